	.target	sm_80

	.elftype	@"ET_EXEC"


//--------------------- .note.nv.tkinfo           --------------------------
	.section	.note.nv.tkinfo,"",@"SHT_NOTE"
	.sectionflags	@"SHF_NOTE_NV_TKINFO"
	.tkinfo
        /*0018*/ 	.word	0x00000002
        /*0030*/ 	.string	""
        /*0030*/ 	.string	"ptxas"
        /*0030*/ 	.string	"Cuda compilation tools, release 13.0, V13.0.88"
        /*0030*/ 	.string	"Build cuda_13.0.r13.0/compiler.36424714_0"
        /*0030*/ 	.string	"-arch sm_80 -m 64 "



//--------------------- .note.nv.cuinfo           --------------------------
	.section	.note.nv.cuinfo,"",@"SHT_NOTE"
	.sectionflags	@"SHF_NOTE_NV_CUINFO"
        /*0018*/ 	.short	0x0002
        /*001a*/ 	.short	0x0050
        /*001c*/ 	.short	0x0082
	.zero		2


//--------------------- .nv.info                  --------------------------
	.section	.nv.info,"",@"SHT_CUDA_INFO"
	.align	4


	//----- nvinfo : EIATTR_REGCOUNT
	.align		4
        /*0000*/ 	.byte	0x04, 0x2f
        /*0002*/ 	.short	(.L_12 - .L_11)
	.align		4
.L_11:
        /*0004*/ 	.word	index@(_ZN5flash25flash_bwd_dot_do_o_kernelILb1E23Flash_bwd_kernel_traitsILi96ELi64ELi128ELi8ELi2ELi4ELi4ELb0ELb0EN7cutlass10bfloat16_tE19Flash_kernel_traitsILi96ELi64ELi128ELi8ES3_EEEEvNS_16Flash_bwd_paramsE)
        /*0008*/ 	.word	0x0000002d


	//----- nvinfo : EIATTR_FRAME_SIZE
	.align		4
.L_12:
        /*000c*/ 	.byte	0x04, 0x11
        /*000e*/ 	.short	(.L_14 - .L_13)
	.align		4
.L_13:
        /*0010*/ 	.word	index@(_ZN5flash25flash_bwd_dot_do_o_kernelILb1E23Flash_bwd_kernel_traitsILi96ELi64ELi128ELi8ELi2ELi4ELi4ELb0ELb0EN7cutlass10bfloat16_tE19Flash_kernel_traitsILi96ELi64ELi128ELi8ES3_EEEEvNS_16Flash_bwd_paramsE)
        /*0014*/ 	.word	0x00000000


	//----- nvinfo : EIATTR_REGCOUNT
	.align		4
.L_14:
        /*0018*/ 	.byte	0x04, 0x2f
        /*001a*/ 	.short	(.L_16 - .L_15)
	.align		4
.L_15:
        /*001c*/ 	.word	index@(_ZN5flash25flash_bwd_dot_do_o_kernelILb0E23Flash_bwd_kernel_traitsILi96ELi64ELi128ELi8ELi2ELi4ELi4ELb0ELb0EN7cutlass10bfloat16_tE19Flash_kernel_traitsILi96ELi64ELi128ELi8ES3_EEEEvNS_16Flash_bwd_paramsE)
        /*0020*/ 	.word	0x0000002b


	//----- nvinfo : EIATTR_FRAME_SIZE
	.align		4
.L_16:
        /*0024*/ 	.byte	0x04, 0x11
        /*0026*/ 	.short	(.L_18 - .L_17)
	.align		4
.L_17:
        /*0028*/ 	.word	index@(_ZN5flash25flash_bwd_dot_do_o_kernelILb0E23Flash_bwd_kernel_traitsILi96ELi64ELi128ELi8ELi2ELi4ELi4ELb0ELb0EN7cutlass10bfloat16_tE19Flash_kernel_traitsILi96ELi64ELi128ELi8ES3_EEEEvNS_16Flash_bwd_paramsE)
        /*002c*/ 	.word	0x00000000


	//----- nvinfo : EIATTR_REGCOUNT
	.align		4
.L_18:
        /*0030*/ 	.byte	0x04, 0x2f
        /*0032*/ 	.short	(.L_20 - .L_19)
	.align		4
.L_19:
        /*0034*/ 	.word	index@(_ZN5flash44flash_bwd_dq_dk_dv_loop_seqk_parallel_kernelI23Flash_bwd_kernel_traitsILi96ELi64ELi128ELi8ELi2ELi4ELi4ELb0ELb0EN7cutlass10bfloat16_tE19Flash_kernel_traitsILi96ELi64ELi128ELi8ES3_EELb0ELb1ELb0ELb1ELb0ELb0ELb1EEEvNS_16Flash_bwd_paramsE)
        /*0038*/ 	.word	0x000000ff


	//----- nvinfo : EIATTR_FRAME_SIZE
	.align		4
.L_20:
        /*003c*/ 	.byte	0x04, 0x11
        /*003e*/ 	.short	(.L_22 - .L_21)
	.align		4
.L_21:
        /*0040*/ 	.word	index@(_ZN5flash44flash_bwd_dq_dk_dv_loop_seqk_parallel_kernelI23Flash_bwd_kernel_traitsILi96ELi64ELi128ELi8ELi2ELi4ELi4ELb0ELb0EN7cutlass10bfloat16_tE19Flash_kernel_traitsILi96ELi64ELi128ELi8ES3_EELb0ELb1ELb0ELb1ELb0ELb0ELb1EEEvNS_16Flash_bwd_paramsE)
        /*0044*/ 	.word	0x00000050


	//----- nvinfo : EIATTR_REGCOUNT
	.align		4
.L_22:
        /*0048*/ 	.byte	0x04, 0x2f
        /*004a*/ 	.short	(.L_24 - .L_23)
	.align		4
.L_23:
        /*004c*/ 	.word	index@(_ZN5flash44flash_bwd_dq_dk_dv_loop_seqk_parallel_kernelI23Flash_bwd_kernel_traitsILi96ELi64ELi128ELi8ELi2ELi4ELi4ELb0ELb0EN7cutlass10bfloat16_tE19Flash_kernel_traitsILi96ELi64ELi128ELi8ES3_EELb1ELb1ELb0ELb1ELb0ELb0ELb0EEEvNS_16Flash_bwd_paramsE)
        /*0050*/ 	.word	0x000000ff


	//----- nvinfo : EIATTR_FRAME_SIZE
	.align		4
.L_24:
        /*0054*/ 	.byte	0x04, 0x11
        /*0056*/ 	.short	(.L_26 - .L_25)
	.align		4
.L_25:
        /*0058*/ 	.word	index@(_ZN5flash44flash_bwd_dq_dk_dv_loop_seqk_parallel_kernelI23Flash_bwd_kernel_traitsILi96ELi64ELi128ELi8ELi2ELi4ELi4ELb0ELb0EN7cutlass10bfloat16_tE19Flash_kernel_traitsILi96ELi64ELi128ELi8ES3_EELb1ELb1ELb0ELb1ELb0ELb0ELb0EEEvNS_16Flash_bwd_paramsE)
        /*005c*/ 	.word	0x00000000


	//----- nvinfo : EIATTR_REGCOUNT
	.align		4
.L_26:
        /*0060*/ 	.byte	0x04, 0x2f
        /*0062*/ 	.short	(.L_28 - .L_27)
	.align		4
.L_27:
        /*0064*/ 	.word	index@(_ZN5flash44flash_bwd_dq_dk_dv_loop_seqk_parallel_kernelI23Flash_bwd_kernel_traitsILi96ELi64ELi128ELi8ELi2ELi4ELi4ELb0ELb0EN7cutlass10bfloat16_tE19Flash_kernel_traitsILi96ELi64ELi128ELi8ES3_EELb0ELb1ELb0ELb0ELb0ELb1ELb1EEEvNS_16Flash_bwd_paramsE)
        /*0068*/ 	.word	0x000000ff


	//----- nvinfo : EIATTR_FRAME_SIZE
	.align		4
.L_28:
        /*006c*/ 	.byte	0x04, 0x11
        /*006e*/ 	.short	(.L_30 - .L_29)
	.align		4
.L_29:
        /*0070*/ 	.word	index@(_ZN5flash44flash_bwd_dq_dk_dv_loop_seqk_parallel_kernelI23Flash_bwd_kernel_traitsILi96ELi64ELi128ELi8ELi2ELi4ELi4ELb0ELb0EN7cutlass10bfloat16_tE19Flash_kernel_traitsILi96ELi64ELi128ELi8ES3_EELb0ELb1ELb0ELb0ELb0ELb1ELb1EEEvNS_16Flash_bwd_paramsE)
        /*0074*/ 	.word	0x00000020


	//----- nvinfo : EIATTR_REGCOUNT
	.align		4
.L_30:
        /*0078*/ 	.byte	0x04, 0x2f
        /*007a*/ 	.short	(.L_32 - .L_31)
	.align		4
.L_31:
        /*007c*/ 	.word	index@(_ZN5flash44flash_bwd_dq_dk_dv_loop_seqk_parallel_kernelI23Flash_bwd_kernel_traitsILi96ELi64ELi128ELi8ELi2ELi4ELi4ELb0ELb0EN7cutlass10bfloat16_tE19Flash_kernel_traitsILi96ELi64ELi128ELi8ES3_EELb1ELb1ELb0ELb0ELb0ELb1ELb0EEEvNS_16Flash_bwd_paramsE)
        /*0080*/ 	.word	0x000000ff


	//----- nvinfo : EIATTR_FRAME_SIZE
	.align		4
.L_32:
        /*0084*/ 	.byte	0x04, 0x11
        /*0086*/ 	.short	(.L_34 - .L_33)
	.align		4
.L_33:
        /*0088*/ 	.word	index@(_ZN5flash44flash_bwd_dq_dk_dv_loop_seqk_parallel_kernelI23Flash_bwd_kernel_traitsILi96ELi64ELi128ELi8ELi2ELi4ELi4ELb0ELb0EN7cutlass10bfloat16_tE19Flash_kernel_traitsILi96ELi64ELi128ELi8ES3_EELb1ELb1ELb0ELb0ELb0ELb1ELb0EEEvNS_16Flash_bwd_paramsE)
        /*008c*/ 	.word	0x00000000


	//----- nvinfo : EIATTR_REGCOUNT
	.align		4
.L_34:
        /*0090*/ 	.byte	0x04, 0x2f
        /*0092*/ 	.short	(.L_36 - .L_35)
	.align		4
.L_35:
        /*0094*/ 	.word	index@(_ZN5flash44flash_bwd_dq_dk_dv_loop_seqk_parallel_kernelI23Flash_bwd_kernel_traitsILi96ELi64ELi128ELi8ELi2ELi4ELi4ELb0ELb0EN7cutlass10bfloat16_tE19Flash_kernel_traitsILi96ELi64ELi128ELi8ES3_EELb0ELb1ELb0ELb0ELb1ELb1ELb1EEEvNS_16Flash_bwd_paramsE)
        /*0098*/ 	.word	0x000000ff


	//----- nvinfo : EIATTR_FRAME_SIZE
	.align		4
.L_36:
        /*009c*/ 	.byte	0x04, 0x11
        /*009e*/ 	.short	(.L_38 - .L_37)
	.align		4
.L_37:
        /*00a0*/ 	.word	index@(_ZN5flash44flash_bwd_dq_dk_dv_loop_seqk_parallel_kernelI23Flash_bwd_kernel_traitsILi96ELi64ELi128ELi8ELi2ELi4ELi4ELb0ELb0EN7cutlass10bfloat16_tE19Flash_kernel_traitsILi96ELi64ELi128ELi8ES3_EELb0ELb1ELb0ELb0ELb1ELb1ELb1EEEvNS_16Flash_bwd_paramsE)
        /*00a4*/ 	.word	0x00000020


	//----- nvinfo : EIATTR_REGCOUNT
	.align		4
.L_38:
        /*00a8*/ 	.byte	0x04, 0x2f
        /*00aa*/ 	.short	(.L_40 - .L_39)
	.align		4
.L_39:
        /*00ac*/ 	.word	index@(_ZN5flash44flash_bwd_dq_dk_dv_loop_seqk_parallel_kernelI23Flash_bwd_kernel_traitsILi96ELi64ELi128ELi8ELi2ELi4ELi4ELb0ELb0EN7cutlass10bfloat16_tE19Flash_kernel_traitsILi96ELi64ELi128ELi8ES3_EELb1ELb1ELb0ELb0ELb1ELb1ELb0EEEvNS_16Flash_bwd_paramsE)
        /*00b0*/ 	.word	0x000000ff


	//----- nvinfo : EIATTR_FRAME_SIZE
	.align		4
.L_40:
        /*00b4*/ 	.byte	0x04, 0x11
        /*00b6*/ 	.short	(.L_42 - .L_41)
	.align		4
.L_41:
        /*00b8*/ 	.word	index@(_ZN5flash44flash_bwd_dq_dk_dv_loop_seqk_parallel_kernelI23Flash_bwd_kernel_traitsILi96ELi64ELi128ELi8ELi2ELi4ELi4ELb0ELb0EN7cutlass10bfloat16_tE19Flash_kernel_traitsILi96ELi64ELi128ELi8ES3_EELb1ELb1ELb0ELb0ELb1ELb1ELb0EEEvNS_16Flash_bwd_paramsE)
        /*00bc*/ 	.word	0x00000008


	//----- nvinfo : EIATTR_REGCOUNT
	.align		4
.L_42:
        /*00c0*/ 	.byte	0x04, 0x2f
        /*00c2*/ 	.short	(.L_44 - .L_43)
	.align		4
.L_43:
        /*00c4*/ 	.word	index@(_ZN5flash44flash_bwd_dq_dk_dv_loop_seqk_parallel_kernelI23Flash_bwd_kernel_traitsILi96ELi64ELi128ELi8ELi2ELi4ELi4ELb0ELb0EN7cutlass10bfloat16_tE19Flash_kernel_traitsILi96ELi64ELi128ELi8ES3_EELb0ELb1ELb0ELb0ELb0ELb0ELb1EEEvNS_16Flash_bwd_paramsE)
        /*00c8*/ 	.word	0x000000ff


	//----- nvinfo : EIATTR_FRAME_SIZE
	.align		4
.L_44:
        /*00cc*/ 	.byte	0x04, 0x11
        /*00ce*/ 	.short	(.L_46 - .L_45)
	.align		4
.L_45:
        /*00d0*/ 	.word	index@(_ZN5flash44flash_bwd_dq_dk_dv_loop_seqk_parallel_kernelI23Flash_bwd_kernel_traitsILi96ELi64ELi128ELi8ELi2ELi4ELi4ELb0ELb0EN7cutlass10bfloat16_tE19Flash_kernel_traitsILi96ELi64ELi128ELi8ES3_EELb0ELb1ELb0ELb0ELb0ELb0ELb1EEEvNS_16Flash_bwd_paramsE)
        /*00d4*/ 	.word	0x00000020


	//----- nvinfo : EIATTR_REGCOUNT
	.align		4
.L_46:
        /*00d8*/ 	.byte	0x04, 0x2f
        /*00da*/ 	.short	(.L_48 - .L_47)
	.align		4
.L_47:
        /*00dc*/ 	.word	index@(_ZN5flash44flash_bwd_dq_dk_dv_loop_seqk_parallel_kernelI23Flash_bwd_kernel_traitsILi96ELi64ELi128ELi8ELi2ELi4ELi4ELb0ELb0EN7cutlass10bfloat16_tE19Flash_kernel_traitsILi96ELi64ELi128ELi8ES3_EELb1ELb1ELb0ELb0ELb0ELb0ELb0EEEvNS_16Flash_bwd_paramsE)
        /*00e0*/ 	.word	0x000000ff


	//----- nvinfo : EIATTR_FRAME_SIZE
	.align		4
.L_48:
        /*00e4*/ 	.byte	0x04, 0x11
        /*00e6*/ 	.short	(.L_50 - .L_49)
	.align		4
.L_49:
        /*00e8*/ 	.word	index@(_ZN5flash44flash_bwd_dq_dk_dv_loop_seqk_parallel_kernelI23Flash_bwd_kernel_traitsILi96ELi64ELi128ELi8ELi2ELi4ELi4ELb0ELb0EN7cutlass10bfloat16_tE19Flash_kernel_traitsILi96ELi64ELi128ELi8ES3_EELb1ELb1ELb0ELb0ELb0ELb0ELb0EEEvNS_16Flash_bwd_paramsE)
        /*00ec*/ 	.word	0x00000008


	//----- nvinfo : EIATTR_REGCOUNT
	.align		4
.L_50:
        /*00f0*/ 	.byte	0x04, 0x2f
        /*00f2*/ 	.short	(.L_52 - .L_51)
	.align		4
.L_51:
        /*00f4*/ 	.word	index@(_ZN5flash27flash_bwd_convert_dq_kernelI23Flash_bwd_kernel_traitsILi96ELi64ELi128ELi8ELi2ELi4ELi4ELb0ELb0EN7cutlass10bfloat16_tE19Flash_kernel_traitsILi96ELi64ELi128ELi8ES3_EEEEvNS_16Flash_bwd_paramsEi)
        /*00f8*/ 	.word	0x00000040


	//----- nvinfo : EIATTR_FRAME_SIZE
	.align		4
.L_52:
        /*00fc*/ 	.byte	0x04, 0x11
        /*00fe*/ 	.short	(.L_54 - .L_53)
	.align		4
.L_53:
        /*0100*/ 	.word	index@(_ZN5flash27flash_bwd_convert_dq_kernelI23Flash_bwd_kernel_traitsILi96ELi64ELi128ELi8ELi2ELi4ELi4ELb0ELb0EN7cutlass10bfloat16_tE19Flash_kernel_traitsILi96ELi64ELi128ELi8ES3_EEEEvNS_16Flash_bwd_paramsEi)
        /*0104*/ 	.word	0x00000000


	//----- nvinfo : EIATTR_REGCOUNT
	.align		4
.L_54:
        /*0108*/ 	.byte	0x04, 0x2f
        /*010a*/ 	.short	(.L_56 - .L_55)
	.align		4
.L_55:
        /*010c*/ 	.word	index@(_ZN5flash25flash_bwd_dot_do_o_kernelILb1E23Flash_bwd_kernel_traitsILi96ELi64ELi128ELi8ELi2ELi4ELi4ELb1ELb0EN7cutlass10bfloat16_tE19Flash_kernel_traitsILi96ELi64ELi128ELi8ES3_EEEEvNS_16Flash_bwd_paramsE)
        /*0110*/ 	.word	0x0000002d


	//----- nvinfo : EIATTR_FRAME_SIZE
	.align		4
.L_56:
        /*0114*/ 	.byte	0x04, 0x11
        /*0116*/ 	.short	(.L_58 - .L_57)
	.align		4
.L_57:
        /*0118*/ 	.word	index@(_ZN5flash25flash_bwd_dot_do_o_kernelILb1E23Flash_bwd_kernel_traitsILi96ELi64ELi128ELi8ELi2ELi4ELi4ELb1ELb0EN7cutlass10bfloat16_tE19Flash_kernel_traitsILi96ELi64ELi128ELi8ES3_EEEEvNS_16Flash_bwd_paramsE)
        /*011c*/ 	.word	0x00000000


	//----- nvinfo : EIATTR_REGCOUNT
	.align		4
.L_58:
        /*0120*/ 	.byte	0x04, 0x2f
        /*0122*/ 	.short	(.L_60 - .L_59)
	.align		4
.L_59:
        /*0124*/ 	.word	index@(_ZN5flash25flash_bwd_dot_do_o_kernelILb0E23Flash_bwd_kernel_traitsILi96ELi64ELi128ELi8ELi2ELi4ELi4ELb1ELb0EN7cutlass10bfloat16_tE19Flash_kernel_traitsILi96ELi64ELi128ELi8ES3_EEEEvNS_16Flash_bwd_paramsE)
        /*0128*/ 	.word	0x0000002b


	//----- nvinfo : EIATTR_FRAME_SIZE
	.align		4
.L_60:
        /*012c*/ 	.byte	0x04, 0x11
        /*012e*/ 	.short	(.L_62 - .L_61)
	.align		4
.L_61:
        /*0130*/ 	.word	index@(_ZN5flash25flash_bwd_dot_do_o_kernelILb0E23Flash_bwd_kernel_traitsILi96ELi64ELi128ELi8ELi2ELi4ELi4ELb1ELb0EN7cutlass10bfloat16_tE19Flash_kernel_traitsILi96ELi64ELi128ELi8ES3_EEEEvNS_16Flash_bwd_paramsE)
        /*0134*/ 	.word	0x00000000


	//----- nvinfo : EIATTR_REGCOUNT
	.align		4
.L_62:
        /*0138*/ 	.byte	0x04, 0x2f
        /*013a*/ 	.short	(.L_64 - .L_63)
	.align		4
.L_63:
        /*013c*/ 	.word	index@(_ZN5flash44flash_bwd_dq_dk_dv_loop_seqk_parallel_kernelI23Flash_bwd_kernel_traitsILi96ELi64ELi128ELi8ELi2ELi4ELi4ELb1ELb0EN7cutlass10bfloat16_tE19Flash_kernel_traitsILi96ELi64ELi128ELi8ES3_EELb0ELb1ELb0ELb1ELb0ELb0ELb1EEEvNS_16Flash_bwd_paramsE)
        /*0140*/ 	.word	0x000000ff


	//----- nvinfo : EIATTR_FRAME_SIZE
	.align		4
.L_64:
        /*0144*/ 	.byte	0x04, 0x11
        /*0146*/ 	.short	(.L_66 - .L_65)
	.align		4
.L_65:
        /*0148*/ 	.word	index@(_ZN5flash44flash_bwd_dq_dk_dv_loop_seqk_parallel_kernelI23Flash_bwd_kernel_traitsILi96ELi64ELi128ELi8ELi2ELi4ELi4ELb1ELb0EN7cutlass10bfloat16_tE19Flash_kernel_traitsILi96ELi64ELi128ELi8ES3_EELb0ELb1ELb0ELb1ELb0ELb0ELb1EEEvNS_16Flash_bwd_paramsE)
        /*014c*/ 	.word	0x000000c8


	//----- nvinfo : EIATTR_REGCOUNT
	.align		4
.L_66:
        /*0150*/ 	.byte	0x04, 0x2f
        /*0152*/ 	.short	(.L_68 - .L_67)
	.align		4
.L_67:
        /*0154*/ 	.word	index@(_ZN5flash44flash_bwd_dq_dk_dv_loop_seqk_parallel_kernelI23Flash_bwd_kernel_traitsILi96ELi64ELi128ELi8ELi2ELi4ELi4ELb1ELb0EN7cutlass10bfloat16_tE19Flash_kernel_traitsILi96ELi64ELi128ELi8ES3_EELb1ELb1ELb0ELb1ELb0ELb0ELb0EEEvNS_16Flash_bwd_paramsE)
        /*0158*/ 	.word	0x000000ff


	//----- nvinfo : EIATTR_FRAME_SIZE
	.align		4
.L_68:
        /*015c*/ 	.byte	0x04, 0x11
        /*015e*/ 	.short	(.L_70 - .L_69)
	.align		4
.L_69:
        /*0160*/ 	.word	index@(_ZN5flash44flash_bwd_dq_dk_dv_loop_seqk_parallel_kernelI23Flash_bwd_kernel_traitsILi96ELi64ELi128ELi8ELi2ELi4ELi4ELb1ELb0EN7cutlass10bfloat16_tE19Flash_kernel_traitsILi96ELi64ELi128ELi8ES3_EELb1ELb1ELb0ELb1ELb0ELb0ELb0EEEvNS_16Flash_bwd_paramsE)
        /*0164*/ 	.word	0x00000070


	//----- nvinfo : EIATTR_REGCOUNT
	.align		4
.L_70:
        /*0168*/ 	.byte	0x04, 0x2f
        /*016a*/ 	.short	(.L_72 - .L_71)
	.align		4
.L_71:
        /*016c*/ 	.word	index@(_ZN5flash44flash_bwd_dq_dk_dv_loop_seqk_parallel_kernelI23Flash_bwd_kernel_traitsILi96ELi64ELi128ELi8ELi2ELi4ELi4ELb1ELb0EN7cutlass10bfloat16_tE19Flash_kernel_traitsILi96ELi64ELi128ELi8ES3_EELb0ELb1ELb0ELb0ELb0ELb1ELb1EEEvNS_16Flash_bwd_paramsE)
        /*0170*/ 	.word	0x000000ff


	//----- nvinfo : EIATTR_FRAME_SIZE
	.align		4
.L_72:
        /*0174*/ 	.byte	0x04, 0x11
        /*0176*/ 	.short	(.L_74 - .L_73)
	.align		4
.L_73:
        /*0178*/ 	.word	index@(_ZN5flash44flash_bwd_dq_dk_dv_loop_seqk_parallel_kernelI23Flash_bwd_kernel_traitsILi96ELi64ELi128ELi8ELi2ELi4ELi4ELb1ELb0EN7cutlass10bfloat16_tE19Flash_kernel_traitsILi96ELi64ELi128ELi8ES3_EELb0ELb1ELb0ELb0ELb0ELb1ELb1EEEvNS_16Flash_bwd_paramsE)
        /*017c*/ 	.word	0x000000b8


	//----- nvinfo : EIATTR_REGCOUNT
	.align		4
.L_74:
        /*0180*/ 	.byte	0x04, 0x2f
        /*0182*/ 	.short	(.L_76 - .L_75)
	.align		4
.L_75:
        /*0184*/ 	.word	index@(_ZN5flash44flash_bwd_dq_dk_dv_loop_seqk_parallel_kernelI23Flash_bwd_kernel_traitsILi96ELi64ELi128ELi8ELi2ELi4ELi4ELb1ELb0EN7cutlass10bfloat16_tE19Flash_kernel_traitsILi96ELi64ELi128ELi8ES3_EELb1ELb1ELb0ELb0ELb0ELb1ELb0EEEvNS_16Flash_bwd_paramsE)
        /*0188*/ 	.word	0x000000ff


	//----- nvinfo : EIATTR_FRAME_SIZE
	.align		4
.L_76:
        /*018c*/ 	.byte	0x04, 0x11
        /*018e*/ 	.short	(.L_78 - .L_77)
	.align		4
.L_77:
        /*0190*/ 	.word	index@(_ZN5flash44flash_bwd_dq_dk_dv_loop_seqk_parallel_kernelI23Flash_bwd_kernel_traitsILi96ELi64ELi128ELi8ELi2ELi4ELi4ELb1ELb0EN7cutlass10bfloat16_tE19Flash_kernel_traitsILi96ELi64ELi128ELi8ES3_EELb1ELb1ELb0ELb0ELb0ELb1ELb0EEEvNS_16Flash_bwd_paramsE)
        /*0194*/ 	.word	0x00000040


	//----- nvinfo : EIATTR_REGCOUNT
	.align		4
.L_78:
        /*0198*/ 	.byte	0x04, 0x2f
        /*019a*/ 	.short	(.L_80 - .L_79)
	.align		4
.L_79:
        /*019c*/ 	.word	index@(_ZN5flash44flash_bwd_dq_dk_dv_loop_seqk_parallel_kernelI23Flash_bwd_kernel_traitsILi96ELi64ELi128ELi8ELi2ELi4ELi4ELb1ELb0EN7cutlass10bfloat16_tE19Flash_kernel_traitsILi96ELi64ELi128ELi8ES3_EELb0ELb1ELb0ELb0ELb1ELb1ELb1EEEvNS_16Flash_bwd_paramsE)
        /*01a0*/ 	.word	0x000000ff


	//----- nvinfo : EIATTR_FRAME_SIZE
	.align		4
.L_80:
        /*01a4*/ 	.byte	0x04, 0x11
        /*01a6*/ 	.short	(.L_82 - .L_81)
	.align		4
.L_81:
        /*01a8*/ 	.word	index@(_ZN5flash44flash_bwd_dq_dk_dv_loop_seqk_parallel_kernelI23Flash_bwd_kernel_traitsILi96ELi64ELi128ELi8ELi2ELi4ELi4ELb1ELb0EN7cutlass10bfloat16_tE19Flash_kernel_traitsILi96ELi64ELi128ELi8ES3_EELb0ELb1ELb0ELb0ELb1ELb1ELb1EEEvNS_16Flash_bwd_paramsE)
        /*01ac*/ 	.word	0x000000b8


	//----- nvinfo : EIATTR_REGCOUNT
	.align		4
.L_82:
        /*01b0*/ 	.byte	0x04, 0x2f
        /*01b2*/ 	.short	(.L_84 - .L_83)
	.align		4
.L_83:
        /*01b4*/ 	.word	index@(_ZN5flash44flash_bwd_dq_dk_dv_loop_seqk_parallel_kernelI23Flash_bwd_kernel_traitsILi96ELi64ELi128ELi8ELi2ELi4ELi4ELb1ELb0EN7cutlass10bfloat16_tE19Flash_kernel_traitsILi96ELi64ELi128ELi8ES3_EELb1ELb1ELb0ELb0ELb1ELb1ELb0EEEvNS_16Flash_bwd_paramsE)
        /*01b8*/ 	.word	0x000000ff


	//----- nvinfo : EIATTR_FRAME_SIZE
	.align		4
.L_84:
        /*01bc*/ 	.byte	0x04, 0x11
        /*01be*/ 	.short	(.L_86 - .L_85)
	.align		4
.L_85:
        /*01c0*/ 	.word	index@(_ZN5flash44flash_bwd_dq_dk_dv_loop_seqk_parallel_kernelI23Flash_bwd_kernel_traitsILi96ELi64ELi128ELi8ELi2ELi4ELi4ELb1ELb0EN7cutlass10bfloat16_tE19Flash_kernel_traitsILi96ELi64ELi128ELi8ES3_EELb1ELb1ELb0ELb0ELb1ELb1ELb0EEEvNS_16Flash_bwd_paramsE)
        /*01c4*/ 	.word	0x00000048


	//----- nvinfo : EIATTR_REGCOUNT
	.align		4
.L_86:
        /*01c8*/ 	.byte	0x04, 0x2f
        /*01ca*/ 	.short	(.L_88 - .L_87)
	.align		4
.L_87:
        /*01cc*/ 	.word	index@(_ZN5flash44flash_bwd_dq_dk_dv_loop_seqk_parallel_kernelI23Flash_bwd_kernel_traitsILi96ELi64ELi128ELi8ELi2ELi4ELi4ELb1ELb0EN7cutlass10bfloat16_tE19Flash_kernel_traitsILi96ELi64ELi128ELi8ES3_EELb0ELb1ELb0ELb0ELb0ELb0ELb1EEEvNS_16Flash_bwd_paramsE)
        /*01d0*/ 	.word	0x000000ff


	//----- nvinfo : EIATTR_FRAME_SIZE
	.align		4
.L_88:
        /*01d4*/ 	.byte	0x04, 0x11
        /*01d6*/ 	.short	(.L_90 - .L_89)
	.align		4
.L_89:
        /*01d8*/ 	.word	index@(_ZN5flash44flash_bwd_dq_dk_dv_loop_seqk_parallel_kernelI23Flash_bwd_kernel_traitsILi96ELi64ELi128ELi8ELi2ELi4ELi4ELb1ELb0EN7cutlass10bfloat16_tE19Flash_kernel_traitsILi96ELi64ELi128ELi8ES3_EELb0ELb1ELb0ELb0ELb0ELb0ELb1EEEvNS_16Flash_bwd_paramsE)
        /*01dc*/ 	.word	0x000000c8


	//----- nvinfo : EIATTR_REGCOUNT
	.align		4
.L_90:
        /*01e0*/ 	.byte	0x04, 0x2f
        /*01e2*/ 	.short	(.L_92 - .L_91)
	.align		4
.L_91:
        /*01e4*/ 	.word	index@(_ZN5flash44flash_bwd_dq_dk_dv_loop_seqk_parallel_kernelI23Flash_bwd_kernel_traitsILi96ELi64ELi128ELi8ELi2ELi4ELi4ELb1ELb0EN7cutlass10bfloat16_tE19Flash_kernel_traitsILi96ELi64ELi128ELi8ES3_EELb1ELb1ELb0ELb0ELb0ELb0ELb0EEEvNS_16Flash_bwd_paramsE)
        /*01e8*/ 	.word	0x000000ff


	//----- nvinfo : EIATTR_FRAME_SIZE
	.align		4
.L_92:
        /*01ec*/ 	.byte	0x04, 0x11
        /*01ee*/ 	.short	(.L_94 - .L_93)
	.align		4
.L_93:
        /*01f0*/ 	.word	index@(_ZN5flash44flash_bwd_dq_dk_dv_loop_seqk_parallel_kernelI23Flash_bwd_kernel_traitsILi96ELi64ELi128ELi8ELi2ELi4ELi4ELb1ELb0EN7cutlass10bfloat16_tE19Flash_kernel_traitsILi96ELi64ELi128ELi8ES3_EELb1ELb1ELb0ELb0ELb0ELb0ELb0EEEvNS_16Flash_bwd_paramsE)
        /*01f4*/ 	.word	0x00000048


	//----- nvinfo : EIATTR_REGCOUNT
	.align		4
.L_94:
        /*01f8*/ 	.byte	0x04, 0x2f
        /*01fa*/ 	.short	(.L_96 - .L_95)
	.align		4
.L_95:
        /*01fc*/ 	.word	index@(_ZN5flash27flash_bwd_convert_dq_kernelI23Flash_bwd_kernel_traitsILi96ELi64ELi128ELi8ELi2ELi4ELi4ELb1ELb0EN7cutlass10bfloat16_tE19Flash_kernel_traitsILi96ELi64ELi128ELi8ES3_EEEEvNS_16Flash_bwd_paramsEi)
        /*0200*/ 	.word	0x00000040


	//----- nvinfo : EIATTR_FRAME_SIZE
	.align		4
.L_96:
        /*0204*/ 	.byte	0x04, 0x11
        /*0206*/ 	.short	(.L_98 - .L_97)
	.align		4
.L_97:
        /*0208*/ 	.word	index@(_ZN5flash27flash_bwd_convert_dq_kernelI23Flash_bwd_kernel_traitsILi96ELi64ELi128ELi8ELi2ELi4ELi4ELb1ELb0EN7cutlass10bfloat16_tE19Flash_kernel_traitsILi96ELi64ELi128ELi8ES3_EEEEvNS_16Flash_bwd_paramsEi)
        /*020c*/ 	.word	0x00000000


	//----- nvinfo : EIATTR_REGCOUNT
	.align		4
.L_98:
        /*0210*/ 	.byte	0x04, 0x2f
        /*0212*/ 	.short	(.L_100 - .L_99)
	.align		4
.L_99:
        /*0214*/ 	.word	index@(_ZN5flash44flash_bwd_dq_dk_dv_loop_seqk_parallel_kernelI23Flash_bwd_kernel_traitsILi96ELi64ELi128ELi8ELi2ELi4ELi4ELb1ELb0EN7cutlass10bfloat16_tE19Flash_kernel_traitsILi96ELi64ELi128ELi8ES3_EELb0ELb1ELb0ELb1ELb0ELb0ELb0EEEvNS_16Flash_bwd_paramsE)
        /*0218*/ 	.word	0x000000ff


	//----- nvinfo : EIATTR_FRAME_SIZE
	.align		4
.L_100:
        /*021c*/ 	.byte	0x04, 0x11
        /*021e*/ 	.short	(.L_102 - .L_101)
	.align		4
.L_101:
        /*0220*/ 	.word	index@(_ZN5flash44flash_bwd_dq_dk_dv_loop_seqk_parallel_kernelI23Flash_bwd_kernel_traitsILi96ELi64ELi128ELi8ELi2ELi4ELi4ELb1ELb0EN7cutlass10bfloat16_tE19Flash_kernel_traitsILi96ELi64ELi128ELi8ES3_EELb0ELb1ELb0ELb1ELb0ELb0ELb0EEEvNS_16Flash_bwd_paramsE)
        /*0224*/ 	.word	0x00000080


	//----- nvinfo : EIATTR_REGCOUNT
	.align		4
.L_102:
        /*0228*/ 	.byte	0x04, 0x2f
        /*022a*/ 	.short	(.L_104 - .L_103)
	.align		4
.L_103:
        /*022c*/ 	.word	index@(_ZN5flash44flash_bwd_dq_dk_dv_loop_seqk_parallel_kernelI23Flash_bwd_kernel_traitsILi96ELi64ELi128ELi8ELi2ELi4ELi4ELb1ELb0EN7cutlass10bfloat16_tE19Flash_kernel_traitsILi96ELi64ELi128ELi8ES3_EELb0ELb1ELb0ELb0ELb0ELb1ELb0EEEvNS_16Flash_bwd_paramsE)
        /*0230*/ 	.word	0x000000ff


	//----- nvinfo : EIATTR_FRAME_SIZE
	.align		4
.L_104:
        /*0234*/ 	.byte	0x04, 0x11
        /*0236*/ 	.short	(.L_106 - .L_105)
	.align		4
.L_105:
        /*0238*/ 	.word	index@(_ZN5flash44flash_bwd_dq_dk_dv_loop_seqk_parallel_kernelI23Flash_bwd_kernel_traitsILi96ELi64ELi128ELi8ELi2ELi4ELi4ELb1ELb0EN7cutlass10bfloat16_tE19Flash_kernel_traitsILi96ELi64ELi128ELi8ES3_EELb0ELb1ELb0ELb0ELb0ELb1ELb0EEEvNS_16Flash_bwd_paramsE)
        /*023c*/ 	.word	0x00000040


	//----- nvinfo : EIATTR_REGCOUNT
	.align		4
.L_106:
        /*0240*/ 	.byte	0x04, 0x2f
        /*0242*/ 	.short	(.L_108 - .L_107)
	.align		4
.L_107:
        /*0244*/ 	.word	index@(_ZN5flash44flash_bwd_dq_dk_dv_loop_seqk_parallel_kernelI23Flash_bwd_kernel_traitsILi96ELi64ELi128ELi8ELi2ELi4ELi4ELb1ELb0EN7cutlass10bfloat16_tE19Flash_kernel_traitsILi96ELi64ELi128ELi8ES3_EELb0ELb1ELb0ELb0ELb1ELb1ELb0EEEvNS_16Flash_bwd_paramsE)
        /*0248*/ 	.word	0x000000ff


	//----- nvinfo : EIATTR_FRAME_SIZE
	.align		4
.L_108:
        /*024c*/ 	.byte	0x04, 0x11
        /*024e*/ 	.short	(.L_110 - .L_109)
	.align		4
.L_109:
        /*0250*/ 	.word	index@(_ZN5flash44flash_bwd_dq_dk_dv_loop_seqk_parallel_kernelI23Flash_bwd_kernel_traitsILi96ELi64ELi128ELi8ELi2ELi4ELi4ELb1ELb0EN7cutlass10bfloat16_tE19Flash_kernel_traitsILi96ELi64ELi128ELi8ES3_EELb0ELb1ELb0ELb0ELb1ELb1ELb0EEEvNS_16Flash_bwd_paramsE)
        /*0254*/ 	.word	0x00000050


	//----- nvinfo : EIATTR_REGCOUNT
	.align		4
.L_110:
        /*0258*/ 	.byte	0x04, 0x2f
        /*025a*/ 	.short	(.L_112 - .L_111)
	.align		4
.L_111:
        /*025c*/ 	.word	index@(_ZN5flash44flash_bwd_dq_dk_dv_loop_seqk_parallel_kernelI23Flash_bwd_kernel_traitsILi96ELi64ELi128ELi8ELi2ELi4ELi4ELb1ELb0EN7cutlass10bfloat16_tE19Flash_kernel_traitsILi96ELi64ELi128ELi8ES3_EELb0ELb1ELb0ELb0ELb0ELb0ELb0EEEvNS_16Flash_bwd_paramsE)
        /*0260*/ 	.word	0x000000ff


	//----- nvinfo : EIATTR_FRAME_SIZE
	.align		4
.L_112:
        /*0264*/ 	.byte	0x04, 0x11
        /*0266*/ 	.short	(.L_114 - .L_113)
	.align		4
.L_113:
        /*0268*/ 	.word	index@(_ZN5flash44flash_bwd_dq_dk_dv_loop_seqk_parallel_kernelI23Flash_bwd_kernel_traitsILi96ELi64ELi128ELi8ELi2ELi4ELi4ELb1ELb0EN7cutlass10bfloat16_tE19Flash_kernel_traitsILi96ELi64ELi128ELi8ES3_EELb0ELb1ELb0ELb0ELb0ELb0ELb0EEEvNS_16Flash_bwd_paramsE)
        /*026c*/ 	.word	0x00000050


	//----- nvinfo : EIATTR_MIN_STACK_SIZE
	.align		4
.L_114:
        /*0270*/ 	.byte	0x04, 0x12
        /*0272*/ 	.short	(.L_116 - .L_115)
	.align		4
.L_115:
        /*0274*/ 	.word	index@(_ZN5flash44flash_bwd_dq_dk_dv_loop_seqk_parallel_kernelI23Flash_bwd_kernel_traitsILi96ELi64ELi128ELi8ELi2ELi4ELi4ELb1ELb0EN7cutlass10bfloat16_tE19Flash_kernel_traitsILi96ELi64ELi128ELi8ES3_EELb0ELb1ELb0ELb0ELb0ELb0ELb0EEEvNS_16Flash_bwd_paramsE)
        /*0278*/ 	.word	0x00000050


	//----- nvinfo : EIATTR_MIN_STACK_SIZE
	.align		4
.L_116:
        /*027c*/ 	.byte	0x04, 0x12
        /*027e*/ 	.short	(.L_118 - .L_117)
	.align		4
.L_117:
        /*0280*/ 	.word	index@(_ZN5flash44flash_bwd_dq_dk_dv_loop_seqk_parallel_kernelI23Flash_bwd_kernel_traitsILi96ELi64ELi128ELi8ELi2ELi4ELi4ELb1ELb0EN7cutlass10bfloat16_tE19Flash_kernel_traitsILi96ELi64ELi128ELi8ES3_EELb0ELb1ELb0ELb0ELb1ELb1ELb0EEEvNS_16Flash_bwd_paramsE)
        /*0284*/ 	.word	0x00000050


	//----- nvinfo : EIATTR_MIN_STACK_SIZE
	.align		4
.L_118:
        /*0288*/ 	.byte	0x04, 0x12
        /*028a*/ 	.short	(.L_120 - .L_119)
	.align		4
.L_119:
        /*028c*/ 	.word	index@(_ZN5flash44flash_bwd_dq_dk_dv_loop_seqk_parallel_kernelI23Flash_bwd_kernel_traitsILi96ELi64ELi128ELi8ELi2ELi4ELi4ELb1ELb0EN7cutlass10bfloat16_tE19Flash_kernel_traitsILi96ELi64ELi128ELi8ES3_EELb0ELb1ELb0ELb0ELb0ELb1ELb0EEEvNS_16Flash_bwd_paramsE)
        /*0290*/ 	.word	0x00000040


	//----- nvinfo : EIATTR_MIN_STACK_SIZE
	.align		4
.L_120:
        /*0294*/ 	.byte	0x04, 0x12
        /*0296*/ 	.short	(.L_122 - .L_121)
	.align		4
.L_121:
        /*0298*/ 	.word	index@(_ZN5flash44flash_bwd_dq_dk_dv_loop_seqk_parallel_kernelI23Flash_bwd_kernel_traitsILi96ELi64ELi128ELi8ELi2ELi4ELi4ELb1ELb0EN7cutlass10bfloat16_tE19Flash_kernel_traitsILi96ELi64ELi128ELi8ES3_EELb0ELb1ELb0ELb1ELb0ELb0ELb0EEEvNS_16Flash_bwd_paramsE)
        /*029c*/ 	.word	0x00000080


	//----- nvinfo : EIATTR_MIN_STACK_SIZE
	.align		4
.L_122:
        /*02a0*/ 	.byte	0x04, 0x12
        /*02a2*/ 	.short	(.L_124 - .L_123)
	.align		4
.L_123:
        /*02a4*/ 	.word	index@(_ZN5flash27flash_bwd_convert_dq_kernelI23Flash_bwd_kernel_traitsILi96ELi64ELi128ELi8ELi2ELi4ELi4ELb1ELb0EN7cutlass10bfloat16_tE19Flash_kernel_traitsILi96ELi64ELi128ELi8ES3_EEEEvNS_16Flash_bwd_paramsEi)
        /*02a8*/ 	.word	0x00000000


	//----- nvinfo : EIATTR_MIN_STACK_SIZE
	.align		4
.L_124:
        /*02ac*/ 	.byte	0x04, 0x12
        /*02ae*/ 	.short	(.L_126 - .L_125)
	.align		4
.L_125:
        /*02b0*/ 	.word	index@(_ZN5flash44flash_bwd_dq_dk_dv_loop_seqk_parallel_kernelI23Flash_bwd_kernel_traitsILi96ELi64ELi128ELi8ELi2ELi4ELi4ELb1ELb0EN7cutlass10bfloat16_tE19Flash_kernel_traitsILi96ELi64ELi128ELi8ES3_EELb1ELb1ELb0ELb0ELb0ELb0ELb0EEEvNS_16Flash_bwd_paramsE)
        /*02b4*/ 	.word	0x00000048


	//----- nvinfo : EIATTR_MIN_STACK_SIZE
	.align		4
.L_126:
        /*02b8*/ 	.byte	0x04, 0x12
        /*02ba*/ 	.short	(.L_128 - .L_127)
	.align		4
.L_127:
        /*02bc*/ 	.word	index@(_ZN5flash44flash_bwd_dq_dk_dv_loop_seqk_parallel_kernelI23Flash_bwd_kernel_traitsILi96ELi64ELi128ELi8ELi2ELi4ELi4ELb1ELb0EN7cutlass10bfloat16_tE19Flash_kernel_traitsILi96ELi64ELi128ELi8ES3_EELb0ELb1ELb0ELb0ELb0ELb0ELb1EEEvNS_16Flash_bwd_paramsE)
        /*02c0*/ 	.word	0x000000c8


	//----- nvinfo : EIATTR_MIN_STACK_SIZE
	.align		4
.L_128:
        /*02c4*/ 	.byte	0x04, 0x12
        /*02c6*/ 	.short	(.L_130 - .L_129)
	.align		4
.L_129:
        /*02c8*/ 	.word	index@(_ZN5flash44flash_bwd_dq_dk_dv_loop_seqk_parallel_kernelI23Flash_bwd_kernel_traitsILi96ELi64ELi128ELi8ELi2ELi4ELi4ELb1ELb0EN7cutlass10bfloat16_tE19Flash_kernel_traitsILi96ELi64ELi128ELi8ES3_EELb1ELb1ELb0ELb0ELb1ELb1ELb0EEEvNS_16Flash_bwd_paramsE)
        /*02cc*/ 	.word	0x00000048


	//----- nvinfo : EIATTR_MIN_STACK_SIZE
	.align		4
.L_130:
        /*02d0*/ 	.byte	0x04, 0x12
        /*02d2*/ 	.short	(.L_132 - .L_131)
	.align		4
.L_131:
        /*02d4*/ 	.word	index@(_ZN5flash44flash_bwd_dq_dk_dv_loop_seqk_parallel_kernelI23Flash_bwd_kernel_traitsILi96ELi64ELi128ELi8ELi2ELi4ELi4ELb1ELb0EN7cutlass10bfloat16_tE19Flash_kernel_traitsILi96ELi64ELi128ELi8ES3_EELb0ELb1ELb0ELb0ELb1ELb1ELb1EEEvNS_16Flash_bwd_paramsE)
        /*02d8*/ 	.word	0x000000b8


	//----- nvinfo : EIATTR_MIN_STACK_SIZE
	.align		4
.L_132:
        /*02dc*/ 	.byte	0x04, 0x12
        /*02de*/ 	.short	(.L_134 - .L_133)
	.align		4
.L_133:
        /*02e0*/ 	.word	index@(_ZN5flash44flash_bwd_dq_dk_dv_loop_seqk_parallel_kernelI23Flash_bwd_kernel_traitsILi96ELi64ELi128ELi8ELi2ELi4ELi4ELb1ELb0EN7cutlass10bfloat16_tE19Flash_kernel_traitsILi96ELi64ELi128ELi8ES3_EELb1ELb1ELb0ELb0ELb0ELb1ELb0EEEvNS_16Flash_bwd_paramsE)
        /*02e4*/ 	.word	0x00000040


	//----- nvinfo : EIATTR_MIN_STACK_SIZE
	.align		4
.L_134:
        /*02e8*/ 	.byte	0x04, 0x12
        /*02ea*/ 	.short	(.L_136 - .L_135)
	.align		4
.L_135:
        /*02ec*/ 	.word	index@(_ZN5flash44flash_bwd_dq_dk_dv_loop_seqk_parallel_kernelI23Flash_bwd_kernel_traitsILi96ELi64ELi128ELi8ELi2ELi4ELi4ELb1ELb0EN7cutlass10bfloat16_tE19Flash_kernel_traitsILi96ELi64ELi128ELi8ES3_EELb0ELb1ELb0ELb0ELb0ELb1ELb1EEEvNS_16Flash_bwd_paramsE)
        /*02f0*/ 	.word	0x000000b8


	//----- nvinfo : EIATTR_MIN_STACK_SIZE
	.align		4
.L_136:
        /*02f4*/ 	.byte	0x04, 0x12
        /*02f6*/ 	.short	(.L_138 - .L_137)
	.align		4
.L_137:
        /*02f8*/ 	.word	index@(_ZN5flash44flash_bwd_dq_dk_dv_loop_seqk_parallel_kernelI23Flash_bwd_kernel_traitsILi96ELi64ELi128ELi8ELi2ELi4ELi4ELb1ELb0EN7cutlass10bfloat16_tE19Flash_kernel_traitsILi96ELi64ELi128ELi8ES3_EELb1ELb1ELb0ELb1ELb0ELb0ELb0EEEvNS_16Flash_bwd_paramsE)
        /*02fc*/ 	.word	0x00000070


	//----- nvinfo : EIATTR_MIN_STACK_SIZE
	.align		4
.L_138:
        /*0300*/ 	.byte	0x04, 0x12
        /*0302*/ 	.short	(.L_140 - .L_139)
	.align		4
.L_139:
        /*0304*/ 	.word	index@(_ZN5flash44flash_bwd_dq_dk_dv_loop_seqk_parallel_kernelI23Flash_bwd_kernel_traitsILi96ELi64ELi128ELi8ELi2ELi4ELi4ELb1ELb0EN7cutlass10bfloat16_tE19Flash_kernel_traitsILi96ELi64ELi128ELi8ES3_EELb0ELb1ELb0ELb1ELb0ELb0ELb1EEEvNS_16Flash_bwd_paramsE)
        /*0308*/ 	.word	0x000000c8


	//----- nvinfo : EIATTR_MIN_STACK_SIZE
	.align		4
.L_140:
        /*030c*/ 	.byte	0x04, 0x12
        /*030e*/ 	.short	(.L_142 - .L_141)
	.align		4
.L_141:
        /*0310*/ 	.word	index@(_ZN5flash25flash_bwd_dot_do_o_kernelILb0E23Flash_bwd_kernel_traitsILi96ELi64ELi128ELi8ELi2ELi4ELi4ELb1ELb0EN7cutlass10bfloat16_tE19Flash_kernel_traitsILi96ELi64ELi128ELi8ES3_EEEEvNS_16Flash_bwd_paramsE)
        /*0314*/ 	.word	0x00000000


	//----- nvinfo : EIATTR_MIN_STACK_SIZE
	.align		4
.L_142:
        /*0318*/ 	.byte	0x04, 0x12
        /*031a*/ 	.short	(.L_144 - .L_143)
	.align		4
.L_143:
        /*031c*/ 	.word	index@(_ZN5flash25flash_bwd_dot_do_o_kernelILb1E23Flash_bwd_kernel_traitsILi96ELi64ELi128ELi8ELi2ELi4ELi4ELb1ELb0EN7cutlass10bfloat16_tE19Flash_kernel_traitsILi96ELi64ELi128ELi8ES3_EEEEvNS_16Flash_bwd_paramsE)
        /*0320*/ 	.word	0x00000000


	//----- nvinfo : EIATTR_MIN_STACK_SIZE
	.align		4
.L_144:
        /*0324*/ 	.byte	0x04, 0x12
        /*0326*/ 	.short	(.L_146 - .L_145)
	.align		4
.L_145:
        /*0328*/ 	.word	index@(_ZN5flash27flash_bwd_convert_dq_kernelI23Flash_bwd_kernel_traitsILi96ELi64ELi128ELi8ELi2ELi4ELi4ELb0ELb0EN7cutlass10bfloat16_tE19Flash_kernel_traitsILi96ELi64ELi128ELi8ES3_EEEEvNS_16Flash_bwd_paramsEi)
        /*032c*/ 	.word	0x00000000


	//----- nvinfo : EIATTR_MIN_STACK_SIZE
	.align		4
.L_146:
        /*0330*/ 	.byte	0x04, 0x12
        /*0332*/ 	.short	(.L_148 - .L_147)
	.align		4
.L_147:
        /*0334*/ 	.word	index@(_ZN5flash44flash_bwd_dq_dk_dv_loop_seqk_parallel_kernelI23Flash_bwd_kernel_traitsILi96ELi64ELi128ELi8ELi2ELi4ELi4ELb0ELb0EN7cutlass10bfloat16_tE19Flash_kernel_traitsILi96ELi64ELi128ELi8ES3_EELb1ELb1ELb0ELb0ELb0ELb0ELb0EEEvNS_16Flash_bwd_paramsE)
        /*0338*/ 	.word	0x00000008


	//----- nvinfo : EIATTR_MIN_STACK_SIZE
	.align		4
.L_148:
        /*033c*/ 	.byte	0x04, 0x12
        /*033e*/ 	.short	(.L_150 - .L_149)
	.align		4
.L_149:
        /*0340*/ 	.word	index@(_ZN5flash44flash_bwd_dq_dk_dv_loop_seqk_parallel_kernelI23Flash_bwd_kernel_traitsILi96ELi64ELi128ELi8ELi2ELi4ELi4ELb0ELb0EN7cutlass10bfloat16_tE19Flash_kernel_traitsILi96ELi64ELi128ELi8ES3_EELb0ELb1ELb0ELb0ELb0ELb0ELb1EEEvNS_16Flash_bwd_paramsE)
        /*0344*/ 	.word	0x00000020


	//----- nvinfo : EIATTR_MIN_STACK_SIZE
	.align		4
.L_150:
        /*0348*/ 	.byte	0x04, 0x12
        /*034a*/ 	.short	(.L_152 - .L_151)
	.align		4
.L_151:
        /*034c*/ 	.word	index@(_ZN5flash44flash_bwd_dq_dk_dv_loop_seqk_parallel_kernelI23Flash_bwd_kernel_traitsILi96ELi64ELi128ELi8ELi2ELi4ELi4ELb0ELb0EN7cutlass10bfloat16_tE19Flash_kernel_traitsILi96ELi64ELi128ELi8ES3_EELb1ELb1ELb0ELb0ELb1ELb1ELb0EEEvNS_16Flash_bwd_paramsE)
        /*0350*/ 	.word	0x00000008


	//----- nvinfo : EIATTR_MIN_STACK_SIZE
	.align		4
.L_152:
        /*0354*/ 	.byte	0x04, 0x12
        /*0356*/ 	.short	(.L_154 - .L_153)
	.align		4
.L_153:
        /*0358*/ 	.word	index@(_ZN5flash44flash_bwd_dq_dk_dv_loop_seqk_parallel_kernelI23Flash_bwd_kernel_traitsILi96ELi64ELi128ELi8ELi2ELi4ELi4ELb0ELb0EN7cutlass10bfloat16_tE19Flash_kernel_traitsILi96ELi64ELi128ELi8ES3_EELb0ELb1ELb0ELb0ELb1ELb1ELb1EEEvNS_16Flash_bwd_paramsE)
        /*035c*/ 	.word	0x00000020


	//----- nvinfo : EIATTR_MIN_STACK_SIZE
	.align		4
.L_154:
        /*0360*/ 	.byte	0x04, 0x12
        /*0362*/ 	.short	(.L_156 - .L_155)
	.align		4
.L_155:
        /*0364*/ 	.word	index@(_ZN5flash44flash_bwd_dq_dk_dv_loop_seqk_parallel_kernelI23Flash_bwd_kernel_traitsILi96ELi64ELi128ELi8ELi2ELi4ELi4ELb0ELb0EN7cutlass10bfloat16_tE19Flash_kernel_traitsILi96ELi64ELi128ELi8ES3_EELb1ELb1ELb0ELb0ELb0ELb1ELb0EEEvNS_16Flash_bwd_paramsE)
        /*0368*/ 	.word	0x00000000


	//----- nvinfo : EIATTR_MIN_STACK_SIZE
	.align		4
.L_156:
        /*036c*/ 	.byte	0x04, 0x12
        /*036e*/ 	.short	(.L_158 - .L_157)
	.align		4
.L_157:
        /*0370*/ 	.word	index@(_ZN5flash44flash_bwd_dq_dk_dv_loop_seqk_parallel_kernelI23Flash_bwd_kernel_traitsILi96ELi64ELi128ELi8ELi2ELi4ELi4ELb0ELb0EN7cutlass10bfloat16_tE19Flash_kernel_traitsILi96ELi64ELi128ELi8ES3_EELb0ELb1ELb0ELb0ELb0ELb1ELb1EEEvNS_16Flash_bwd_paramsE)
        /*0374*/ 	.word	0x00000020


	//----- nvinfo : EIATTR_MIN_STACK_SIZE
	.align		4
.L_158:
        /*0378*/ 	.byte	0x04, 0x12
        /*037a*/ 	.short	(.L_160 - .L_159)
	.align		4
.L_159:
        /*037c*/ 	.word	index@(_ZN5flash44flash_bwd_dq_dk_dv_loop_seqk_parallel_kernelI23Flash_bwd_kernel_traitsILi96ELi64ELi128ELi8ELi2ELi4ELi4ELb0ELb0EN7cutlass10bfloat16_tE19Flash_kernel_traitsILi96ELi64ELi128ELi8ES3_EELb1ELb1ELb0ELb1ELb0ELb0ELb0EEEvNS_16Flash_bwd_paramsE)
        /*0380*/ 	.word	0x00000000


	//----- nvinfo : EIATTR_MIN_STACK_SIZE
	.align		4
.L_160:
        /*0384*/ 	.byte	0x04, 0x12
        /*0386*/ 	.short	(.L_162 - .L_161)
	.align		4
.L_161:
        /*0388*/ 	.word	index@(_ZN5flash44flash_bwd_dq_dk_dv_loop_seqk_parallel_kernelI23Flash_bwd_kernel_traitsILi96ELi64ELi128ELi8ELi2ELi4ELi4ELb0ELb0EN7cutlass10bfloat16_tE19Flash_kernel_traitsILi96ELi64ELi128ELi8ES3_EELb0ELb1ELb0ELb1ELb0ELb0ELb1EEEvNS_16Flash_bwd_paramsE)
        /*038c*/ 	.word	0x00000050


	//----- nvinfo : EIATTR_MIN_STACK_SIZE
	.align		4
.L_162:
        /*0390*/ 	.byte	0x04, 0x12
        /*0392*/ 	.short	(.L_164 - .L_163)
	.align		4
.L_163:
        /*0394*/ 	.word	index@(_ZN5flash25flash_bwd_dot_do_o_kernelILb0E23Flash_bwd_kernel_traitsILi96ELi64ELi128ELi8ELi2ELi4ELi4ELb0ELb0EN7cutlass10bfloat16_tE19Flash_kernel_traitsILi96ELi64ELi128ELi8ES3_EEEEvNS_16Flash_bwd_paramsE)
        /*0398*/ 	.word	0x00000000


	//----- nvinfo : EIATTR_MIN_STACK_SIZE
	.align		4
.L_164:
        /*039c*/ 	.byte	0x04, 0x12
        /*039e*/ 	.short	(.L_166 - .L_165)
	.align		4
.L_165:
        /*03a0*/ 	.word	index@(_ZN5flash25flash_bwd_dot_do_o_kernelILb1E23Flash_bwd_kernel_traitsILi96ELi64ELi128ELi8ELi2ELi4ELi4ELb0ELb0EN7cutlass10bfloat16_tE19Flash_kernel_traitsILi96ELi64ELi128ELi8ES3_EEEEvNS_16Flash_bwd_paramsE)
        /*03a4*/ 	.word	0x00000000
.L_166:


//--------------------- .nv.info._ZN5flash44flash_bwd_dq_dk_dv_loop_seqk_parallel_kernelI23Flash_bwd_kernel_traitsILi96ELi64ELi128ELi8ELi2ELi4ELi4ELb1ELb0EN7cutlass10bfloat16_tE19Flash_kernel_traitsILi96ELi64ELi128ELi8ES3_EELb0ELb1ELb0ELb0ELb0ELb0ELb0EEEvNS_16Flash_bwd_paramsE --------------------------
	.section	.nv.info._ZN5flash44flash_bwd_dq_dk_dv_loop_seqk_parallel_kernelI23Flash_bwd_kernel_traitsILi96ELi64ELi128ELi8ELi2ELi4ELi4ELb1ELb0EN7cutlass10bfloat16_tE19Flash_kernel_traitsILi96ELi64ELi128ELi8ES3_EELb0ELb1ELb0ELb0ELb0ELb0ELb0EEEvNS_16Flash_bwd_paramsE,"",@"SHT_CUDA_INFO"
	.sectionflags	@""
	.align	4


	//----- nvinfo : EIATTR_CUDA_API_VERSION
	.align		4
        /*0000*/ 	.byte	0x04, 0x37
        /*0002*/ 	.short	(.L_168 - .L_167)
.L_167:
        /*0004*/ 	.word	0x00000082


	//----- nvinfo : EIATTR_SW2861232_WAR
	.align		4
.L_168:
        /*0008*/ 	.byte	0x01, 0x35
	.zero		2


	//----- nvinfo : EIATTR_PARAM_CBANK
	.align		4
        /*000c*/ 	.byte	0x04, 0x0a
        /*000e*/ 	.short	(.L_170 - .L_169)
	.align		4
.L_169:
        /*0010*/ 	.word	index@(.nv.constant0._ZN5flash44flash_bwd_dq_dk_dv_loop_seqk_parallel_kernelI23Flash_bwd_kernel_traitsILi96ELi64ELi128ELi8ELi2ELi4ELi4ELb1ELb0EN7cutlass10bfloat16_tE19Flash_kernel_traitsILi96ELi64ELi128ELi8ES3_EELb0ELb1ELb0ELb0ELb0ELb0ELb0EEEvNS_16Flash_bwd_paramsE)
        /*0014*/ 	.short	0x0160
        /*0016*/ 	.short	0x0280


	//----- nvinfo : EIATTR_CBANK_PARAM_SIZE
	.align		4
.L_170:
        /*0018*/ 	.byte	0x03, 0x19
        /*001a*/ 	.short	0x0280


	//----- nvinfo : EIATTR_KPARAM_INFO
	.align		4
        /*001c*/ 	.byte	0x04, 0x17
        /*001e*/ 	.short	(.L_172 - .L_171)
.L_171:
        /*0020*/ 	.word	0x00000000
        /*0024*/ 	.short	0x0000
        /*0026*/ 	.short	0x0000
        /*0028*/ 	.byte	0x00, 0xf0, 0x01, 0x0a


	//----- nvinfo : EIATTR_MAXREG_COUNT
	.align		4
.L_172:
        /*002c*/ 	.byte	0x03, 0x1b
        /*002e*/ 	.short	0x00ff


	//----- nvinfo : EIATTR_NUM_BARRIERS
	.align		4
        /*0030*/ 	.byte	0x02, 0x4c
        /*0032*/ 	.byte	0x01
	.zero		1


	//----- nvinfo : EIATTR_ANNOTATIONS
	.align		4
        /*0034*/ 	.byte	0x04, 0x55
        /*0036*/ 	.short	(.L_174 - .L_173)


	//   ....[0]....
.L_173:
        /*0038*/ 	.word	0x00000001
        /*003c*/ 	.byte	0x20, 0x07, 0x00, 0x00, 0x01, 0x00, 0x00, 0x00, 0x00, 0x0a, 0x00, 0x00, 0x01, 0x00, 0x00, 0x00
        /* <DEDUP_REMOVED lines=30> */
        /*022c*/ 	.byte	0x30, 0x7c, 0x00, 0x00


	//----- nvinfo : EIATTR_MERCURY_ISA_VERSION
	.align		4
.L_174:
        /*0230*/ 	.byte	0x03, 0x5f
        /*0232*/ 	.short	0x0000


	//----- nvinfo : EIATTR_EXIT_INSTR_OFFSETS
	.align		4
        /*0234*/ 	.byte	0x04, 0x1c
        /*0236*/ 	.short	(.L_176 - .L_175)


	//   ....[0]....
.L_175:
        /*0238*/ 	.word	0x000000a0


	//   ....[1]....
        /*023c*/ 	.word	0x00009020


	//----- nvinfo : EIATTR_CTAIDZ_USED
	.align		4
.L_176:
        /*0240*/ 	.byte	0x01, 0x04
	.zero		2


	//----- nvinfo : EIATTR_CRS_STACK_SIZE
	.align		4
        /*0244*/ 	.byte	0x04, 0x1e
        /*0246*/ 	.short	(.L_178 - .L_177)
.L_177:
        /*0248*/ 	.word	0x00000000
.L_178:


//--------------------- .nv.info._ZN5flash44flash_bwd_dq_dk_dv_loop_seqk_parallel_kernelI23Flash_bwd_kernel_traitsILi96ELi64ELi128ELi8ELi2ELi4ELi4ELb1ELb0EN7cutlass10bfloat16_tE19Flash_kernel_traitsILi96ELi64ELi128ELi8ES3_EELb0ELb1ELb0ELb0ELb1ELb1ELb0EEEvNS_16Flash_bwd_paramsE --------------------------
	.section	.nv.info._ZN5flash44flash_bwd_dq_dk_dv_loop_seqk_parallel_kernelI23Flash_bwd_kernel_traitsILi96ELi64ELi128ELi8ELi2ELi4ELi4ELb1ELb0EN7cutlass10bfloat16_tE19Flash_kernel_traitsILi96ELi64ELi128ELi8ES3_EELb0ELb1ELb0ELb0ELb1ELb1ELb0EEEvNS_16Flash_bwd_paramsE,"",@"SHT_CUDA_INFO"
	.sectionflags	@""
	.align	4


	//----- nvinfo : EIATTR_CUDA_API_VERSION
	.align		4
        /*0000*/ 	.byte	0x04, 0x37
        /*0002*/ 	.short	(.L_180 - .L_179)
.L_179:
        /*0004*/ 	.word	0x00000082


	//----- nvinfo : EIATTR_SW2861232_WAR
	.align		4
.L_180:
        /*0008*/ 	.byte	0x01, 0x35
	.zero		2


	//----- nvinfo : EIATTR_PARAM_CBANK
	.align		4
        /*000c*/ 	.byte	0x04, 0x0a
        /*000e*/ 	.short	(.L_182 - .L_181)
	.align		4
.L_181:
        /*0010*/ 	.word	index@(.nv.constant0._ZN5flash44flash_bwd_dq_dk_dv_loop_seqk_parallel_kernelI23Flash_bwd_kernel_traitsILi96ELi64ELi128ELi8ELi2ELi4ELi4ELb1ELb0EN7cutlass10bfloat16_tE19Flash_kernel_traitsILi96ELi64ELi128ELi8ES3_EELb0ELb1ELb0ELb0ELb1ELb1ELb0EEEvNS_16Flash_bwd_paramsE)
        /*0014*/ 	.short	0x0160
        /*0016*/ 	.short	0x0280


	//----- nvinfo : EIATTR_CBANK_PARAM_SIZE
	.align		4
.L_182:
        /*0018*/ 	.byte	0x03, 0x19
        /*001a*/ 	.short	0x0280


	//----- nvinfo : EIATTR_KPARAM_INFO
	.align		4
        /*001c*/ 	.byte	0x04, 0x17
        /*001e*/ 	.short	(.L_184 - .L_183)
.L_183:
        /*0020*/ 	.word	0x00000000
        /*0024*/ 	.short	0x0000
        /*0026*/ 	.short	0x0000
        /*0028*/ 	.byte	0x00, 0xf0, 0x01, 0x0a


	//----- nvinfo : EIATTR_MAXREG_COUNT
	.align		4
.L_184:
        /*002c*/ 	.byte	0x03, 0x1b
        /*002e*/ 	.short	0x00ff


	//----- nvinfo : EIATTR_NUM_BARRIERS
	.align		4
        /*0030*/ 	.byte	0x02, 0x4c
        /*0032*/ 	.byte	0x01
	.zero		1


	//----- nvinfo : EIATTR_ANNOTATIONS
	.align		4
        /*0034*/ 	.byte	0x04, 0x55
        /*0036*/ 	.short	(.L_186 - .L_185)


	//   ....[0]....
.L_185:
        /* <DEDUP_REMOVED lines=25> */


	//----- nvinfo : EIATTR_MERCURY_ISA_VERSION
	.align		4
.L_186:
        /*01b0*/ 	.byte	0x03, 0x5f
        /*01b2*/ 	.short	0x0000


	//----- nvinfo : EIATTR_EXIT_INSTR_OFFSETS
	.align		4
        /*01b4*/ 	.byte	0x04, 0x1c
        /*01b6*/ 	.short	(.L_188 - .L_187)


	//   ....[0]....
.L_187:
        /*01b8*/ 	.word	0x000000a0


	//   ....[1]....
        /*01bc*/ 	.word	0x00006a20


	//----- nvinfo : EIATTR_CTAIDZ_USED
	.align		4
.L_188:
        /*01c0*/ 	.byte	0x01, 0x04
	.zero		2


//--------------------- .nv.info._ZN5flash44flash_bwd_dq_dk_dv_loop_seqk_parallel_kernelI23Flash_bwd_kernel_traitsILi96ELi64ELi128ELi8ELi2ELi4ELi4ELb1ELb0EN7cutlass10bfloat16_tE19Flash_kernel_traitsILi96ELi64ELi128ELi8ES3_EELb0ELb1ELb0ELb0ELb0ELb1ELb0EEEvNS_16Flash_bwd_paramsE --------------------------
	.section	.nv.info._ZN5flash44flash_bwd_dq_dk_dv_loop_seqk_parallel_kernelI23Flash_bwd_kernel_traitsILi96ELi64ELi128ELi8ELi2ELi4ELi4ELb1ELb0EN7cutlass10bfloat16_tE19Flash_kernel_traitsILi96ELi64ELi128ELi8ES3_EELb0ELb1ELb0ELb0ELb0ELb1ELb0EEEvNS_16Flash_bwd_paramsE,"",@"SHT_CUDA_INFO"
	.sectionflags	@""
	.align	4


	//----- nvinfo : EIATTR_CUDA_API_VERSION
	.align		4
        /*0000*/ 	.byte	0x04, 0x37
        /*0002*/ 	.short	(.L_190 - .L_189)
.L_189:
        /*0004*/ 	.word	0x00000082


	//----- nvinfo : EIATTR_SW2861232_WAR
	.align		4
.L_190:
        /*0008*/ 	.byte	0x01, 0x35
	.zero		2


	//----- nvinfo : EIATTR_PARAM_CBANK
	.align		4
        /*000c*/ 	.byte	0x04, 0x0a
        /*000e*/ 	.short	(.L_192 - .L_191)
	.align		4
.L_191:
        /*0010*/ 	.word	index@(.nv.constant0._ZN5flash44flash_bwd_dq_dk_dv_loop_seqk_parallel_kernelI23Flash_bwd_kernel_traitsILi96ELi64ELi128ELi8ELi2ELi4ELi4ELb1ELb0EN7cutlass10bfloat16_tE19Flash_kernel_traitsILi96ELi64ELi128ELi8ES3_EELb0ELb1ELb0ELb0ELb0ELb1ELb0EEEvNS_16Flash_bwd_paramsE)
        /*0014*/ 	.short	0x0160
        /*0016*/ 	.short	0x0280


	//----- nvinfo : EIATTR_CBANK_PARAM_SIZE
	.align		4
.L_192:
        /*0018*/ 	.byte	0x03, 0x19
        /*001a*/ 	.short	0x0280


	//----- nvinfo : EIATTR_KPARAM_INFO
	.align		4
        /*001c*/ 	.byte	0x04, 0x17
        /*001e*/ 	.short	(.L_194 - .L_193)
.L_193:
        /*0020*/ 	.word	0x00000000
        /*0024*/ 	.short	0x0000
        /*0026*/ 	.short	0x0000
        /*0028*/ 	.byte	0x00, 0xf0, 0x01, 0x0a


	//----- nvinfo : EIATTR_MAXREG_COUNT
	.align		4
.L_194:
        /*002c*/ 	.byte	0x03, 0x1b
        /*002e*/ 	.short	0x00ff


	//----- nvinfo : EIATTR_NUM_BARRIERS
	.align		4
        /*0030*/ 	.byte	0x02, 0x4c
        /*0032*/ 	.byte	0x01
	.zero		1


	//----- nvinfo : EIATTR_ANNOTATIONS
	.align		4
        /*0034*/ 	.byte	0x04, 0x55
        /*0036*/ 	.short	(.L_196 - .L_195)


	//   ....[0]....
.L_195:
        /* <DEDUP_REMOVED lines=18> */


	//----- nvinfo : EIATTR_MERCURY_ISA_VERSION
	.align		4
.L_196:
        /*0140*/ 	.byte	0x03, 0x5f
        /*0142*/ 	.short	0x0000


	//----- nvinfo : EIATTR_EXIT_INSTR_OFFSETS
	.align		4
        /*0144*/ 	.byte	0x04, 0x1c
        /*0146*/ 	.short	(.L_198 - .L_197)


	//   ....[0]....
.L_197:
        /*0148*/ 	.word	0x000000a0


	//   ....[1]....
        /*014c*/ 	.word	0x00008020


	//----- nvinfo : EIATTR_CTAIDZ_USED
	.align		4
.L_198:
        /*0150*/ 	.byte	0x01, 0x04
	.zero		2


	//----- nvinfo : EIATTR_CRS_STACK_SIZE
	.align		4
        /*0154*/ 	.byte	0x04, 0x1e
        /*0156*/ 	.short	(.L_200 - .L_199)
.L_199:
        /*0158*/ 	.word	0x00000000
.L_200:


//--------------------- .nv.info._ZN5flash44flash_bwd_dq_dk_dv_loop_seqk_parallel_kernelI23Flash_bwd_kernel_traitsILi96ELi64ELi128ELi8ELi2ELi4ELi4ELb1ELb0EN7cutlass10bfloat16_tE19Flash_kernel_traitsILi96ELi64ELi128ELi8ES3_EELb0ELb1ELb0ELb1ELb0ELb0ELb0EEEvNS_16Flash_bwd_paramsE --------------------------
	.section	.nv.info._ZN5flash44flash_bwd_dq_dk_dv_loop_seqk_parallel_kernelI23Flash_bwd_kernel_traitsILi96ELi64ELi128ELi8ELi2ELi4ELi4ELb1ELb0EN7cutlass10bfloat16_tE19Flash_kernel_traitsILi96ELi64ELi128ELi8ES3_EELb0ELb1ELb0ELb1ELb0ELb0ELb0EEEvNS_16Flash_bwd_paramsE,"",@"SHT_CUDA_INFO"
	.sectionflags	@""
	.align	4


	//----- nvinfo : EIATTR_CUDA_API_VERSION
	.align		4
        /*0000*/ 	.byte	0x04, 0x37
        /*0002*/ 	.short	(.L_202 - .L_201)
.L_201:
        /*0004*/ 	.word	0x00000082


	//----- nvinfo : EIATTR_SW2861232_WAR
	.align		4
.L_202:
        /*0008*/ 	.byte	0x01, 0x35
	.zero		2


	//----- nvinfo : EIATTR_PARAM_CBANK
	.align		4
        /*000c*/ 	.byte	0x04, 0x0a
        /*000e*/ 	.short	(.L_204 - .L_203)
	.align		4
.L_203:
        /*0010*/ 	.word	index@(.nv.constant0._ZN5flash44flash_bwd_dq_dk_dv_loop_seqk_parallel_kernelI23Flash_bwd_kernel_traitsILi96ELi64ELi128ELi8ELi2ELi4ELi4ELb1ELb0EN7cutlass10bfloat16_tE19Flash_kernel_traitsILi96ELi64ELi128ELi8ES3_EELb0ELb1ELb0ELb1ELb0ELb0ELb0EEEvNS_16Flash_bwd_paramsE)
        /*0014*/ 	.short	0x0160
        /*0016*/ 	.short	0x0280


	//----- nvinfo : EIATTR_CBANK_PARAM_SIZE
	.align		4
.L_204:
        /*0018*/ 	.byte	0x03, 0x19
        /*001a*/ 	.short	0x0280


	//----- nvinfo : EIATTR_KPARAM_INFO
	.align		4
        /*001c*/ 	.byte	0x04, 0x17
        /*001e*/ 	.short	(.L_206 - .L_205)
.L_205:
        /*0020*/ 	.word	0x00000000
        /*0024*/ 	.short	0x0000
        /*0026*/ 	.short	0x0000
        /*0028*/ 	.byte	0x00, 0xf0, 0x01, 0x0a


	//----- nvinfo : EIATTR_MAXREG_COUNT
	.align		4
.L_206:
        /*002c*/ 	.byte	0x03, 0x1b
        /*002e*/ 	.short	0x00ff


	//----- nvinfo : EIATTR_NUM_BARRIERS
	.align		4
        /*0030*/ 	.byte	0x02, 0x4c
        /*0032*/ 	.byte	0x01
	.zero		1


	//----- nvinfo : EIATTR_ANNOTATIONS
	.align		4
        /*0034*/ 	.byte	0x04, 0x55
        /*0036*/ 	.short	(.L_208 - .L_207)


	//   ....[0]....
.L_207:
        /* <DEDUP_REMOVED lines=43> */
        /*02dc*/ 	.byte	0x80, 0x81, 0x00, 0x00, 0x01, 0x00, 0x00, 0x00, 0x90, 0x81, 0x00, 0x00


	//----- nvinfo : EIATTR_MERCURY_ISA_VERSION
	.align		4
.L_208:
        /*02e8*/ 	.byte	0x03, 0x5f
        /*02ea*/ 	.short	0x0000


	//----- nvinfo : EIATTR_EXIT_INSTR_OFFSETS
	.align		4
        /*02ec*/ 	.byte	0x04, 0x1c
        /*02ee*/ 	.short	(.L_210 - .L_209)


	//   ....[0]....
.L_209:
        /*02f0*/ 	.word	0x000000a0


	//   ....[1]....
        /*02f4*/ 	.word	0x00009590


	//----- nvinfo : EIATTR_CTAIDZ_USED
	.align		4
.L_210:
        /*02f8*/ 	.byte	0x01, 0x04
	.zero		2


	//----- nvinfo : EIATTR_CRS_STACK_SIZE
	.align		4
        /*02fc*/ 	.byte	0x04, 0x1e
        /*02fe*/ 	.short	(.L_212 - .L_211)
.L_211:
        /*0300*/ 	.word	0x00000000
.L_212:


//--------------------- .nv.info._ZN5flash27flash_bwd_convert_dq_kernelI23Flash_bwd_kernel_traitsILi96ELi64ELi128ELi8ELi2ELi4ELi4ELb1ELb0EN7cutlass10bfloat16_tE19Flash_kernel_traitsILi96ELi64ELi128ELi8ES3_EEEEvNS_16Flash_bwd_paramsEi --------------------------
	.section	.nv.info._ZN5flash27flash_bwd_convert_dq_kernelI23Flash_bwd_kernel_traitsILi96ELi64ELi128ELi8ELi2ELi4ELi4ELb1ELb0EN7cutlass10bfloat16_tE19Flash_kernel_traitsILi96ELi64ELi128ELi8ES3_EEEEvNS_16Flash_bwd_paramsEi,"",@"SHT_CUDA_INFO"
	.sectionflags	@""
	.align	4


	//----- nvinfo : EIATTR_CUDA_API_VERSION
	.align		4
        /*0000*/ 	.byte	0x04, 0x37
        /*0002*/ 	.short	(.L_214 - .L_213)
.L_213:
        /*0004*/ 	.word	0x00000082


	//----- nvinfo : EIATTR_SW2861232_WAR
	.align		4
.L_214:
        /*0008*/ 	.byte	0x01, 0x35
	.zero		2


	//----- nvinfo : EIATTR_PARAM_CBANK
	.align		4
        /*000c*/ 	.byte	0x04, 0x0a
        /*000e*/ 	.short	(.L_216 - .L_215)
	.align		4
.L_215:
        /*0010*/ 	.word	index@(.nv.constant0._ZN5flash27flash_bwd_convert_dq_kernelI23Flash_bwd_kernel_traitsILi96ELi64ELi128ELi8ELi2ELi4ELi4ELb1ELb0EN7cutlass10bfloat16_tE19Flash_kernel_traitsILi96ELi64ELi128ELi8ES3_EEEEvNS_16Flash_bwd_paramsEi)
        /*0014*/ 	.short	0x0160
        /*0016*/ 	.short	0x0284


	//----- nvinfo : EIATTR_CBANK_PARAM_SIZE
	.align		4
.L_216:
        /*0018*/ 	.byte	0x03, 0x19
        /*001a*/ 	.short	0x0284


	//----- nvinfo : EIATTR_KPARAM_INFO
	.align		4
        /*001c*/ 	.byte	0x04, 0x17
        /*001e*/ 	.short	(.L_218 - .L_217)
.L_217:
        /*0020*/ 	.word	0x00000000
        /*0024*/ 	.short	0x0001
        /*0026*/ 	.short	0x0280
        /*0028*/ 	.byte	0x00, 0xf0, 0x11, 0x00


	//----- nvinfo : EIATTR_KPARAM_INFO
	.align		4
.L_218:
        /*002c*/ 	.byte	0x04, 0x17
        /*002e*/ 	.short	(.L_220 - .L_219)
.L_219:
        /*0030*/ 	.word	0x00000000
        /*0034*/ 	.short	0x0000
        /*0036*/ 	.short	0x0000
        /*0038*/ 	.byte	0x00, 0xf0, 0x01, 0x0a


	//----- nvinfo : EIATTR_MAXREG_COUNT
	.align		4
.L_220:
        /*003c*/ 	.byte	0x03, 0x1b
        /*003e*/ 	.short	0x00ff


	//----- nvinfo : EIATTR_NUM_BARRIERS
	.align		4
        /*0040*/ 	.byte	0x02, 0x4c
        /*0042*/ 	.byte	0x01
	.zero		1


	//----- nvinfo : EIATTR_MERCURY_ISA_VERSION
	.align		4
        /*0044*/ 	.byte	0x03, 0x5f
        /*0046*/ 	.short	0x0000


	//----- nvinfo : EIATTR_EXIT_INSTR_OFFSETS
	.align		4
        /*0048*/ 	.byte	0x04, 0x1c
        /*004a*/ 	.short	(.L_222 - .L_221)


	//   ....[0]....
.L_221:
        /*004c*/ 	.word	0x00000170


	//   ....[1]....
        /*0050*/ 	.word	0x000014f0


	//   ....[2]....
        /*0054*/ 	.word	0x00001710


	//   ....[3]....
        /*0058*/ 	.word	0x00001740


	//----- nvinfo : EIATTR_CTAIDZ_USED
	.align		4
.L_222:
        /*005c*/ 	.byte	0x01, 0x04
	.zero		2


//--------------------- .nv.info._ZN5flash44flash_bwd_dq_dk_dv_loop_seqk_parallel_kernelI23Flash_bwd_kernel_traitsILi96ELi64ELi128ELi8ELi2ELi4ELi4ELb1ELb0EN7cutlass10bfloat16_tE19Flash_kernel_traitsILi96ELi64ELi128ELi8ES3_EELb1ELb1ELb0ELb0ELb0ELb0ELb0EEEvNS_16Flash_bwd_paramsE --------------------------
	.section	.nv.info._ZN5flash44flash_bwd_dq_dk_dv_loop_seqk_parallel_kernelI23Flash_bwd_kernel_traitsILi96ELi64ELi128ELi8ELi2ELi4ELi4ELb1ELb0EN7cutlass10bfloat16_tE19Flash_kernel_traitsILi96ELi64ELi128ELi8ES3_EELb1ELb1ELb0ELb0ELb0ELb0ELb0EEEvNS_16Flash_bwd_paramsE,"",@"SHT_CUDA_INFO"
	.sectionflags	@""
	.align	4


	//----- nvinfo : EIATTR_CUDA_API_VERSION
	.align		4
        /*0000*/ 	.byte	0x04, 0x37
        /*0002*/ 	.short	(.L_224 - .L_223)
.L_223:
        /*0004*/ 	.word	0x00000082


	//----- nvinfo : EIATTR_SW2861232_WAR
	.align		4
.L_224:
        /*0008*/ 	.byte	0x01, 0x35
	.zero		2


	//----- nvinfo : EIATTR_PARAM_CBANK
	.align		4
        /*000c*/ 	.byte	0x04, 0x0a
        /*000e*/ 	.short	(.L_226 - .L_225)
	.align		4
.L_225:
        /*0010*/ 	.word	index@(.nv.constant0._ZN5flash44flash_bwd_dq_dk_dv_loop_seqk_parallel_kernelI23Flash_bwd_kernel_traitsILi96ELi64ELi128ELi8ELi2ELi4ELi4ELb1ELb0EN7cutlass10bfloat16_tE19Flash_kernel_traitsILi96ELi64ELi128ELi8ES3_EELb1ELb1ELb0ELb0ELb0ELb0ELb0EEEvNS_16Flash_bwd_paramsE)
        /*0014*/ 	.short	0x0160
        /*0016*/ 	.short	0x0280


	//----- nvinfo : EIATTR_CBANK_PARAM_SIZE
	.align		4
.L_226:
        /*0018*/ 	.byte	0x03, 0x19
        /*001a*/ 	.short	0x0280


	//----- nvinfo : EIATTR_KPARAM_INFO
	.align		4
        /*001c*/ 	.byte	0x04, 0x17
        /*001e*/ 	.short	(.L_228 - .L_227)
.L_227:
        /*0020*/ 	.word	0x00000000
        /*0024*/ 	.short	0x0000
        /*0026*/ 	.short	0x0000
        /*0028*/ 	.byte	0x00, 0xf0, 0x01, 0x0a


	//----- nvinfo : EIATTR_MAXREG_COUNT
	.align		4
.L_228:
        /*002c*/ 	.byte	0x03, 0x1b
        /*002e*/ 	.short	0x00ff


	//----- nvinfo : EIATTR_NUM_BARRIERS
	.align		4
        /*0030*/ 	.byte	0x02, 0x4c
        /*0032*/ 	.byte	0x01
	.zero		1


	//----- nvinfo : EIATTR_ANNOTATIONS
	.align		4
        /*0034*/ 	.byte	0x04, 0x55
        /*0036*/ 	.short	(.L_230 - .L_229)


	//   ....[0]....
.L_229:
        /* <DEDUP_REMOVED lines=27> */


	//----- nvinfo : EIATTR_MERCURY_ISA_VERSION
	.align		4
.L_230:
        /*01d0*/ 	.byte	0x03, 0x5f
        /*01d2*/ 	.short	0x0000


	//----- nvinfo : EIATTR_EXIT_INSTR_OFFSETS
	.align		4
        /*01d4*/ 	.byte	0x04, 0x1c
        /*01d6*/ 	.short	(.L_232 - .L_231)


	//   ....[0]....
.L_231:
        /*01d8*/ 	.word	0x000000a0


	//   ....[1]....
        /*01dc*/ 	.word	0x0000a2c0


	//----- nvinfo : EIATTR_CTAIDZ_USED
	.align		4
.L_232:
        /*01e0*/ 	.byte	0x01, 0x04
	.zero		2


	//----- nvinfo : EIATTR_CRS_STACK_SIZE
	.align		4
        /*01e4*/ 	.byte	0x04, 0x1e
        /*01e6*/ 	.short	(.L_234 - .L_233)
.L_233:
        /*01e8*/ 	.word	0x00000000
.L_234:


//--------------------- .nv.info._ZN5flash44flash_bwd_dq_dk_dv_loop_seqk_parallel_kernelI23Flash_bwd_kernel_traitsILi96ELi64ELi128ELi8ELi2ELi4ELi4ELb1ELb0EN7cutlass10bfloat16_tE19Flash_kernel_traitsILi96ELi64ELi128ELi8ES3_EELb0ELb1ELb0ELb0ELb0ELb0ELb1EEEvNS_16Flash_bwd_paramsE --------------------------
	.section	.nv.info._ZN5flash44flash_bwd_dq_dk_dv_loop_seqk_parallel_kernelI23Flash_bwd_kernel_traitsILi96ELi64ELi128ELi8ELi2ELi4ELi4ELb1ELb0EN7cutlass10bfloat16_tE19Flash_kernel_traitsILi96ELi64ELi128ELi8ES3_EELb0ELb1ELb0ELb0ELb0ELb0ELb1EEEvNS_16Flash_bwd_paramsE,"",@"SHT_CUDA_INFO"
	.sectionflags	@""
	.align	4


	//----- nvinfo : EIATTR_CUDA_API_VERSION
	.align		4
        /*0000*/ 	.byte	0x04, 0x37
        /*0002*/ 	.short	(.L_236 - .L_235)
.L_235:
        /*0004*/ 	.word	0x00000082


	//----- nvinfo : EIATTR_SW2861232_WAR
	.align		4
.L_236:
        /*0008*/ 	.byte	0x01, 0x35
	.zero		2


	//----- nvinfo : EIATTR_PARAM_CBANK
	.align		4
        /*000c*/ 	.byte	0x04, 0x0a
        /*000e*/ 	.short	(.L_238 - .L_237)
	.align		4
.L_237:
        /*0010*/ 	.word	index@(.nv.constant0._ZN5flash44flash_bwd_dq_dk_dv_loop_seqk_parallel_kernelI23Flash_bwd_kernel_traitsILi96ELi64ELi128ELi8ELi2ELi4ELi4ELb1ELb0EN7cutlass10bfloat16_tE19Flash_kernel_traitsILi96ELi64ELi128ELi8ES3_EELb0ELb1ELb0ELb0ELb0ELb0ELb1EEEvNS_16Flash_bwd_paramsE)
        /*0014*/ 	.short	0x0160
        /*0016*/ 	.short	0x0280


	//----- nvinfo : EIATTR_CBANK_PARAM_SIZE
	.align		4
.L_238:
        /*0018*/ 	.byte	0x03, 0x19
        /*001a*/ 	.short	0x0280


	//----- nvinfo : EIATTR_KPARAM_INFO
	.align		4
        /*001c*/ 	.byte	0x04, 0x17
        /*001e*/ 	.short	(.L_240 - .L_239)
.L_239:
        /*0020*/ 	.word	0x00000000
        /*0024*/ 	.short	0x0000
        /*0026*/ 	.short	0x0000
        /*0028*/ 	.byte	0x00, 0xf0, 0x01, 0x0a


	//----- nvinfo : EIATTR_MAXREG_COUNT
	.align		4
.L_240:
        /*002c*/ 	.byte	0x03, 0x1b
        /*002e*/ 	.short	0x00ff


	//----- nvinfo : EIATTR_NUM_BARRIERS
	.align		4
        /*0030*/ 	.byte	0x02, 0x4c
        /*0032*/ 	.byte	0x01
	.zero		1


	//----- nvinfo : EIATTR_ANNOTATIONS
	.align		4
        /*0034*/ 	.byte	0x04, 0x55
        /*0036*/ 	.short	(.L_242 - .L_241)


	//   ....[0]....
.L_241:
        /* <DEDUP_REMOVED lines=62> */


	//----- nvinfo : EIATTR_MERCURY_ISA_VERSION
	.align		4
.L_242:
        /*0400*/ 	.byte	0x03, 0x5f
        /*0402*/ 	.short	0x0000


	//----- nvinfo : EIATTR_EXIT_INSTR_OFFSETS
	.align		4
        /*0404*/ 	.byte	0x04, 0x1c
        /*0406*/ 	.short	(.L_244 - .L_243)


	//   ....[0]....
.L_243:
        /*0408*/ 	.word	0x000000a0


	//   ....[1]....
        /*040c*/ 	.word	0x00009f40


	//----- nvinfo : EIATTR_CTAIDZ_USED
	.align		4
.L_244:
        /*0410*/ 	.byte	0x01, 0x04
	.zero		2


	//----- nvinfo : EIATTR_CRS_STACK_SIZE
	.align		4
        /*0414*/ 	.byte	0x04, 0x1e
        /*0416*/ 	.short	(.L_246 - .L_245)
.L_245:
        /*0418*/ 	.word	0x00000000
.L_246:


//--------------------- .nv.info._ZN5flash44flash_bwd_dq_dk_dv_loop_seqk_parallel_kernelI23Flash_bwd_kernel_traitsILi96ELi64ELi128ELi8ELi2ELi4ELi4ELb1ELb0EN7cutlass10bfloat16_tE19Flash_kernel_traitsILi96ELi64ELi128ELi8ES3_EELb1ELb1ELb0ELb0ELb1ELb1ELb0EEEvNS_16Flash_bwd_paramsE --------------------------
	.section	.nv.info._ZN5flash44flash_bwd_dq_dk_dv_loop_seqk_parallel_kernelI23Flash_bwd_kernel_traitsILi96ELi64ELi128ELi8ELi2ELi4ELi4ELb1ELb0EN7cutlass10bfloat16_tE19Flash_kernel_traitsILi96ELi64ELi128ELi8ES3_EELb1ELb1ELb0ELb0ELb1ELb1ELb0EEEvNS_16Flash_bwd_paramsE,"",@"SHT_CUDA_INFO"
	.sectionflags	@""
	.align	4


	//----- nvinfo : EIATTR_CUDA_API_VERSION
	.align		4
        /*0000*/ 	.byte	0x04, 0x37
        /*0002*/ 	.short	(.L_248 - .L_247)
.L_247:
        /*0004*/ 	.word	0x00000082


	//----- nvinfo : EIATTR_SW2861232_WAR
	.align		4
.L_248:
        /*0008*/ 	.byte	0x01, 0x35
	.zero		2


	//----- nvinfo : EIATTR_PARAM_CBANK
	.align		4
        /*000c*/ 	.byte	0x04, 0x0a
        /*000e*/ 	.short	(.L_250 - .L_249)
	.align		4
.L_249:
        /*0010*/ 	.word	index@(.nv.constant0._ZN5flash44flash_bwd_dq_dk_dv_loop_seqk_parallel_kernelI23Flash_bwd_kernel_traitsILi96ELi64ELi128ELi8ELi2ELi4ELi4ELb1ELb0EN7cutlass10bfloat16_tE19Flash_kernel_traitsILi96ELi64ELi128ELi8ES3_EELb1ELb1ELb0ELb0ELb1ELb1ELb0EEEvNS_16Flash_bwd_paramsE)
        /*0014*/ 	.short	0x0160
        /*0016*/ 	.short	0x0280


	//----- nvinfo : EIATTR_CBANK_PARAM_SIZE
	.align		4
.L_250:
        /*0018*/ 	.byte	0x03, 0x19
        /*001a*/ 	.short	0x0280


	//----- nvinfo : EIATTR_KPARAM_INFO
	.align		4
        /*001c*/ 	.byte	0x04, 0x17
        /*001e*/ 	.short	(.L_252 - .L_251)
.L_251:
        /*0020*/ 	.word	0x00000000
        /*0024*/ 	.short	0x0000
        /*0026*/ 	.short	0x0000
        /*0028*/ 	.byte	0x00, 0xf0, 0x01, 0x0a


	//----- nvinfo : EIATTR_MAXREG_COUNT
	.align		4
.L_252:
        /*002c*/ 	.byte	0x03, 0x1b
        /*002e*/ 	.short	0x00ff


	//----- nvinfo : EIATTR_NUM_BARRIERS
	.align		4
        /*0030*/ 	.byte	0x02, 0x4c
        /*0032*/ 	.byte	0x01
	.zero		1


	//----- nvinfo : EIATTR_ANNOTATIONS
	.align		4
        /*0034*/ 	.byte	0x04, 0x55
        /*0036*/ 	.short	(.L_254 - .L_253)


	//   ....[0]....
.L_253:
        /* <DEDUP_REMOVED lines=17> */


	//----- nvinfo : EIATTR_MERCURY_ISA_VERSION
	.align		4
.L_254:
        /*0130*/ 	.byte	0x03, 0x5f
        /*0132*/ 	.short	0x0000


	//----- nvinfo : EIATTR_EXIT_INSTR_OFFSETS
	.align		4
        /*0134*/ 	.byte	0x04, 0x1c
        /*0136*/ 	.short	(.L_256 - .L_255)


	//   ....[0]....
.L_255:
        /*0138*/ 	.word	0x000000a0


	//   ....[1]....
        /*013c*/ 	.word	0x00007d10


	//----- nvinfo : EIATTR_CTAIDZ_USED
	.align		4
.L_256:
        /*0140*/ 	.byte	0x01, 0x04
	.zero		2


//--------------------- .nv.info._ZN5flash44flash_bwd_dq_dk_dv_loop_seqk_parallel_kernelI23Flash_bwd_kernel_traitsILi96ELi64ELi128ELi8ELi2ELi4ELi4ELb1ELb0EN7cutlass10bfloat16_tE19Flash_kernel_traitsILi96ELi64ELi128ELi8ES3_EELb0ELb1ELb0ELb0ELb1ELb1ELb1EEEvNS_16Flash_bwd_paramsE --------------------------
	.section	.nv.info._ZN5flash44flash_bwd_dq_dk_dv_loop_seqk_parallel_kernelI23Flash_bwd_kernel_traitsILi96ELi64ELi128ELi8ELi2ELi4ELi4ELb1ELb0EN7cutlass10bfloat16_tE19Flash_kernel_traitsILi96ELi64ELi128ELi8ES3_EELb0ELb1ELb0ELb0ELb1ELb1ELb1EEEvNS_16Flash_bwd_paramsE,"",@"SHT_CUDA_INFO"
	.sectionflags	@""
	.align	4


	//----- nvinfo : EIATTR_CUDA_API_VERSION
	.align		4
        /*0000*/ 	.byte	0x04, 0x37
        /*0002*/ 	.short	(.L_258 - .L_257)
.L_257:
        /*0004*/ 	.word	0x00000082


	//----- nvinfo : EIATTR_SW2861232_WAR
	.align		4
.L_258:
        /*0008*/ 	.byte	0x01, 0x35
	.zero		2


	//----- nvinfo : EIATTR_PARAM_CBANK
	.align		4
        /*000c*/ 	.byte	0x04, 0x0a
        /*000e*/ 	.short	(.L_260 - .L_259)
	.align		4
.L_259:
        /*0010*/ 	.word	index@(.nv.constant0._ZN5flash44flash_bwd_dq_dk_dv_loop_seqk_parallel_kernelI23Flash_bwd_kernel_traitsILi96ELi64ELi128ELi8ELi2ELi4ELi4ELb1ELb0EN7cutlass10bfloat16_tE19Flash_kernel_traitsILi96ELi64ELi128ELi8ES3_EELb0ELb1ELb0ELb0ELb1ELb1ELb1EEEvNS_16Flash_bwd_paramsE)
        /*0014*/ 	.short	0x0160
        /*0016*/ 	.short	0x0280


	//----- nvinfo : EIATTR_CBANK_PARAM_SIZE
	.align		4
.L_260:
        /*0018*/ 	.byte	0x03, 0x19
        /*001a*/ 	.short	0x0280


	//----- nvinfo : EIATTR_KPARAM_INFO
	.align		4
        /*001c*/ 	.byte	0x04, 0x17
        /*001e*/ 	.short	(.L_262 - .L_261)
.L_261:
        /*0020*/ 	.word	0x00000000
        /*0024*/ 	.short	0x0000
        /*0026*/ 	.short	0x0000
        /*0028*/ 	.byte	0x00, 0xf0, 0x01, 0x0a


	//----- nvinfo : EIATTR_MAXREG_COUNT
	.align		4
.L_262:
        /*002c*/ 	.byte	0x03, 0x1b
        /*002e*/ 	.short	0x00ff


	//----- nvinfo : EIATTR_NUM_BARRIERS
	.align		4
        /*0030*/ 	.byte	0x02, 0x4c
        /*0032*/ 	.byte	0x01
	.zero		1


	//----- nvinfo : EIATTR_ANNOTATIONS
	.align		4
        /*0034*/ 	.byte	0x04, 0x55
        /*0036*/ 	.short	(.L_264 - .L_263)


	//   ....[0]....
.L_263:
        /* <DEDUP_REMOVED lines=52> */


	//----- nvinfo : EIATTR_MERCURY_ISA_VERSION
	.align		4
.L_264:
        /*0360*/ 	.byte	0x03, 0x5f
        /*0362*/ 	.short	0x0000


	//----- nvinfo : EIATTR_EXIT_INSTR_OFFSETS
	.align		4
        /*0364*/ 	.byte	0x04, 0x1c
        /*0366*/ 	.short	(.L_266 - .L_265)


	//   ....[0]....
.L_265:
        /*0368*/ 	.word	0x000000a0


	//   ....[1]....
        /*036c*/ 	.word	0x00007960


	//----- nvinfo : EIATTR_CTAIDZ_USED
	.align		4
.L_266:
        /*0370*/ 	.byte	0x01, 0x04
	.zero		2


//--------------------- .nv.info._ZN5flash44flash_bwd_dq_dk_dv_loop_seqk_parallel_kernelI23Flash_bwd_kernel_traitsILi96ELi64ELi128ELi8ELi2ELi4ELi4ELb1ELb0EN7cutlass10bfloat16_tE19Flash_kernel_traitsILi96ELi64ELi128ELi8ES3_EELb1ELb1ELb0ELb0ELb0ELb1ELb0EEEvNS_16Flash_bwd_paramsE --------------------------
	.section	.nv.info._ZN5flash44flash_bwd_dq_dk_dv_loop_seqk_parallel_kernelI23Flash_bwd_kernel_traitsILi96ELi64ELi128ELi8ELi2ELi4ELi4ELb1ELb0EN7cutlass10bfloat16_tE19Flash_kernel_traitsILi96ELi64ELi128ELi8ES3_EELb1ELb1ELb0ELb0ELb0ELb1ELb0EEEvNS_16Flash_bwd_paramsE,"",@"SHT_CUDA_INFO"
	.sectionflags	@""
	.align	4


	//----- nvinfo : EIATTR_CUDA_API_VERSION
	.align		4
        /*0000*/ 	.byte	0x04, 0x37
        /*0002*/ 	.short	(.L_268 - .L_267)
.L_267:
        /*0004*/ 	.word	0x00000082


	//----- nvinfo : EIATTR_SW2861232_WAR
	.align		4
.L_268:
        /*0008*/ 	.byte	0x01, 0x35
	.zero		2


	//----- nvinfo : EIATTR_PARAM_CBANK
	.align		4
        /*000c*/ 	.byte	0x04, 0x0a
        /*000e*/ 	.short	(.L_270 - .L_269)
	.align		4
.L_269:
        /*0010*/ 	.word	index@(.nv.constant0._ZN5flash44flash_bwd_dq_dk_dv_loop_seqk_parallel_kernelI23Flash_bwd_kernel_traitsILi96ELi64ELi128ELi8ELi2ELi4ELi4ELb1ELb0EN7cutlass10bfloat16_tE19Flash_kernel_traitsILi96ELi64ELi128ELi8ES3_EELb1ELb1ELb0ELb0ELb0ELb1ELb0EEEvNS_16Flash_bwd_paramsE)
        /*0014*/ 	.short	0x0160
        /*0016*/ 	.short	0x0280


	//----- nvinfo : EIATTR_CBANK_PARAM_SIZE
	.align		4
.L_270:
        /*0018*/ 	.byte	0x03, 0x19
        /*001a*/ 	.short	0x0280


	//----- nvinfo : EIATTR_KPARAM_INFO
	.align		4
        /*001c*/ 	.byte	0x04, 0x17
        /*001e*/ 	.short	(.L_272 - .L_271)
.L_271:
        /*0020*/ 	.word	0x00000000
        /*0024*/ 	.short	0x0000
        /*0026*/ 	.short	0x0000
        /*0028*/ 	.byte	0x00, 0xf0, 0x01, 0x0a


	//----- nvinfo : EIATTR_MAXREG_COUNT
	.align		4
.L_272:
        /*002c*/ 	.byte	0x03, 0x1b
        /*002e*/ 	.short	0x00ff


	//----- nvinfo : EIATTR_NUM_BARRIERS
	.align		4
        /*0030*/ 	.byte	0x02, 0x4c
        /*0032*/ 	.byte	0x01
	.zero		1


	//----- nvinfo : EIATTR_ANNOTATIONS
	.align		4
        /*0034*/ 	.byte	0x04, 0x55
        /*0036*/ 	.short	(.L_274 - .L_273)


	//   ....[0]....
.L_273:
        /* <DEDUP_REMOVED lines=16> */


	//----- nvinfo : EIATTR_MERCURY_ISA_VERSION
	.align		4
.L_274:
        /*0128*/ 	.byte	0x03, 0x5f
        /*012a*/ 	.short	0x0000


	//----- nvinfo : EIATTR_EXIT_INSTR_OFFSETS
	.align		4
        /*012c*/ 	.byte	0x04, 0x1c
        /*012e*/ 	.short	(.L_276 - .L_275)


	//   ....[0]....
.L_275:
        /*0130*/ 	.word	0x000000a0


	//   ....[1]....
        /*0134*/ 	.word	0x00009340


	//----- nvinfo : EIATTR_CTAIDZ_USED
	.align		4
.L_276:
        /*0138*/ 	.byte	0x01, 0x04
	.zero		2


	//----- nvinfo : EIATTR_CRS_STACK_SIZE
	.align		4
        /*013c*/ 	.byte	0x04, 0x1e
        /*013e*/ 	.short	(.L_278 - .L_277)
.L_277:
        /*0140*/ 	.word	0x00000000
.L_278:


//--------------------- .nv.info._ZN5flash44flash_bwd_dq_dk_dv_loop_seqk_parallel_kernelI23Flash_bwd_kernel_traitsILi96ELi64ELi128ELi8ELi2ELi4ELi4ELb1ELb0EN7cutlass10bfloat16_tE19Flash_kernel_traitsILi96ELi64ELi128ELi8ES3_EELb0ELb1ELb0ELb0ELb0ELb1ELb1EEEvNS_16Flash_bwd_paramsE --------------------------
	.section	.nv.info._ZN5flash44flash_bwd_dq_dk_dv_loop_seqk_parallel_kernelI23Flash_bwd_kernel_traitsILi96ELi64ELi128ELi8ELi2ELi4ELi4ELb1ELb0EN7cutlass10bfloat16_tE19Flash_kernel_traitsILi96ELi64ELi128ELi8ES3_EELb0ELb1ELb0ELb0ELb0ELb1ELb1EEEvNS_16Flash_bwd_paramsE,"",@"SHT_CUDA_INFO"
	.sectionflags	@""
	.align	4


	//----- nvinfo : EIATTR_CUDA_API_VERSION
	.align		4
        /*0000*/ 	.byte	0x04, 0x37
        /*0002*/ 	.short	(.L_280 - .L_279)
.L_279:
        /*0004*/ 	.word	0x00000082


	//----- nvinfo : EIATTR_SW2861232_WAR
	.align		4
.L_280:
        /*0008*/ 	.byte	0x01, 0x35
	.zero		2


	//----- nvinfo : EIATTR_PARAM_CBANK
	.align		4
        /*000c*/ 	.byte	0x04, 0x0a
        /*000e*/ 	.short	(.L_282 - .L_281)
	.align		4
.L_281:
        /*0010*/ 	.word	index@(.nv.constant0._ZN5flash44flash_bwd_dq_dk_dv_loop_seqk_parallel_kernelI23Flash_bwd_kernel_traitsILi96ELi64ELi128ELi8ELi2ELi4ELi4ELb1ELb0EN7cutlass10bfloat16_tE19Flash_kernel_traitsILi96ELi64ELi128ELi8ES3_EELb0ELb1ELb0ELb0ELb0ELb1ELb1EEEvNS_16Flash_bwd_paramsE)
        /*0014*/ 	.short	0x0160
        /*0016*/ 	.short	0x0280


	//----- nvinfo : EIATTR_CBANK_PARAM_SIZE
	.align		4
.L_282:
        /*0018*/ 	.byte	0x03, 0x19
        /*001a*/ 	.short	0x0280


	//----- nvinfo : EIATTR_KPARAM_INFO
	.align		4
        /*001c*/ 	.byte	0x04, 0x17
        /*001e*/ 	.short	(.L_284 - .L_283)
.L_283:
        /*0020*/ 	.word	0x00000000
        /*0024*/ 	.short	0x0000
        /*0026*/ 	.short	0x0000
        /*0028*/ 	.byte	0x00, 0xf0, 0x01, 0x0a


	//----- nvinfo : EIATTR_MAXREG_COUNT
	.align		4
.L_284:
        /*002c*/ 	.byte	0x03, 0x1b
        /*002e*/ 	.short	0x00ff


	//----- nvinfo : EIATTR_NUM_BARRIERS
	.align		4
        /*0030*/ 	.byte	0x02, 0x4c
        /*0032*/ 	.byte	0x01
	.zero		1


	//----- nvinfo : EIATTR_ANNOTATIONS
	.align		4
        /*0034*/ 	.byte	0x04, 0x55
        /*0036*/ 	.short	(.L_286 - .L_285)


	//   ....[0]....
.L_285:
        /* <DEDUP_REMOVED lines=51> */


	//----- nvinfo : EIATTR_MERCURY_ISA_VERSION
	.align		4
.L_286:
        /*0358*/ 	.byte	0x03, 0x5f
        /*035a*/ 	.short	0x0000


	//----- nvinfo : EIATTR_EXIT_INSTR_OFFSETS
	.align		4
        /*035c*/ 	.byte	0x04, 0x1c
        /*035e*/ 	.short	(.L_288 - .L_287)


	//   ....[0]....
.L_287:
        /*0360*/ 	.word	0x000000a0


	//   ....[1]....
        /*0364*/ 	.word	0x00009010


	//----- nvinfo : EIATTR_CTAIDZ_USED
	.align		4
.L_288:
        /*0368*/ 	.byte	0x01, 0x04
	.zero		2


	//----- nvinfo : EIATTR_CRS_STACK_SIZE
	.align		4
        /*036c*/ 	.byte	0x04, 0x1e
        /*036e*/ 	.short	(.L_290 - .L_289)
.L_289:
        /*0370*/ 	.word	0x00000000
.L_290:


//--------------------- .nv.info._ZN5flash44flash_bwd_dq_dk_dv_loop_seqk_parallel_kernelI23Flash_bwd_kernel_traitsILi96ELi64ELi128ELi8ELi2ELi4ELi4ELb1ELb0EN7cutlass10bfloat16_tE19Flash_kernel_traitsILi96ELi64ELi128ELi8ES3_EELb1ELb1ELb0ELb1ELb0ELb0ELb0EEEvNS_16Flash_bwd_paramsE --------------------------
	.section	.nv.info._ZN5flash44flash_bwd_dq_dk_dv_loop_seqk_parallel_kernelI23Flash_bwd_kernel_traitsILi96ELi64ELi128ELi8ELi2ELi4ELi4ELb1ELb0EN7cutlass10bfloat16_tE19Flash_kernel_traitsILi96ELi64ELi128ELi8ES3_EELb1ELb1ELb0ELb1ELb0ELb0ELb0EEEvNS_16Flash_bwd_paramsE,"",@"SHT_CUDA_INFO"
	.sectionflags	@""
	.align	4


	//----- nvinfo : EIATTR_CUDA_API_VERSION
	.align		4
        /*0000*/ 	.byte	0x04, 0x37
        /*0002*/ 	.short	(.L_292 - .L_291)
.L_291:
        /*0004*/ 	.word	0x00000082


	//----- nvinfo : EIATTR_SW2861232_WAR
	.align		4
.L_292:
        /*0008*/ 	.byte	0x01, 0x35
	.zero		2


	//----- nvinfo : EIATTR_PARAM_CBANK
	.align		4
        /*000c*/ 	.byte	0x04, 0x0a
        /*000e*/ 	.short	(.L_294 - .L_293)
	.align		4
.L_293:
        /*0010*/ 	.word	index@(.nv.constant0._ZN5flash44flash_bwd_dq_dk_dv_loop_seqk_parallel_kernelI23Flash_bwd_kernel_traitsILi96ELi64ELi128ELi8ELi2ELi4ELi4ELb1ELb0EN7cutlass10bfloat16_tE19Flash_kernel_traitsILi96ELi64ELi128ELi8ES3_EELb1ELb1ELb0ELb1ELb0ELb0ELb0EEEvNS_16Flash_bwd_paramsE)
        /*0014*/ 	.short	0x0160
        /*0016*/ 	.short	0x0280


	//----- nvinfo : EIATTR_CBANK_PARAM_SIZE
	.align		4
.L_294:
        /*0018*/ 	.byte	0x03, 0x19
        /*001a*/ 	.short	0x0280


	//----- nvinfo : EIATTR_KPARAM_INFO
	.align		4
        /*001c*/ 	.byte	0x04, 0x17
        /*001e*/ 	.short	(.L_296 - .L_295)
.L_295:
        /*0020*/ 	.word	0x00000000
        /*0024*/ 	.short	0x0000
        /*0026*/ 	.short	0x0000
        /*0028*/ 	.byte	0x00, 0xf0, 0x01, 0x0a


	//----- nvinfo : EIATTR_MAXREG_COUNT
	.align		4
.L_296:
        /*002c*/ 	.byte	0x03, 0x1b
        /*002e*/ 	.short	0x00ff


	//----- nvinfo : EIATTR_NUM_BARRIERS
	.align		4
        /*0030*/ 	.byte	0x02, 0x4c
        /*0032*/ 	.byte	0x01
	.zero		1


	//----- nvinfo : EIATTR_ANNOTATIONS
	.align		4
        /*0034*/ 	.byte	0x04, 0x55
        /*0036*/ 	.short	(.L_298 - .L_297)


	//   ....[0]....
.L_297:
        /* <DEDUP_REMOVED lines=40> */


	//----- nvinfo : EIATTR_MERCURY_ISA_VERSION
	.align		4
.L_298:
        /*02a8*/ 	.byte	0x03, 0x5f
        /*02aa*/ 	.short	0x0000


	//----- nvinfo : EIATTR_EXIT_INSTR_OFFSETS
	.align		4
        /*02ac*/ 	.byte	0x04, 0x1c
        /*02ae*/ 	.short	(.L_300 - .L_299)


	//   ....[0]....
.L_299:
        /*02b0*/ 	.word	0x000000a0


	//   ....[1]....
        /*02b4*/ 	.word	0x0000a8e0


	//----- nvinfo : EIATTR_CTAIDZ_USED
	.align		4
.L_300:
        /*02b8*/ 	.byte	0x01, 0x04
	.zero		2


	//----- nvinfo : EIATTR_CRS_STACK_SIZE
	.align		4
        /*02bc*/ 	.byte	0x04, 0x1e
        /*02be*/ 	.short	(.L_302 - .L_301)
.L_301:
        /*02c0*/ 	.word	0x00000000
.L_302:


//--------------------- .nv.info._ZN5flash44flash_bwd_dq_dk_dv_loop_seqk_parallel_kernelI23Flash_bwd_kernel_traitsILi96ELi64ELi128ELi8ELi2ELi4ELi4ELb1ELb0EN7cutlass10bfloat16_tE19Flash_kernel_traitsILi96ELi64ELi128ELi8ES3_EELb0ELb1ELb0ELb1ELb0ELb0ELb1EEEvNS_16Flash_bwd_paramsE --------------------------
	.section	.nv.info._ZN5flash44flash_bwd_dq_dk_dv_loop_seqk_parallel_kernelI23Flash_bwd_kernel_traitsILi96ELi64ELi128ELi8ELi2ELi4ELi4ELb1ELb0EN7cutlass10bfloat16_tE19Flash_kernel_traitsILi96ELi64ELi128ELi8ES3_EELb0ELb1ELb0ELb1ELb0ELb0ELb1EEEvNS_16Flash_bwd_paramsE,"",@"SHT_CUDA_INFO"
	.sectionflags	@""
	.align	4


	//----- nvinfo : EIATTR_CUDA_API_VERSION
	.align		4
        /*0000*/ 	.byte	0x04, 0x37
        /*0002*/ 	.short	(.L_304 - .L_303)
.L_303:
        /*0004*/ 	.word	0x00000082


	//----- nvinfo : EIATTR_SW2861232_WAR
	.align		4
.L_304:
        /*0008*/ 	.byte	0x01, 0x35
	.zero		2


	//----- nvinfo : EIATTR_PARAM_CBANK
	.align		4
        /*000c*/ 	.byte	0x04, 0x0a
        /*000e*/ 	.short	(.L_306 - .L_305)
	.align		4
.L_305:
        /*0010*/ 	.word	index@(.nv.constant0._ZN5flash44flash_bwd_dq_dk_dv_loop_seqk_parallel_kernelI23Flash_bwd_kernel_traitsILi96ELi64ELi128ELi8ELi2ELi4ELi4ELb1ELb0EN7cutlass10bfloat16_tE19Flash_kernel_traitsILi96ELi64ELi128ELi8ES3_EELb0ELb1ELb0ELb1ELb0ELb0ELb1EEEvNS_16Flash_bwd_paramsE)
        /*0014*/ 	.short	0x0160
        /*0016*/ 	.short	0x0280


	//----- nvinfo : EIATTR_CBANK_PARAM_SIZE
	.align		4
.L_306:
        /*0018*/ 	.byte	0x03, 0x19
        /*001a*/ 	.short	0x0280


	//----- nvinfo : EIATTR_KPARAM_INFO
	.align		4
        /*001c*/ 	.byte	0x04, 0x17
        /*001e*/ 	.short	(.L_308 - .L_307)
.L_307:
        /*0020*/ 	.word	0x00000000
        /*0024*/ 	.short	0x0000
        /*0026*/ 	.short	0x0000
        /*0028*/ 	.byte	0x00, 0xf0, 0x01, 0x0a


	//----- nvinfo : EIATTR_MAXREG_COUNT
	.align		4
.L_308:
        /*002c*/ 	.byte	0x03, 0x1b
        /*002e*/ 	.short	0x00ff


	//----- nvinfo : EIATTR_NUM_BARRIERS
	.align		4
        /*0030*/ 	.byte	0x02, 0x4c
        /*0032*/ 	.byte	0x01
	.zero		1


	//----- nvinfo : EIATTR_ANNOTATIONS
	.align		4
        /*0034*/ 	.byte	0x04, 0x55
        /*0036*/ 	.short	(.L_310 - .L_309)


	//   ....[0]....
.L_309:
        /* <DEDUP_REMOVED lines=62> */


	//----- nvinfo : EIATTR_MERCURY_ISA_VERSION
	.align		4
.L_310:
        /*0408*/ 	.byte	0x03, 0x5f
        /*040a*/ 	.short	0x0000


	//----- nvinfo : EIATTR_EXIT_INSTR_OFFSETS
	.align		4
        /*040c*/ 	.byte	0x04, 0x1c
        /*040e*/ 	.short	(.L_312 - .L_311)


	//   ....[0]....
.L_311:
        /*0410*/ 	.word	0x000000a0


	//   ....[1]....
        /*0414*/ 	.word	0x0000a170


	//----- nvinfo : EIATTR_CTAIDZ_USED
	.align		4
.L_312:
        /*0418*/ 	.byte	0x01, 0x04
	.zero		2


	//----- nvinfo : EIATTR_CRS_STACK_SIZE
	.align		4
        /*041c*/ 	.byte	0x04, 0x1e
        /*041e*/ 	.short	(.L_314 - .L_313)
.L_313:
        /*0420*/ 	.word	0x00000000
.L_314:


//--------------------- .nv.info._ZN5flash25flash_bwd_dot_do_o_kernelILb0E23Flash_bwd_kernel_traitsILi96ELi64ELi128ELi8ELi2ELi4ELi4ELb1ELb0EN7cutlass10bfloat16_tE19Flash_kernel_traitsILi96ELi64ELi128ELi8ES3_EEEEvNS_16Flash_bwd_paramsE --------------------------
	.section	.nv.info._ZN5flash25flash_bwd_dot_do_o_kernelILb0E23Flash_bwd_kernel_traitsILi96ELi64ELi128ELi8ELi2ELi4ELi4ELb1ELb0EN7cutlass10bfloat16_tE19Flash_kernel_traitsILi96ELi64ELi128ELi8ES3_EEEEvNS_16Flash_bwd_paramsE,"",@"SHT_CUDA_INFO"
	.sectionflags	@""
	.align	4


	//----- nvinfo : EIATTR_CUDA_API_VERSION
	.align		4
        /*0000*/ 	.byte	0x04, 0x37
        /*0002*/ 	.short	(.L_316 - .L_315)
.L_315:
        /*0004*/ 	.word	0x00000082


	//----- nvinfo : EIATTR_SW2861232_WAR
	.align		4
.L_316:
        /*0008*/ 	.byte	0x01, 0x35
	.zero		2


	//----- nvinfo : EIATTR_PARAM_CBANK
	.align		4
        /*000c*/ 	.byte	0x04, 0x0a
        /*000e*/ 	.short	(.L_318 - .L_317)
	.align		4
.L_317:
        /*0010*/ 	.word	index@(.nv.constant0._ZN5flash25flash_bwd_dot_do_o_kernelILb0E23Flash_bwd_kernel_traitsILi96ELi64ELi128ELi8ELi2ELi4ELi4ELb1ELb0EN7cutlass10bfloat16_tE19Flash_kernel_traitsILi96ELi64ELi128ELi8ES3_EEEEvNS_16Flash_bwd_paramsE)
        /*0014*/ 	.short	0x0160
        /*0016*/ 	.short	0x0280


	//----- nvinfo : EIATTR_CBANK_PARAM_SIZE
	.align		4
.L_318:
        /*0018*/ 	.byte	0x03, 0x19
        /*001a*/ 	.short	0x0280


	//----- nvinfo : EIATTR_KPARAM_INFO
	.align		4
        /*001c*/ 	.byte	0x04, 0x17
        /*001e*/ 	.short	(.L_320 - .L_319)
.L_319:
        /*0020*/ 	.word	0x00000000
        /*0024*/ 	.short	0x0000
        /*0026*/ 	.short	0x0000
        /*0028*/ 	.byte	0x00, 0xf0, 0x01, 0x0a


	//----- nvinfo : EIATTR_MAXREG_COUNT
	.align		4
.L_320:
        /*002c*/ 	.byte	0x03, 0x1b
        /*002e*/ 	.short	0x00ff


	//----- nvinfo : EIATTR_MERCURY_ISA_VERSION
	.align		4
        /*0030*/ 	.byte	0x03, 0x5f
        /*0032*/ 	.short	0x0000


	//----- nvinfo : EIATTR_COOP_GROUP_MASK_REGIDS
	.align		4
        /*0034*/ 	.byte	0x04, 0x29
        /*0036*/ 	.short	(.L_322 - .L_321)


	//   ....[0]....
.L_321:
        /*0038*/ 	.word	0xffffffff


	//   ....[1]....
        /*003c*/ 	.word	0xffffffff


	//----- nvinfo : EIATTR_COOP_GROUP_INSTR_OFFSETS
	.align		4
.L_322:
        /*0040*/ 	.byte	0x04, 0x28
        /*0042*/ 	.short	(.L_324 - .L_323)


	//   ....[0]....
.L_323:
        /*0044*/ 	.word	0x00000cb0


	//   ....[1]....
        /*0048*/ 	.word	0x00000cd0


	//----- nvinfo : EIATTR_EXIT_INSTR_OFFSETS
	.align		4
.L_324:
        /*004c*/ 	.byte	0x04, 0x1c
        /*004e*/ 	.short	(.L_326 - .L_325)


	//   ....[0]....
.L_325:
        /*0050*/ 	.word	0x00000120


	//   ....[1]....
        /*0054*/ 	.word	0x00000ce0


	//   ....[2]....
        /*0058*/ 	.word	0x00000d60


	//----- nvinfo : EIATTR_CTAIDZ_USED
	.align		4
.L_326:
        /*005c*/ 	.byte	0x01, 0x04
	.zero		2


	//----- nvinfo : EIATTR_CRS_STACK_SIZE
	.align		4
        /*0060*/ 	.byte	0x04, 0x1e
        /*0062*/ 	.short	(.L_328 - .L_327)
.L_327:
        /*0064*/ 	.word	0x00000000
.L_328:


//--------------------- .nv.info._ZN5flash25flash_bwd_dot_do_o_kernelILb1E23Flash_bwd_kernel_traitsILi96ELi64ELi128ELi8ELi2ELi4ELi4ELb1ELb0EN7cutlass10bfloat16_tE19Flash_kernel_traitsILi96ELi64ELi128ELi8ES3_EEEEvNS_16Flash_bwd_paramsE --------------------------
	.section	.nv.info._ZN5flash25flash_bwd_dot_do_o_kernelILb1E23Flash_bwd_kernel_traitsILi96ELi64ELi128ELi8ELi2ELi4ELi4ELb1ELb0EN7cutlass10bfloat16_tE19Flash_kernel_traitsILi96ELi64ELi128ELi8ES3_EEEEvNS_16Flash_bwd_paramsE,"",@"SHT_CUDA_INFO"
	.sectionflags	@""
	.align	4


	//----- nvinfo : EIATTR_CUDA_API_VERSION
	.align		4
        /*0000*/ 	.byte	0x04, 0x37
        /*0002*/ 	.short	(.L_330 - .L_329)
.L_329:
        /*0004*/ 	.word	0x00000082


	//----- nvinfo : EIATTR_SW2861232_WAR
	.align		4
.L_330:
        /*0008*/ 	.byte	0x01, 0x35
	.zero		2


	//----- nvinfo : EIATTR_PARAM_CBANK
	.align		4
        /*000c*/ 	.byte	0x04, 0x0a
        /*000e*/ 	.short	(.L_332 - .L_331)
	.align		4
.L_331:
        /*0010*/ 	.word	index@(.nv.constant0._ZN5flash25flash_bwd_dot_do_o_kernelILb1E23Flash_bwd_kernel_traitsILi96ELi64ELi128ELi8ELi2ELi4ELi4ELb1ELb0EN7cutlass10bfloat16_tE19Flash_kernel_traitsILi96ELi64ELi128ELi8ES3_EEEEvNS_16Flash_bwd_paramsE)
        /*0014*/ 	.short	0x0160
        /*0016*/ 	.short	0x0280


	//----- nvinfo : EIATTR_CBANK_PARAM_SIZE
	.align		4
.L_332:
        /*0018*/ 	.byte	0x03, 0x19
        /*001a*/ 	.short	0x0280


	//----- nvinfo : EIATTR_KPARAM_INFO
	.align		4
        /*001c*/ 	.byte	0x04, 0x17
        /*001e*/ 	.short	(.L_334 - .L_333)
.L_333:
        /*0020*/ 	.word	0x00000000
        /*0024*/ 	.short	0x0000
        /*0026*/ 	.short	0x0000
        /*0028*/ 	.byte	0x00, 0xf0, 0x01, 0x0a


	//----- nvinfo : EIATTR_MAXREG_COUNT
	.align		4
.L_334:
        /*002c*/ 	.byte	0x03, 0x1b
        /*002e*/ 	.short	0x00ff


	//----- nvinfo : EIATTR_MERCURY_ISA_VERSION
	.align		4
        /*0030*/ 	.byte	0x03, 0x5f
        /*0032*/ 	.short	0x0000


	//----- nvinfo : EIATTR_COOP_GROUP_MASK_REGIDS
	.align		4
        /*0034*/ 	.byte	0x04, 0x29
        /*0036*/ 	.short	(.L_336 - .L_335)


	//   ....[0]....
.L_335:
        /*0038*/ 	.word	0xffffffff


	//   ....[1]....
        /*003c*/ 	.word	0xffffffff


	//----- nvinfo : EIATTR_COOP_GROUP_INSTR_OFFSETS
	.align		4
.L_336:
        /*0040*/ 	.byte	0x04, 0x28
        /*0042*/ 	.short	(.L_338 - .L_337)


	//   ....[0]....
.L_337:
        /*0044*/ 	.word	0x00000fe0


	//   ....[1]....
        /*0048*/ 	.word	0x00001000


	//----- nvinfo : EIATTR_EXIT_INSTR_OFFSETS
	.align		4
.L_338:
        /*004c*/ 	.byte	0x04, 0x1c
        /*004e*/ 	.short	(.L_340 - .L_339)


	//   ....[0]....
.L_339:
        /*0050*/ 	.word	0x00000120


	//   ....[1]....
        /*0054*/ 	.word	0x000010b0


	//----- nvinfo : EIATTR_CTAIDZ_USED
	.align		4
.L_340:
        /*0058*/ 	.byte	0x01, 0x04
	.zero		2


	//----- nvinfo : EIATTR_CRS_STACK_SIZE
	.align		4
        /*005c*/ 	.byte	0x04, 0x1e
        /*005e*/ 	.short	(.L_342 - .L_341)
.L_341:
        /*0060*/ 	.word	0x00000000
.L_342:


//--------------------- .nv.info._ZN5flash27flash_bwd_convert_dq_kernelI23Flash_bwd_kernel_traitsILi96ELi64ELi128ELi8ELi2ELi4ELi4ELb0ELb0EN7cutlass10bfloat16_tE19Flash_kernel_traitsILi96ELi64ELi128ELi8ES3_EEEEvNS_16Flash_bwd_paramsEi --------------------------
	.section	.nv.info._ZN5flash27flash_bwd_convert_dq_kernelI23Flash_bwd_kernel_traitsILi96ELi64ELi128ELi8ELi2ELi4ELi4ELb0ELb0EN7cutlass10bfloat16_tE19Flash_kernel_traitsILi96ELi64ELi128ELi8ES3_EEEEvNS_16Flash_bwd_paramsEi,"",@"SHT_CUDA_INFO"
	.sectionflags	@""
	.align	4


	//----- nvinfo : EIATTR_CUDA_API_VERSION
	.align		4
        /*0000*/ 	.byte	0x04, 0x37
        /*0002*/ 	.short	(.L_344 - .L_343)
.L_343:
        /*0004*/ 	.word	0x00000082


	//----- nvinfo : EIATTR_SW2861232_WAR
	.align		4
.L_344:
        /*0008*/ 	.byte	0x01, 0x35
	.zero		2


	//----- nvinfo : EIATTR_PARAM_CBANK
	.align		4
        /*000c*/ 	.byte	0x04, 0x0a
        /*000e*/ 	.short	(.L_346 - .L_345)
	.align		4
.L_345:
        /*0010*/ 	.word	index@(.nv.constant0._ZN5flash27flash_bwd_convert_dq_kernelI23Flash_bwd_kernel_traitsILi96ELi64ELi128ELi8ELi2ELi4ELi4ELb0ELb0EN7cutlass10bfloat16_tE19Flash_kernel_traitsILi96ELi64ELi128ELi8ES3_EEEEvNS_16Flash_bwd_paramsEi)
        /*0014*/ 	.short	0x0160
        /*0016*/ 	.short	0x0284


	//----- nvinfo : EIATTR_CBANK_PARAM_SIZE
	.align		4
.L_346:
        /*0018*/ 	.byte	0x03, 0x19
        /*001a*/ 	.short	0x0284


	//----- nvinfo : EIATTR_KPARAM_INFO
	.align		4
        /*001c*/ 	.byte	0x04, 0x17
        /*001e*/ 	.short	(.L_348 - .L_347)
.L_347:
        /*0020*/ 	.word	0x00000000
        /*0024*/ 	.short	0x0001
        /*0026*/ 	.short	0x0280
        /*0028*/ 	.byte	0x00, 0xf0, 0x11, 0x00


	//----- nvinfo : EIATTR_KPARAM_INFO
	.align		4
.L_348:
        /*002c*/ 	.byte	0x04, 0x17
        /*002e*/ 	.short	(.L_350 - .L_349)
.L_349:
        /*0030*/ 	.word	0x00000000
        /*0034*/ 	.short	0x0000
        /*0036*/ 	.short	0x0000
        /*0038*/ 	.byte	0x00, 0xf0, 0x01, 0x0a


	//----- nvinfo : EIATTR_MAXREG_COUNT
	.align		4
.L_350:
        /*003c*/ 	.byte	0x03, 0x1b
        /*003e*/ 	.short	0x00ff


	//----- nvinfo : EIATTR_NUM_BARRIERS
	.align		4
        /*0040*/ 	.byte	0x02, 0x4c
        /*0042*/ 	.byte	0x01
	.zero		1


	//----- nvinfo : EIATTR_MERCURY_ISA_VERSION
	.align		4
        /*0044*/ 	.byte	0x03, 0x5f
        /*0046*/ 	.short	0x0000


	//----- nvinfo : EIATTR_EXIT_INSTR_OFFSETS
	.align		4
        /*0048*/ 	.byte	0x04, 0x1c
        /*004a*/ 	.short	(.L_352 - .L_351)


	//   ....[0]....
.L_351:
        /*004c*/ 	.word	0x00000170


	//   ....[1]....
        /*0050*/ 	.word	0x000014f0


	//   ....[2]....
        /*0054*/ 	.word	0x00001710


	//   ....[3]....
        /*0058*/ 	.word	0x00001740


	//----- nvinfo : EIATTR_CTAIDZ_USED
	.align		4
.L_352:
        /*005c*/ 	.byte	0x01, 0x04
	.zero		2


//--------------------- .nv.info._ZN5flash44flash_bwd_dq_dk_dv_loop_seqk_parallel_kernelI23Flash_bwd_kernel_traitsILi96ELi64ELi128ELi8ELi2ELi4ELi4ELb0ELb0EN7cutlass10bfloat16_tE19Flash_kernel_traitsILi96ELi64ELi128ELi8ES3_EELb1ELb1ELb0ELb0ELb0ELb0ELb0EEEvNS_16Flash_bwd_paramsE --------------------------
	.section	.nv.info._ZN5flash44flash_bwd_dq_dk_dv_loop_seqk_parallel_kernelI23Flash_bwd_kernel_traitsILi96ELi64ELi128ELi8ELi2ELi4ELi4ELb0ELb0EN7cutlass10bfloat16_tE19Flash_kernel_traitsILi96ELi64ELi128ELi8ES3_EELb1ELb1ELb0ELb0ELb0ELb0ELb0EEEvNS_16Flash_bwd_paramsE,"",@"SHT_CUDA_INFO"
	.sectionflags	@""
	.align	4


	//----- nvinfo : EIATTR_CUDA_API_VERSION
	.align		4
        /*0000*/ 	.byte	0x04, 0x37
        /*0002*/ 	.short	(.L_354 - .L_353)
.L_353:
        /*0004*/ 	.word	0x00000082


	//----- nvinfo : EIATTR_SW2861232_WAR
	.align		4
.L_354:
        /*0008*/ 	.byte	0x01, 0x35
	.zero		2


	//----- nvinfo : EIATTR_PARAM_CBANK
	.align		4
        /*000c*/ 	.byte	0x04, 0x0a
        /*000e*/ 	.short	(.L_356 - .L_355)
	.align		4
.L_355:
        /*0010*/ 	.word	index@(.nv.constant0._ZN5flash44flash_bwd_dq_dk_dv_loop_seqk_parallel_kernelI23Flash_bwd_kernel_traitsILi96ELi64ELi128ELi8ELi2ELi4ELi4ELb0ELb0EN7cutlass10bfloat16_tE19Flash_kernel_traitsILi96ELi64ELi128ELi8ES3_EELb1ELb1ELb0ELb0ELb0ELb0ELb0EEEvNS_16Flash_bwd_paramsE)
        /*0014*/ 	.short	0x0160
        /*0016*/ 	.short	0x0280


	//----- nvinfo : EIATTR_CBANK_PARAM_SIZE
	.align		4
.L_356:
        /*0018*/ 	.byte	0x03, 0x19
        /*001a*/ 	.short	0x0280


	//----- nvinfo : EIATTR_KPARAM_INFO
	.align		4
        /*001c*/ 	.byte	0x04, 0x17
        /*001e*/ 	.short	(.L_358 - .L_357)
.L_357:
        /*0020*/ 	.word	0x00000000
        /*0024*/ 	.short	0x0000
        /*0026*/ 	.short	0x0000
        /*0028*/ 	.byte	0x00, 0xf0, 0x01, 0x0a


	//----- nvinfo : EIATTR_MAXREG_COUNT
	.align		4
.L_358:
        /*002c*/ 	.byte	0x03, 0x1b
        /*002e*/ 	.short	0x00ff


	//----- nvinfo : EIATTR_NUM_BARRIERS
	.align		4
        /*0030*/ 	.byte	0x02, 0x4c
        /*0032*/ 	.byte	0x01
	.zero		1


	//----- nvinfo : EIATTR_ANNOTATIONS
	.align		4
        /*0034*/ 	.byte	0x04, 0x55
        /*0036*/ 	.short	(.L_360 - .L_359)


	//   ....[0]....
.L_359:
        /*0038*/ 	.word	0x00000001
        /*003c*/ 	.byte	0x70, 0x0c, 0x00, 0x00, 0x01, 0x00, 0x00, 0x00, 0x00, 0x80, 0x00, 0x00


	//----- nvinfo : EIATTR_MERCURY_ISA_VERSION
	.align		4
.L_360:
        /*0048*/ 	.byte	0x03, 0x5f
        /*004a*/ 	.short	0x0000


	//----- nvinfo : EIATTR_EXIT_INSTR_OFFSETS
	.align		4
        /*004c*/ 	.byte	0x04, 0x1c
        /*004e*/ 	.short	(.L_362 - .L_361)


	//   ....[0]....
.L_361:
        /*0050*/ 	.word	0x00000090


	//   ....[1]....
        /*0054*/ 	.word	0x000095c0


	//----- nvinfo : EIATTR_CTAIDZ_USED
	.align		4
.L_362:
        /*0058*/ 	.byte	0x01, 0x04
	.zero		2


	//----- nvinfo : EIATTR_CRS_STACK_SIZE
	.align		4
        /*005c*/ 	.byte	0x04, 0x1e
        /*005e*/ 	.short	(.L_364 - .L_363)
.L_363:
        /*0060*/ 	.word	0x00000000
.L_364:


//--------------------- .nv.info._ZN5flash44flash_bwd_dq_dk_dv_loop_seqk_parallel_kernelI23Flash_bwd_kernel_traitsILi96ELi64ELi128ELi8ELi2ELi4ELi4ELb0ELb0EN7cutlass10bfloat16_tE19Flash_kernel_traitsILi96ELi64ELi128ELi8ES3_EELb0ELb1ELb0ELb0ELb0ELb0ELb1EEEvNS_16Flash_bwd_paramsE --------------------------
	.section	.nv.info._ZN5flash44flash_bwd_dq_dk_dv_loop_seqk_parallel_kernelI23Flash_bwd_kernel_traitsILi96ELi64ELi128ELi8ELi2ELi4ELi4ELb0ELb0EN7cutlass10bfloat16_tE19Flash_kernel_traitsILi96ELi64ELi128ELi8ES3_EELb0ELb1ELb0ELb0ELb0ELb0ELb1EEEvNS_16Flash_bwd_paramsE,"",@"SHT_CUDA_INFO"
	.sectionflags	@""
	.align	4


	//----- nvinfo : EIATTR_CUDA_API_VERSION
	.align		4
        /*0000*/ 	.byte	0x04, 0x37
        /*0002*/ 	.short	(.L_366 - .L_365)
.L_365:
        /*0004*/ 	.word	0x00000082


	//----- nvinfo : EIATTR_SW2861232_WAR
	.align		4
.L_366:
        /*0008*/ 	.byte	0x01, 0x35
	.zero		2


	//----- nvinfo : EIATTR_PARAM_CBANK
	.align		4
        /*000c*/ 	.byte	0x04, 0x0a
        /*000e*/ 	.short	(.L_368 - .L_367)
	.align		4
.L_367:
        /*0010*/ 	.word	index@(.nv.constant0._ZN5flash44flash_bwd_dq_dk_dv_loop_seqk_parallel_kernelI23Flash_bwd_kernel_traitsILi96ELi64ELi128ELi8ELi2ELi4ELi4ELb0ELb0EN7cutlass10bfloat16_tE19Flash_kernel_traitsILi96ELi64ELi128ELi8ES3_EELb0ELb1ELb0ELb0ELb0ELb0ELb1EEEvNS_16Flash_bwd_paramsE)
        /*0014*/ 	.short	0x0160
        /*0016*/ 	.short	0x0280


	//----- nvinfo : EIATTR_CBANK_PARAM_SIZE
	.align		4
.L_368:
        /*0018*/ 	.byte	0x03, 0x19
        /*001a*/ 	.short	0x0280


	//----- nvinfo : EIATTR_KPARAM_INFO
	.align		4
        /*001c*/ 	.byte	0x04, 0x17
        /*001e*/ 	.short	(.L_370 - .L_369)
.L_369:
        /*0020*/ 	.word	0x00000000
        /*0024*/ 	.short	0x0000
        /*0026*/ 	.short	0x0000
        /*0028*/ 	.byte	0x00, 0xf0, 0x01, 0x0a


	//----- nvinfo : EIATTR_MAXREG_COUNT
	.align		4
.L_370:
        /*002c*/ 	.byte	0x03, 0x1b
        /*002e*/ 	.short	0x00ff


	//----- nvinfo : EIATTR_NUM_BARRIERS
	.align		4
        /*0030*/ 	.byte	0x02, 0x4c
        /*0032*/ 	.byte	0x01
	.zero		1


	//----- nvinfo : EIATTR_ANNOTATIONS
	.align		4
        /*0034*/ 	.byte	0x04, 0x55
        /*0036*/ 	.short	(.L_372 - .L_371)


	//   ....[0]....
.L_371:
        /* <DEDUP_REMOVED lines=9> */


	//----- nvinfo : EIATTR_MERCURY_ISA_VERSION
	.align		4
.L_372:
        /*00b0*/ 	.byte	0x03, 0x5f
        /*00b2*/ 	.short	0x0000


	//----- nvinfo : EIATTR_EXIT_INSTR_OFFSETS
	.align		4
        /*00b4*/ 	.byte	0x04, 0x1c
        /*00b6*/ 	.short	(.L_374 - .L_373)


	//   ....[0]....
.L_373:
        /*00b8*/ 	.word	0x000000a0


	//   ....[1]....
        /*00bc*/ 	.word	0x00009780


	//----- nvinfo : EIATTR_CTAIDZ_USED
	.align		4
.L_374:
        /*00c0*/ 	.byte	0x01, 0x04
	.zero		2


	//----- nvinfo : EIATTR_CRS_STACK_SIZE
	.align		4
        /*00c4*/ 	.byte	0x04, 0x1e
        /*00c6*/ 	.short	(.L_376 - .L_375)
.L_375:
        /*00c8*/ 	.word	0x00000000
.L_376:


//--------------------- .nv.info._ZN5flash44flash_bwd_dq_dk_dv_loop_seqk_parallel_kernelI23Flash_bwd_kernel_traitsILi96ELi64ELi128ELi8ELi2ELi4ELi4ELb0ELb0EN7cutlass10bfloat16_tE19Flash_kernel_traitsILi96ELi64ELi128ELi8ES3_EELb1ELb1ELb0ELb0ELb1ELb1ELb0EEEvNS_16Flash_bwd_paramsE --------------------------
	.section	.nv.info._ZN5flash44flash_bwd_dq_dk_dv_loop_seqk_parallel_kernelI23Flash_bwd_kernel_traitsILi96ELi64ELi128ELi8ELi2ELi4ELi4ELb0ELb0EN7cutlass10bfloat16_tE19Flash_kernel_traitsILi96ELi64ELi128ELi8ES3_EELb1ELb1ELb0ELb0ELb1ELb1ELb0EEEvNS_16Flash_bwd_paramsE,"",@"SHT_CUDA_INFO"
	.sectionflags	@""
	.align	4


	//----- nvinfo : EIATTR_CUDA_API_VERSION
	.align		4
        /*0000*/ 	.byte	0x04, 0x37
        /*0002*/ 	.short	(.L_378 - .L_377)
.L_377:
        /*0004*/ 	.word	0x00000082


	//----- nvinfo : EIATTR_SW2861232_WAR
	.align		4
.L_378:
        /*0008*/ 	.byte	0x01, 0x35
	.zero		2


	//----- nvinfo : EIATTR_PARAM_CBANK
	.align		4
        /*000c*/ 	.byte	0x04, 0x0a
        /*000e*/ 	.short	(.L_380 - .L_379)
	.align		4
.L_379:
        /*0010*/ 	.word	index@(.nv.constant0._ZN5flash44flash_bwd_dq_dk_dv_loop_seqk_parallel_kernelI23Flash_bwd_kernel_traitsILi96ELi64ELi128ELi8ELi2ELi4ELi4ELb0ELb0EN7cutlass10bfloat16_tE19Flash_kernel_traitsILi96ELi64ELi128ELi8ES3_EELb1ELb1ELb0ELb0ELb1ELb1ELb0EEEvNS_16Flash_bwd_paramsE)
        /*0014*/ 	.short	0x0160
        /*0016*/ 	.short	0x0280


	//----- nvinfo : EIATTR_CBANK_PARAM_SIZE
	.align		4
.L_380:
        /*0018*/ 	.byte	0x03, 0x19
        /*001a*/ 	.short	0x0280


	//----- nvinfo : EIATTR_KPARAM_INFO
	.align		4
        /*001c*/ 	.byte	0x04, 0x17
        /*001e*/ 	.short	(.L_382 - .L_381)
.L_381:
        /*0020*/ 	.word	0x00000000
        /*0024*/ 	.short	0x0000
        /*0026*/ 	.short	0x0000
        /*0028*/ 	.byte	0x00, 0xf0, 0x01, 0x0a


	//----- nvinfo : EIATTR_MAXREG_COUNT
	.align		4
.L_382:
        /*002c*/ 	.byte	0x03, 0x1b
        /*002e*/ 	.short	0x00ff


	//----- nvinfo : EIATTR_NUM_BARRIERS
	.align		4
        /*0030*/ 	.byte	0x02, 0x4c
        /*0032*/ 	.byte	0x01
	.zero		1


	//----- nvinfo : EIATTR_ANNOTATIONS
	.align		4
        /*0034*/ 	.byte	0x04, 0x55
        /*0036*/ 	.short	(.L_384 - .L_383)


	//   ....[0]....
.L_383:
        /*0038*/ 	.word	0x00000001
        /*003c*/ 	.byte	0x10, 0x05, 0x00, 0x00, 0x01, 0x00, 0x00, 0x00, 0x40, 0x05, 0x00, 0x00, 0x01, 0x00, 0x00, 0x00
        /*004c*/ 	.byte	0x20, 0x11, 0x00, 0x00, 0x01, 0x00, 0x00, 0x00, 0x30, 0x22, 0x00, 0x00


	//----- nvinfo : EIATTR_MERCURY_ISA_VERSION
	.align		4
.L_384:
        /*0058*/ 	.byte	0x03, 0x5f
        /*005a*/ 	.short	0x0000


	//----- nvinfo : EIATTR_EXIT_INSTR_OFFSETS
	.align		4
        /*005c*/ 	.byte	0x04, 0x1c
        /*005e*/ 	.short	(.L_386 - .L_385)


	//   ....[0]....
.L_385:
        /*0060*/ 	.word	0x00000090


	//   ....[1]....
        /*0064*/ 	.word	0x00007480


	//----- nvinfo : EIATTR_CTAIDZ_USED
	.align		4
.L_386:
        /*0068*/ 	.byte	0x01, 0x04
	.zero		2


//--------------------- .nv.info._ZN5flash44flash_bwd_dq_dk_dv_loop_seqk_parallel_kernelI23Flash_bwd_kernel_traitsILi96ELi64ELi128ELi8ELi2ELi4ELi4ELb0ELb0EN7cutlass10bfloat16_tE19Flash_kernel_traitsILi96ELi64ELi128ELi8ES3_EELb0ELb1ELb0ELb0ELb1ELb1ELb1EEEvNS_16Flash_bwd_paramsE --------------------------
	.section	.nv.info._ZN5flash44flash_bwd_dq_dk_dv_loop_seqk_parallel_kernelI23Flash_bwd_kernel_traitsILi96ELi64ELi128ELi8ELi2ELi4ELi4ELb0ELb0EN7cutlass10bfloat16_tE19Flash_kernel_traitsILi96ELi64ELi128ELi8ES3_EELb0ELb1ELb0ELb0ELb1ELb1ELb1EEEvNS_16Flash_bwd_paramsE,"",@"SHT_CUDA_INFO"
	.sectionflags	@""
	.align	4


	//----- nvinfo : EIATTR_CUDA_API_VERSION
	.align		4
        /*0000*/ 	.byte	0x04, 0x37
        /*0002*/ 	.short	(.L_388 - .L_387)
.L_387:
        /*0004*/ 	.word	0x00000082


	//----- nvinfo : EIATTR_SW2861232_WAR
	.align		4
.L_388:
        /*0008*/ 	.byte	0x01, 0x35
	.zero		2


	//----- nvinfo : EIATTR_PARAM_CBANK
	.align		4
        /*000c*/ 	.byte	0x04, 0x0a
        /*000e*/ 	.short	(.L_390 - .L_389)
	.align		4
.L_389:
        /*0010*/ 	.word	index@(.nv.constant0._ZN5flash44flash_bwd_dq_dk_dv_loop_seqk_parallel_kernelI23Flash_bwd_kernel_traitsILi96ELi64ELi128ELi8ELi2ELi4ELi4ELb0ELb0EN7cutlass10bfloat16_tE19Flash_kernel_traitsILi96ELi64ELi128ELi8ES3_EELb0ELb1ELb0ELb0ELb1ELb1ELb1EEEvNS_16Flash_bwd_paramsE)
        /*0014*/ 	.short	0x0160
        /*0016*/ 	.short	0x0280


	//----- nvinfo : EIATTR_CBANK_PARAM_SIZE
	.align		4
.L_390:
        /*0018*/ 	.byte	0x03, 0x19
        /*001a*/ 	.short	0x0280


	//----- nvinfo : EIATTR_KPARAM_INFO
	.align		4
        /*001c*/ 	.byte	0x04, 0x17
        /*001e*/ 	.short	(.L_392 - .L_391)
.L_391:
        /*0020*/ 	.word	0x00000000
        /*0024*/ 	.short	0x0000
        /*0026*/ 	.short	0x0000
        /*0028*/ 	.byte	0x00, 0xf0, 0x01, 0x0a


	//----- nvinfo : EIATTR_MAXREG_COUNT
	.align		4
.L_392:
        /*002c*/ 	.byte	0x03, 0x1b
        /*002e*/ 	.short	0x00ff


	//----- nvinfo : EIATTR_NUM_BARRIERS
	.align		4
        /*0030*/ 	.byte	0x02, 0x4c
        /*0032*/ 	.byte	0x01
	.zero		1


	//----- nvinfo : EIATTR_ANNOTATIONS
	.align		4
        /*0034*/ 	.byte	0x04, 0x55
        /*0036*/ 	.short	(.L_394 - .L_393)


	//   ....[0]....
.L_393:
        /*0038*/ 	.word	0x00000001
        /*003c*/ 	.byte	0x60, 0x05, 0x00, 0x00, 0x01, 0x00, 0x00, 0x00, 0xf0, 0x08, 0x00, 0x00, 0x01, 0x00, 0x00, 0x00
        /*004c*/ 	.byte	0x30, 0x0c, 0x00, 0x00, 0x01, 0x00, 0x00, 0x00, 0xc0, 0x0c, 0x00, 0x00, 0x01, 0x00, 0x00, 0x00
        /*005c*/ 	.byte	0xe0, 0x0c, 0x00, 0x00, 0x01, 0x00, 0x00, 0x00, 0xc0, 0x13, 0x00, 0x00, 0x01, 0x00, 0x00, 0x00
        /*006c*/ 	.byte	0xd0, 0x13, 0x00, 0x00, 0x01, 0x00, 0x00, 0x00, 0x30, 0x16, 0x00, 0x00, 0x01, 0x00, 0x00, 0x00
        /*007c*/ 	.byte	0x50, 0x16, 0x00, 0x00, 0x01, 0x00, 0x00, 0x00, 0x70, 0x24, 0x00, 0x00, 0x01, 0x00, 0x00, 0x00
        /*008c*/ 	.byte	0x80, 0x24, 0x00, 0x00, 0x01, 0x00, 0x00, 0x00, 0xe0, 0x53, 0x00, 0x00, 0x01, 0x00, 0x00, 0x00
        /*009c*/ 	.byte	0xe0, 0x62, 0x00, 0x00


	//----- nvinfo : EIATTR_MERCURY_ISA_VERSION
	.align		4
.L_394:
        /*00a0*/ 	.byte	0x03, 0x5f
        /*00a2*/ 	.short	0x0000


	//----- nvinfo : EIATTR_EXIT_INSTR_OFFSETS
	.align		4
        /*00a4*/ 	.byte	0x04, 0x1c
        /*00a6*/ 	.short	(.L_396 - .L_395)


	//   ....[0]....
.L_395:
        /*00a8*/ 	.word	0x000000a0


	//   ....[1]....
        /*00ac*/ 	.word	0x00007200


	//----- nvinfo : EIATTR_CTAIDZ_USED
	.align		4
.L_396:
        /*00b0*/ 	.byte	0x01, 0x04
	.zero		2


//--------------------- .nv.info._ZN5flash44flash_bwd_dq_dk_dv_loop_seqk_parallel_kernelI23Flash_bwd_kernel_traitsILi96ELi64ELi128ELi8ELi2ELi4ELi4ELb0ELb0EN7cutlass10bfloat16_tE19Flash_kernel_traitsILi96ELi64ELi128ELi8ES3_EELb1ELb1ELb0ELb0ELb0ELb1ELb0EEEvNS_16Flash_bwd_paramsE --------------------------
	.section	.nv.info._ZN5flash44flash_bwd_dq_dk_dv_loop_seqk_parallel_kernelI23Flash_bwd_kernel_traitsILi96ELi64ELi128ELi8ELi2ELi4ELi4ELb0ELb0EN7cutlass10bfloat16_tE19Flash_kernel_traitsILi96ELi64ELi128ELi8ES3_EELb1ELb1ELb0ELb0ELb0ELb1ELb0EEEvNS_16Flash_bwd_paramsE,"",@"SHT_CUDA_INFO"
	.sectionflags	@""
	.align	4


	//----- nvinfo : EIATTR_CUDA_API_VERSION
	.align		4
        /*0000*/ 	.byte	0x04, 0x37
        /*0002*/ 	.short	(.L_398 - .L_397)
.L_397:
        /*0004*/ 	.word	0x00000082


	//----- nvinfo : EIATTR_SW2861232_WAR
	.align		4
.L_398:
        /*0008*/ 	.byte	0x01, 0x35
	.zero		2


	//----- nvinfo : EIATTR_PARAM_CBANK
	.align		4
        /*000c*/ 	.byte	0x04, 0x0a
        /*000e*/ 	.short	(.L_400 - .L_399)
	.align		4
.L_399:
        /*0010*/ 	.word	index@(.nv.constant0._ZN5flash44flash_bwd_dq_dk_dv_loop_seqk_parallel_kernelI23Flash_bwd_kernel_traitsILi96ELi64ELi128ELi8ELi2ELi4ELi4ELb0ELb0EN7cutlass10bfloat16_tE19Flash_kernel_traitsILi96ELi64ELi128ELi8ES3_EELb1ELb1ELb0ELb0ELb0ELb1ELb0EEEvNS_16Flash_bwd_paramsE)
        /*0014*/ 	.short	0x0160
        /*0016*/ 	.short	0x0280


	//----- nvinfo : EIATTR_CBANK_PARAM_SIZE
	.align		4
.L_400:
        /*0018*/ 	.byte	0x03, 0x19
        /*001a*/ 	.short	0x0280


	//----- nvinfo : EIATTR_KPARAM_INFO
	.align		4
        /*001c*/ 	.byte	0x04, 0x17
        /*001e*/ 	.short	(.L_402 - .L_401)
.L_401:
        /*0020*/ 	.word	0x00000000
        /*0024*/ 	.short	0x0000
        /*0026*/ 	.short	0x0000
        /*0028*/ 	.byte	0x00, 0xf0, 0x01, 0x0a


	//----- nvinfo : EIATTR_MAXREG_COUNT
	.align		4
.L_402:
        /*002c*/ 	.byte	0x03, 0x1b
        /*002e*/ 	.short	0x00ff


	//----- nvinfo : EIATTR_NUM_BARRIERS
	.align		4
        /*0030*/ 	.byte	0x02, 0x4c
        /*0032*/ 	.byte	0x01
	.zero		1


	//----- nvinfo : EIATTR_MERCURY_ISA_VERSION
	.align		4
        /*0034*/ 	.byte	0x03, 0x5f
        /*0036*/ 	.short	0x0000


	//----- nvinfo : EIATTR_EXIT_INSTR_OFFSETS
	.align		4
        /*0038*/ 	.byte	0x04, 0x1c
        /*003a*/ 	.short	(.L_404 - .L_403)


	//   ....[0]....
.L_403:
        /*003c*/ 	.word	0x00000080


	//   ....[1]....
        /*0040*/ 	.word	0x00008760


	//----- nvinfo : EIATTR_CTAIDZ_USED
	.align		4
.L_404:
        /*0044*/ 	.byte	0x01, 0x04
	.zero		2


	//----- nvinfo : EIATTR_CRS_STACK_SIZE
	.align		4
        /*0048*/ 	.byte	0x04, 0x1e
        /*004a*/ 	.short	(.L_406 - .L_405)
.L_405:
        /*004c*/ 	.word	0x00000000
.L_406:


//--------------------- .nv.info._ZN5flash44flash_bwd_dq_dk_dv_loop_seqk_parallel_kernelI23Flash_bwd_kernel_traitsILi96ELi64ELi128ELi8ELi2ELi4ELi4ELb0ELb0EN7cutlass10bfloat16_tE19Flash_kernel_traitsILi96ELi64ELi128ELi8ES3_EELb0ELb1ELb0ELb0ELb0ELb1ELb1EEEvNS_16Flash_bwd_paramsE --------------------------
	.section	.nv.info._ZN5flash44flash_bwd_dq_dk_dv_loop_seqk_parallel_kernelI23Flash_bwd_kernel_traitsILi96ELi64ELi128ELi8ELi2ELi4ELi4ELb0ELb0EN7cutlass10bfloat16_tE19Flash_kernel_traitsILi96ELi64ELi128ELi8ES3_EELb0ELb1ELb0ELb0ELb0ELb1ELb1EEEvNS_16Flash_bwd_paramsE,"",@"SHT_CUDA_INFO"
	.sectionflags	@""
	.align	4


	//----- nvinfo : EIATTR_CUDA_API_VERSION
	.align		4
        /*0000*/ 	.byte	0x04, 0x37
        /*0002*/ 	.short	(.L_408 - .L_407)
.L_407:
        /*0004*/ 	.word	0x00000082


	//----- nvinfo : EIATTR_SW2861232_WAR
	.align		4
.L_408:
        /*0008*/ 	.byte	0x01, 0x35
	.zero		2


	//----- nvinfo : EIATTR_PARAM_CBANK
	.align		4
        /*000c*/ 	.byte	0x04, 0x0a
        /*000e*/ 	.short	(.L_410 - .L_409)
	.align		4
.L_409:
        /*0010*/ 	.word	index@(.nv.constant0._ZN5flash44flash_bwd_dq_dk_dv_loop_seqk_parallel_kernelI23Flash_bwd_kernel_traitsILi96ELi64ELi128ELi8ELi2ELi4ELi4ELb0ELb0EN7cutlass10bfloat16_tE19Flash_kernel_traitsILi96ELi64ELi128ELi8ES3_EELb0ELb1ELb0ELb0ELb0ELb1ELb1EEEvNS_16Flash_bwd_paramsE)
        /*0014*/ 	.short	0x0160
        /*0016*/ 	.short	0x0280


	//----- nvinfo : EIATTR_CBANK_PARAM_SIZE
	.align		4
.L_410:
        /*0018*/ 	.byte	0x03, 0x19
        /*001a*/ 	.short	0x0280


	//----- nvinfo : EIATTR_KPARAM_INFO
	.align		4
        /*001c*/ 	.byte	0x04, 0x17
        /*001e*/ 	.short	(.L_412 - .L_411)
.L_411:
        /*0020*/ 	.word	0x00000000
        /*0024*/ 	.short	0x0000
        /*0026*/ 	.short	0x0000
        /*0028*/ 	.byte	0x00, 0xf0, 0x01, 0x0a


	//----- nvinfo : EIATTR_MAXREG_COUNT
	.align		4
.L_412:
        /*002c*/ 	.byte	0x03, 0x1b
        /*002e*/ 	.short	0x00ff


	//----- nvinfo : EIATTR_NUM_BARRIERS
	.align		4
        /*0030*/ 	.byte	0x02, 0x4c
        /*0032*/ 	.byte	0x01
	.zero		1


	//----- nvinfo : EIATTR_ANNOTATIONS
	.align		4
        /*0034*/ 	.byte	0x04, 0x55
        /*0036*/ 	.short	(.L_414 - .L_413)


	//   ....[0]....
.L_413:
        /* <DEDUP_REMOVED lines=8> */


	//----- nvinfo : EIATTR_MERCURY_ISA_VERSION
	.align		4
.L_414:
        /*00a0*/ 	.byte	0x03, 0x5f
        /*00a2*/ 	.short	0x0000


	//----- nvinfo : EIATTR_EXIT_INSTR_OFFSETS
	.align		4
        /*00a4*/ 	.byte	0x04, 0x1c
        /*00a6*/ 	.short	(.L_416 - .L_415)


	//   ....[0]....
.L_415:
        /*00a8*/ 	.word	0x000000a0


	//   ....[1]....
        /*00ac*/ 	.word	0x000088d0


	//----- nvinfo : EIATTR_CTAIDZ_USED
	.align		4
.L_416:
        /*00b0*/ 	.byte	0x01, 0x04
	.zero		2


	//----- nvinfo : EIATTR_CRS_STACK_SIZE
	.align		4
        /*00b4*/ 	.byte	0x04, 0x1e
        /*00b6*/ 	.short	(.L_418 - .L_417)
.L_417:
        /*00b8*/ 	.word	0x00000000
.L_418:


//--------------------- .nv.info._ZN5flash44flash_bwd_dq_dk_dv_loop_seqk_parallel_kernelI23Flash_bwd_kernel_traitsILi96ELi64ELi128ELi8ELi2ELi4ELi4ELb0ELb0EN7cutlass10bfloat16_tE19Flash_kernel_traitsILi96ELi64ELi128ELi8ES3_EELb1ELb1ELb0ELb1ELb0ELb0ELb0EEEvNS_16Flash_bwd_paramsE --------------------------
	.section	.nv.info._ZN5flash44flash_bwd_dq_dk_dv_loop_seqk_parallel_kernelI23Flash_bwd_kernel_traitsILi96ELi64ELi128ELi8ELi2ELi4ELi4ELb0ELb0EN7cutlass10bfloat16_tE19Flash_kernel_traitsILi96ELi64ELi128ELi8ES3_EELb1ELb1ELb0ELb1ELb0ELb0ELb0EEEvNS_16Flash_bwd_paramsE,"",@"SHT_CUDA_INFO"
	.sectionflags	@""
	.align	4


	//----- nvinfo : EIATTR_CUDA_API_VERSION
	.align		4
        /*0000*/ 	.byte	0x04, 0x37
        /*0002*/ 	.short	(.L_420 - .L_419)
.L_419:
        /*0004*/ 	.word	0x00000082


	//----- nvinfo : EIATTR_SW2861232_WAR
	.align		4
.L_420:
        /*0008*/ 	.byte	0x01, 0x35
	.zero		2


	//----- nvinfo : EIATTR_PARAM_CBANK
	.align		4
        /*000c*/ 	.byte	0x04, 0x0a
        /*000e*/ 	.short	(.L_422 - .L_421)
	.align		4
.L_421:
        /*0010*/ 	.word	index@(.nv.constant0._ZN5flash44flash_bwd_dq_dk_dv_loop_seqk_parallel_kernelI23Flash_bwd_kernel_traitsILi96ELi64ELi128ELi8ELi2ELi4ELi4ELb0ELb0EN7cutlass10bfloat16_tE19Flash_kernel_traitsILi96ELi64ELi128ELi8ES3_EELb1ELb1ELb0ELb1ELb0ELb0ELb0EEEvNS_16Flash_bwd_paramsE)
        /*0014*/ 	.short	0x0160
        /*0016*/ 	.short	0x0280


	//----- nvinfo : EIATTR_CBANK_PARAM_SIZE
	.align		4
.L_422:
        /*0018*/ 	.byte	0x03, 0x19
        /*001a*/ 	.short	0x0280


	//----- nvinfo : EIATTR_KPARAM_INFO
	.align		4
        /*001c*/ 	.byte	0x04, 0x17
        /*001e*/ 	.short	(.L_424 - .L_423)
.L_423:
        /*0020*/ 	.word	0x00000000
        /*0024*/ 	.short	0x0000
        /*0026*/ 	.short	0x0000
        /*0028*/ 	.byte	0x00, 0xf0, 0x01, 0x0a


	//----- nvinfo : EIATTR_MAXREG_COUNT
	.align		4
.L_424:
        /*002c*/ 	.byte	0x03, 0x1b
        /*002e*/ 	.short	0x00ff


	//----- nvinfo : EIATTR_NUM_BARRIERS
	.align		4
        /*0030*/ 	.byte	0x02, 0x4c
        /*0032*/ 	.byte	0x01
	.zero		1


	//----- nvinfo : EIATTR_MERCURY_ISA_VERSION
	.align		4
        /*0034*/ 	.byte	0x03, 0x5f
        /*0036*/ 	.short	0x0000


	//----- nvinfo : EIATTR_EXIT_INSTR_OFFSETS
	.align		4
        /*0038*/ 	.byte	0x04, 0x1c
        /*003a*/ 	.short	(.L_426 - .L_425)


	//   ....[0]....
.L_425:
        /*003c*/ 	.word	0x00000090


	//   ....[1]....
        /*0040*/ 	.word	0x0000a050


	//----- nvinfo : EIATTR_CTAIDZ_USED
	.align		4
.L_426:
        /*0044*/ 	.byte	0x01, 0x04
	.zero		2


	//----- nvinfo : EIATTR_CRS_STACK_SIZE
	.align		4
        /*0048*/ 	.byte	0x04, 0x1e
        /*004a*/ 	.short	(.L_428 - .L_427)
.L_427:
        /*004c*/ 	.word	0x00000000
.L_428:


//--------------------- .nv.info._ZN5flash44flash_bwd_dq_dk_dv_loop_seqk_parallel_kernelI23Flash_bwd_kernel_traitsILi96ELi64ELi128ELi8ELi2ELi4ELi4ELb0ELb0EN7cutlass10bfloat16_tE19Flash_kernel_traitsILi96ELi64ELi128ELi8ES3_EELb0ELb1ELb0ELb1ELb0ELb0ELb1EEEvNS_16Flash_bwd_paramsE --------------------------
	.section	.nv.info._ZN5flash44flash_bwd_dq_dk_dv_loop_seqk_parallel_kernelI23Flash_bwd_kernel_traitsILi96ELi64ELi128ELi8ELi2ELi4ELi4ELb0ELb0EN7cutlass10bfloat16_tE19Flash_kernel_traitsILi96ELi64ELi128ELi8ES3_EELb0ELb1ELb0ELb1ELb0ELb0ELb1EEEvNS_16Flash_bwd_paramsE,"",@"SHT_CUDA_INFO"
	.sectionflags	@""
	.align	4


	//----- nvinfo : EIATTR_CUDA_API_VERSION
	.align		4
        /*0000*/ 	.byte	0x04, 0x37
        /*0002*/ 	.short	(.L_430 - .L_429)
.L_429:
        /*0004*/ 	.word	0x00000082


	//----- nvinfo : EIATTR_SW2861232_WAR
	.align		4
.L_430:
        /*0008*/ 	.byte	0x01, 0x35
	.zero		2


	//----- nvinfo : EIATTR_PARAM_CBANK
	.align		4
        /*000c*/ 	.byte	0x04, 0x0a
        /*000e*/ 	.short	(.L_432 - .L_431)
	.align		4
.L_431:
        /*0010*/ 	.word	index@(.nv.constant0._ZN5flash44flash_bwd_dq_dk_dv_loop_seqk_parallel_kernelI23Flash_bwd_kernel_traitsILi96ELi64ELi128ELi8ELi2ELi4ELi4ELb0ELb0EN7cutlass10bfloat16_tE19Flash_kernel_traitsILi96ELi64ELi128ELi8ES3_EELb0ELb1ELb0ELb1ELb0ELb0ELb1EEEvNS_16Flash_bwd_paramsE)
        /*0014*/ 	.short	0x0160
        /*0016*/ 	.short	0x0280


	//----- nvinfo : EIATTR_CBANK_PARAM_SIZE
	.align		4
.L_432:
        /*0018*/ 	.byte	0x03, 0x19
        /*001a*/ 	.short	0x0280


	//----- nvinfo : EIATTR_KPARAM_INFO
	.align		4
        /*001c*/ 	.byte	0x04, 0x17
        /*001e*/ 	.short	(.L_434 - .L_433)
.L_433:
        /*0020*/ 	.word	0x00000000
        /*0024*/ 	.short	0x0000
        /*0026*/ 	.short	0x0000
        /*0028*/ 	.byte	0x00, 0xf0, 0x01, 0x0a


	//----- nvinfo : EIATTR_MAXREG_COUNT
	.align		4
.L_434:
        /*002c*/ 	.byte	0x03, 0x1b
        /*002e*/ 	.short	0x00ff


	//----- nvinfo : EIATTR_NUM_BARRIERS
	.align		4
        /*0030*/ 	.byte	0x02, 0x4c
        /*0032*/ 	.byte	0x01
	.zero		1


	//----- nvinfo : EIATTR_ANNOTATIONS
	.align		4
        /*0034*/ 	.byte	0x04, 0x55
        /*0036*/ 	.short	(.L_436 - .L_435)


	//   ....[0]....
.L_435:
        /* <DEDUP_REMOVED lines=25> */


	//----- nvinfo : EIATTR_MERCURY_ISA_VERSION
	.align		4
.L_436:
        /*01b0*/ 	.byte	0x03, 0x5f
        /*01b2*/ 	.short	0x0000


	//----- nvinfo : EIATTR_EXIT_INSTR_OFFSETS
	.align		4
        /*01b4*/ 	.byte	0x04, 0x1c
        /*01b6*/ 	.short	(.L_438 - .L_437)


	//   ....[0]....
.L_437:
        /*01b8*/ 	.word	0x000000a0


	//   ....[1]....
        /*01bc*/ 	.word	0x00009c80


	//----- nvinfo : EIATTR_CTAIDZ_USED
	.align		4
.L_438:
        /*01c0*/ 	.byte	0x01, 0x04
	.zero		2


	//----- nvinfo : EIATTR_CRS_STACK_SIZE
	.align		4
        /*01c4*/ 	.byte	0x04, 0x1e
        /*01c6*/ 	.short	(.L_440 - .L_439)
.L_439:
        /*01c8*/ 	.word	0x00000000
.L_440:


//--------------------- .nv.info._ZN5flash25flash_bwd_dot_do_o_kernelILb0E23Flash_bwd_kernel_traitsILi96ELi64ELi128ELi8ELi2ELi4ELi4ELb0ELb0EN7cutlass10bfloat16_tE19Flash_kernel_traitsILi96ELi64ELi128ELi8ES3_EEEEvNS_16Flash_bwd_paramsE --------------------------
	.section	.nv.info._ZN5flash25flash_bwd_dot_do_o_kernelILb0E23Flash_bwd_kernel_traitsILi96ELi64ELi128ELi8ELi2ELi4ELi4ELb0ELb0EN7cutlass10bfloat16_tE19Flash_kernel_traitsILi96ELi64ELi128ELi8ES3_EEEEvNS_16Flash_bwd_paramsE,"",@"SHT_CUDA_INFO"
	.sectionflags	@""
	.align	4


	//----- nvinfo : EIATTR_CUDA_API_VERSION
	.align		4
        /*0000*/ 	.byte	0x04, 0x37
        /*0002*/ 	.short	(.L_442 - .L_441)
.L_441:
        /*0004*/ 	.word	0x00000082


	//----- nvinfo : EIATTR_SW2861232_WAR
	.align		4
.L_442:
        /*0008*/ 	.byte	0x01, 0x35
	.zero		2


	//----- nvinfo : EIATTR_PARAM_CBANK
	.align		4
        /*000c*/ 	.byte	0x04, 0x0a
        /*000e*/ 	.short	(.L_444 - .L_443)
	.align		4
.L_443:
        /*0010*/ 	.word	index@(.nv.constant0._ZN5flash25flash_bwd_dot_do_o_kernelILb0E23Flash_bwd_kernel_traitsILi96ELi64ELi128ELi8ELi2ELi4ELi4ELb0ELb0EN7cutlass10bfloat16_tE19Flash_kernel_traitsILi96ELi64ELi128ELi8ES3_EEEEvNS_16Flash_bwd_paramsE)
        /*0014*/ 	.short	0x0160
        /*0016*/ 	.short	0x0280


	//----- nvinfo : EIATTR_CBANK_PARAM_SIZE
	.align		4
.L_444:
        /*0018*/ 	.byte	0x03, 0x19
        /*001a*/ 	.short	0x0280


	//----- nvinfo : EIATTR_KPARAM_INFO
	.align		4
        /*001c*/ 	.byte	0x04, 0x17
        /*001e*/ 	.short	(.L_446 - .L_445)
.L_445:
        /*0020*/ 	.word	0x00000000
        /*0024*/ 	.short	0x0000
        /*0026*/ 	.short	0x0000
        /*0028*/ 	.byte	0x00, 0xf0, 0x01, 0x0a


	//----- nvinfo : EIATTR_MAXREG_COUNT
	.align		4
.L_446:
        /*002c*/ 	.byte	0x03, 0x1b
        /*002e*/ 	.short	0x00ff


	//----- nvinfo : EIATTR_MERCURY_ISA_VERSION
	.align		4
        /*0030*/ 	.byte	0x03, 0x5f
        /*0032*/ 	.short	0x0000


	//----- nvinfo : EIATTR_COOP_GROUP_MASK_REGIDS
	.align		4
        /*0034*/ 	.byte	0x04, 0x29
        /*0036*/ 	.short	(.L_448 - .L_447)


	//   ....[0]....
.L_447:
        /*0038*/ 	.word	0xffffffff


	//   ....[1]....
        /*003c*/ 	.word	0xffffffff


	//----- nvinfo : EIATTR_COOP_GROUP_INSTR_OFFSETS
	.align		4
.L_448:
        /*0040*/ 	.byte	0x04, 0x28
        /*0042*/ 	.short	(.L_450 - .L_449)


	//   ....[0]....
.L_449:
        /*0044*/ 	.word	0x00000cb0


	//   ....[1]....
        /*0048*/ 	.word	0x00000cd0


	//----- nvinfo : EIATTR_EXIT_INSTR_OFFSETS
	.align		4
.L_450:
        /*004c*/ 	.byte	0x04, 0x1c
        /*004e*/ 	.short	(.L_452 - .L_451)


	//   ....[0]....
.L_451:
        /*0050*/ 	.word	0x00000120


	//   ....[1]....
        /*0054*/ 	.word	0x00000ce0


	//   ....[2]....
        /*0058*/ 	.word	0x00000d60


	//----- nvinfo : EIATTR_CTAIDZ_USED
	.align		4
.L_452:
        /*005c*/ 	.byte	0x01, 0x04
	.zero		2


	//----- nvinfo : EIATTR_CRS_STACK_SIZE
	.align		4
        /*0060*/ 	.byte	0x04, 0x1e
        /*0062*/ 	.short	(.L_454 - .L_453)
.L_453:
        /*0064*/ 	.word	0x00000000
.L_454:


//--------------------- .nv.info._ZN5flash25flash_bwd_dot_do_o_kernelILb1E23Flash_bwd_kernel_traitsILi96ELi64ELi128ELi8ELi2ELi4ELi4ELb0ELb0EN7cutlass10bfloat16_tE19Flash_kernel_traitsILi96ELi64ELi128ELi8ES3_EEEEvNS_16Flash_bwd_paramsE --------------------------
	.section	.nv.info._ZN5flash25flash_bwd_dot_do_o_kernelILb1E23Flash_bwd_kernel_traitsILi96ELi64ELi128ELi8ELi2ELi4ELi4ELb0ELb0EN7cutlass10bfloat16_tE19Flash_kernel_traitsILi96ELi64ELi128ELi8ES3_EEEEvNS_16Flash_bwd_paramsE,"",@"SHT_CUDA_INFO"
	.sectionflags	@""
	.align	4


	//----- nvinfo : EIATTR_CUDA_API_VERSION
	.align		4
        /*0000*/ 	.byte	0x04, 0x37
        /*0002*/ 	.short	(.L_456 - .L_455)
.L_455:
        /*0004*/ 	.word	0x00000082


	//----- nvinfo : EIATTR_SW2861232_WAR
	.align		4
.L_456:
        /*0008*/ 	.byte	0x01, 0x35
	.zero		2


	//----- nvinfo : EIATTR_PARAM_CBANK
	.align		4
        /*000c*/ 	.byte	0x04, 0x0a
        /*000e*/ 	.short	(.L_458 - .L_457)
	.align		4
.L_457:
        /*0010*/ 	.word	index@(.nv.constant0._ZN5flash25flash_bwd_dot_do_o_kernelILb1E23Flash_bwd_kernel_traitsILi96ELi64ELi128ELi8ELi2ELi4ELi4ELb0ELb0EN7cutlass10bfloat16_tE19Flash_kernel_traitsILi96ELi64ELi128ELi8ES3_EEEEvNS_16Flash_bwd_paramsE)
        /*0014*/ 	.short	0x0160
        /*0016*/ 	.short	0x0280


	//----- nvinfo : EIATTR_CBANK_PARAM_SIZE
	.align		4
.L_458:
        /*0018*/ 	.byte	0x03, 0x19
        /*001a*/ 	.short	0x0280


	//----- nvinfo : EIATTR_KPARAM_INFO
	.align		4
        /*001c*/ 	.byte	0x04, 0x17
        /*001e*/ 	.short	(.L_460 - .L_459)
.L_459:
        /*0020*/ 	.word	0x00000000
        /*0024*/ 	.short	0x0000
        /*0026*/ 	.short	0x0000
        /*0028*/ 	.byte	0x00, 0xf0, 0x01, 0x0a


	//----- nvinfo : EIATTR_MAXREG_COUNT
	.align		4
.L_460:
        /*002c*/ 	.byte	0x03, 0x1b
        /*002e*/ 	.short	0x00ff


	//----- nvinfo : EIATTR_MERCURY_ISA_VERSION
	.align		4
        /*0030*/ 	.byte	0x03, 0x5f
        /*0032*/ 	.short	0x0000


	//----- nvinfo : EIATTR_COOP_GROUP_MASK_REGIDS
	.align		4
        /*0034*/ 	.byte	0x04, 0x29
        /*0036*/ 	.short	(.L_462 - .L_461)


	//   ....[0]....
.L_461:
        /*0038*/ 	.word	0xffffffff


	//   ....[1]....
        /*003c*/ 	.word	0xffffffff


	//----- nvinfo : EIATTR_COOP_GROUP_INSTR_OFFSETS
	.align		4
.L_462:
        /*0040*/ 	.byte	0x04, 0x28
        /*0042*/ 	.short	(.L_464 - .L_463)


	//   ....[0]....
.L_463:
        /*0044*/ 	.word	0x00000fe0


	//   ....[1]....
        /*0048*/ 	.word	0x00001000


	//----- nvinfo : EIATTR_EXIT_INSTR_OFFSETS
	.align		4
.L_464:
        /*004c*/ 	.byte	0x04, 0x1c
        /*004e*/ 	.short	(.L_466 - .L_465)


	//   ....[0]....
.L_465:
        /*0050*/ 	.word	0x00000120


	//   ....[1]....
        /*0054*/ 	.word	0x000010b0


	//----- nvinfo : EIATTR_CTAIDZ_USED
	.align		4
.L_466:
        /*0058*/ 	.byte	0x01, 0x04
	.zero		2


	//----- nvinfo : EIATTR_CRS_STACK_SIZE
	.align		4
        /*005c*/ 	.byte	0x04, 0x1e
        /*005e*/ 	.short	(.L_468 - .L_467)
.L_467:
        /*0060*/ 	.word	0x00000000
.L_468:


//--------------------- .nv.callgraph             --------------------------
	.section	.nv.callgraph,"",@"SHT_CUDA_CALLGRAPH"
	.align	4
	.sectionentsize	8
	.align		4
        /*0000*/ 	.word	0x00000000
	.align		4
        /*0004*/ 	.word	0xffffffff
	.align		4
        /*0008*/ 	.word	0x00000000
	.align		4
        /*000c*/ 	.word	0xfffffffe
	.align		4
        /*0010*/ 	.word	0x00000000
	.align		4
        /*0014*/ 	.word	0xfffffffd
	.align		4
        /*0018*/ 	.word	0x00000000
	.align		4
        /*001c*/ 	.word	0xfffffffc


//--------------------- .nv.rel.action            --------------------------
	.section	.nv.rel.action,"",@"SHT_CUDA_RELOCINFO"
	.align	8
	.sectionentsize	8
        /*0000*/ 	.byte	0x73, 0x00, 0x00, 0x00, 0x00, 0x00, 0x00, 0x00, 0x00, 0x00, 0x00, 0x11, 0x25, 0x00, 0x05, 0x36


//--------------------- .nv.constant4             --------------------------
	.section	.nv.constant4,"a",@progbits
	.align	8
	.align		8
.nv.constant4:
        /*0000*/ 	.dword	_ZN72_INTERNAL_aa30c436_36_flash_bwd_hdim96_bf16_causal_sm80_cu_ea41c527_35614cuda3std3__45__cpo5beginE
	.align		8
        /*0008*/ 	.dword	_ZN72_INTERNAL_aa30c436_36_flash_bwd_hdim96_bf16_causal_sm80_cu_ea41c527_35614cuda3std3__45__cpo3endE
	.align		8
        /*0010*/ 	.dword	_ZN72_INTERNAL_aa30c436_36_flash_bwd_hdim96_bf16_causal_sm80_cu_ea41c527_35614cuda3std3__45__cpo6cbeginE
	.align		8
        /*0018*/ 	.dword	_ZN72_INTERNAL_aa30c436_36_flash_bwd_hdim96_bf16_causal_sm80_cu_ea41c527_35614cuda3std3__45__cpo4cendE
	.align		8
        /*0020*/ 	.dword	_ZN72_INTERNAL_aa30c436_36_flash_bwd_hdim96_bf16_causal_sm80_cu_ea41c527_35614cuda3std3__474_GLOBAL__N__aa30c436_36_flash_bwd_hdim96_bf16_causal_sm80_cu_ea41c527_35616ignoreE
	.align		8
        /*0028*/ 	.dword	_ZN72_INTERNAL_aa30c436_36_flash_bwd_hdim96_bf16_causal_sm80_cu_ea41c527_35614cuda3std3__419piecewise_constructE
	.align		8
        /*0030*/ 	.dword	_ZN72_INTERNAL_aa30c436_36_flash_bwd_hdim96_bf16_causal_sm80_cu_ea41c527_35614cuda3std3__48in_placeE
	.align		8
        /*0038*/ 	.dword	_ZN72_INTERNAL_aa30c436_36_flash_bwd_hdim96_bf16_causal_sm80_cu_ea41c527_35614cuda3std6ranges3__45__cpo4swapE
	.align		8
        /*0040*/ 	.dword	_ZN72_INTERNAL_aa30c436_36_flash_bwd_hdim96_bf16_causal_sm80_cu_ea41c527_35614cuda3std6ranges3__45__cpo9iter_moveE
	.align		8
        /*0048*/ 	.dword	_ZN72_INTERNAL_aa30c436_36_flash_bwd_hdim96_bf16_causal_sm80_cu_ea41c527_35614cute7productE
	.align		8
        /*0050*/ 	.dword	_ZN72_INTERNAL_aa30c436_36_flash_bwd_hdim96_bf16_causal_sm80_cu_ea41c527_35614cute1_E


//--------------------- .nv.constant0._ZN5flash44flash_bwd_dq_dk_dv_loop_seqk_parallel_kernelI23Flash_bwd_kernel_traitsILi96ELi64ELi128ELi8ELi2ELi4ELi4ELb1ELb0EN7cutlass10bfloat16_tE19Flash_kernel_traitsILi96ELi64ELi128ELi8ES3_EELb0ELb1ELb0ELb0ELb0ELb0ELb0EEEvNS_16Flash_bwd_paramsE --------------------------
	.section	.nv.constant0._ZN5flash44flash_bwd_dq_dk_dv_loop_seqk_parallel_kernelI23Flash_bwd_kernel_traitsILi96ELi64ELi128ELi8ELi2ELi4ELi4ELb1ELb0EN7cutlass10bfloat16_tE19Flash_kernel_traitsILi96ELi64ELi128ELi8ES3_EELb0ELb1ELb0ELb0ELb0ELb0ELb0EEEvNS_16Flash_bwd_paramsE,"a",@progbits
	.sectionflags	@""
	.align	4
.nv.constant0._ZN5flash44flash_bwd_dq_dk_dv_loop_seqk_parallel_kernelI23Flash_bwd_kernel_traitsILi96ELi64ELi128ELi8ELi2ELi4ELi4ELb1ELb0EN7cutlass10bfloat16_tE19Flash_kernel_traitsILi96ELi64ELi128ELi8ES3_EELb0ELb1ELb0ELb0ELb0ELb0ELb0EEEvNS_16Flash_bwd_paramsE:
	.zero		992


//--------------------- .nv.constant0._ZN5flash44flash_bwd_dq_dk_dv_loop_seqk_parallel_kernelI23Flash_bwd_kernel_traitsILi96ELi64ELi128ELi8ELi2ELi4ELi4ELb1ELb0EN7cutlass10bfloat16_tE19Flash_kernel_traitsILi96ELi64ELi128ELi8ES3_EELb0ELb1ELb0ELb0ELb1ELb1ELb0EEEvNS_16Flash_bwd_paramsE --------------------------
	.section	.nv.constant0._ZN5flash44flash_bwd_dq_dk_dv_loop_seqk_parallel_kernelI23Flash_bwd_kernel_traitsILi96ELi64ELi128ELi8ELi2ELi4ELi4ELb1ELb0EN7cutlass10bfloat16_tE19Flash_kernel_traitsILi96ELi64ELi128ELi8ES3_EELb0ELb1ELb0ELb0ELb1ELb1ELb0EEEvNS_16Flash_bwd_paramsE,"a",@progbits
	.sectionflags	@""
	.align	4
.nv.constant0._ZN5flash44flash_bwd_dq_dk_dv_loop_seqk_parallel_kernelI23Flash_bwd_kernel_traitsILi96ELi64ELi128ELi8ELi2ELi4ELi4ELb1ELb0EN7cutlass10bfloat16_tE19Flash_kernel_traitsILi96ELi64ELi128ELi8ES3_EELb0ELb1ELb0ELb0ELb1ELb1ELb0EEEvNS_16Flash_bwd_paramsE:
	.zero		992


//--------------------- .nv.constant0._ZN5flash44flash_bwd_dq_dk_dv_loop_seqk_parallel_kernelI23Flash_bwd_kernel_traitsILi96ELi64ELi128ELi8ELi2ELi4ELi4ELb1ELb0EN7cutlass10bfloat16_tE19Flash_kernel_traitsILi96ELi64ELi128ELi8ES3_EELb0ELb1ELb0ELb0ELb0ELb1ELb0EEEvNS_16Flash_bwd_paramsE --------------------------
	.section	.nv.constant0._ZN5flash44flash_bwd_dq_dk_dv_loop_seqk_parallel_kernelI23Flash_bwd_kernel_traitsILi96ELi64ELi128ELi8ELi2ELi4ELi4ELb1ELb0EN7cutlass10bfloat16_tE19Flash_kernel_traitsILi96ELi64ELi128ELi8ES3_EELb0ELb1ELb0ELb0ELb0ELb1ELb0EEEvNS_16Flash_bwd_paramsE,"a",@progbits
	.sectionflags	@""
	.align	4
.nv.constant0._ZN5flash44flash_bwd_dq_dk_dv_loop_seqk_parallel_kernelI23Flash_bwd_kernel_traitsILi96ELi64ELi128ELi8ELi2ELi4ELi4ELb1ELb0EN7cutlass10bfloat16_tE19Flash_kernel_traitsILi96ELi64ELi128ELi8ES3_EELb0ELb1ELb0ELb0ELb0ELb1ELb0EEEvNS_16Flash_bwd_paramsE:
	.zero		992


//--------------------- .nv.constant0._ZN5flash44flash_bwd_dq_dk_dv_loop_seqk_parallel_kernelI23Flash_bwd_kernel_traitsILi96ELi64ELi128ELi8ELi2ELi4ELi4ELb1ELb0EN7cutlass10bfloat16_tE19Flash_kernel_traitsILi96ELi64ELi128ELi8ES3_EELb0ELb1ELb0ELb1ELb0ELb0ELb0EEEvNS_16Flash_bwd_paramsE --------------------------
	.section	.nv.constant0._ZN5flash44flash_bwd_dq_dk_dv_loop_seqk_parallel_kernelI23Flash_bwd_kernel_traitsILi96ELi64ELi128ELi8ELi2ELi4ELi4ELb1ELb0EN7cutlass10bfloat16_tE19Flash_kernel_traitsILi96ELi64ELi128ELi8ES3_EELb0ELb1ELb0ELb1ELb0ELb0ELb0EEEvNS_16Flash_bwd_paramsE,"a",@progbits
	.sectionflags	@""
	.align	4
.nv.constant0._ZN5flash44flash_bwd_dq_dk_dv_loop_seqk_parallel_kernelI23Flash_bwd_kernel_traitsILi96ELi64ELi128ELi8ELi2ELi4ELi4ELb1ELb0EN7cutlass10bfloat16_tE19Flash_kernel_traitsILi96ELi64ELi128ELi8ES3_EELb0ELb1ELb0ELb1ELb0ELb0ELb0EEEvNS_16Flash_bwd_paramsE:
	.zero		992


//--------------------- .nv.constant0._ZN5flash27flash_bwd_convert_dq_kernelI23Flash_bwd_kernel_traitsILi96ELi64ELi128ELi8ELi2ELi4ELi4ELb1ELb0EN7cutlass10bfloat16_tE19Flash_kernel_traitsILi96ELi64ELi128ELi8ES3_EEEEvNS_16Flash_bwd_paramsEi --------------------------
	.section	.nv.constant0._ZN5flash27flash_bwd_convert_dq_kernelI23Flash_bwd_kernel_traitsILi96ELi64ELi128ELi8ELi2ELi4ELi4ELb1ELb0EN7cutlass10bfloat16_tE19Flash_kernel_traitsILi96ELi64ELi128ELi8ES3_EEEEvNS_16Flash_bwd_paramsEi,"a",@progbits
	.sectionflags	@""
	.align	4
.nv.constant0._ZN5flash27flash_bwd_convert_dq_kernelI23Flash_bwd_kernel_traitsILi96ELi64ELi128ELi8ELi2ELi4ELi4ELb1ELb0EN7cutlass10bfloat16_tE19Flash_kernel_traitsILi96ELi64ELi128ELi8ES3_EEEEvNS_16Flash_bwd_paramsEi:
	.zero		996


//--------------------- .nv.constant0._ZN5flash44flash_bwd_dq_dk_dv_loop_seqk_parallel_kernelI23Flash_bwd_kernel_traitsILi96ELi64ELi128ELi8ELi2ELi4ELi4ELb1ELb0EN7cutlass10bfloat16_tE19Flash_kernel_traitsILi96ELi64ELi128ELi8ES3_EELb1ELb1ELb0ELb0ELb0ELb0ELb0EEEvNS_16Flash_bwd_paramsE --------------------------
	.section	.nv.constant0._ZN5flash44flash_bwd_dq_dk_dv_loop_seqk_parallel_kernelI23Flash_bwd_kernel_traitsILi96ELi64ELi128ELi8ELi2ELi4ELi4ELb1ELb0EN7cutlass10bfloat16_tE19Flash_kernel_traitsILi96ELi64ELi128ELi8ES3_EELb1ELb1ELb0ELb0ELb0ELb0ELb0EEEvNS_16Flash_bwd_paramsE,"a",@progbits
	.sectionflags	@""
	.align	4
.nv.constant0._ZN5flash44flash_bwd_dq_dk_dv_loop_seqk_parallel_kernelI23Flash_bwd_kernel_traitsILi96ELi64ELi128ELi8ELi2ELi4ELi4ELb1ELb0EN7cutlass10bfloat16_tE19Flash_kernel_traitsILi96ELi64ELi128ELi8ES3_EELb1ELb1ELb0ELb0ELb0ELb0ELb0EEEvNS_16Flash_bwd_paramsE:
	.zero		992


//--------------------- .nv.constant0._ZN5flash44flash_bwd_dq_dk_dv_loop_seqk_parallel_kernelI23Flash_bwd_kernel_traitsILi96ELi64ELi128ELi8ELi2ELi4ELi4ELb1ELb0EN7cutlass10bfloat16_tE19Flash_kernel_traitsILi96ELi64ELi128ELi8ES3_EELb0ELb1ELb0ELb0ELb0ELb0ELb1EEEvNS_16Flash_bwd_paramsE --------------------------
	.section	.nv.constant0._ZN5flash44flash_bwd_dq_dk_dv_loop_seqk_parallel_kernelI23Flash_bwd_kernel_traitsILi96ELi64ELi128ELi8ELi2ELi4ELi4ELb1ELb0EN7cutlass10bfloat16_tE19Flash_kernel_traitsILi96ELi64ELi128ELi8ES3_EELb0ELb1ELb0ELb0ELb0ELb0ELb1EEEvNS_16Flash_bwd_paramsE,"a",@progbits
	.sectionflags	@""
	.align	4
.nv.constant0._ZN5flash44flash_bwd_dq_dk_dv_loop_seqk_parallel_kernelI23Flash_bwd_kernel_traitsILi96ELi64ELi128ELi8ELi2ELi4ELi4ELb1ELb0EN7cutlass10bfloat16_tE19Flash_kernel_traitsILi96ELi64ELi128ELi8ES3_EELb0ELb1ELb0ELb0ELb0ELb0ELb1EEEvNS_16Flash_bwd_paramsE:
	.zero		992


//--------------------- .nv.constant0._ZN5flash44flash_bwd_dq_dk_dv_loop_seqk_parallel_kernelI23Flash_bwd_kernel_traitsILi96ELi64ELi128ELi8ELi2ELi4ELi4ELb1ELb0EN7cutlass10bfloat16_tE19Flash_kernel_traitsILi96ELi64ELi128ELi8ES3_EELb1ELb1ELb0ELb0ELb1ELb1ELb0EEEvNS_16Flash_bwd_paramsE --------------------------
	.section	.nv.constant0._ZN5flash44flash_bwd_dq_dk_dv_loop_seqk_parallel_kernelI23Flash_bwd_kernel_traitsILi96ELi64ELi128ELi8ELi2ELi4ELi4ELb1ELb0EN7cutlass10bfloat16_tE19Flash_kernel_traitsILi96ELi64ELi128ELi8ES3_EELb1ELb1ELb0ELb0ELb1ELb1ELb0EEEvNS_16Flash_bwd_paramsE,"a",@progbits
	.sectionflags	@""
	.align	4
.nv.constant0._ZN5flash44flash_bwd_dq_dk_dv_loop_seqk_parallel_kernelI23Flash_bwd_kernel_traitsILi96ELi64ELi128ELi8ELi2ELi4ELi4ELb1ELb0EN7cutlass10bfloat16_tE19Flash_kernel_traitsILi96ELi64ELi128ELi8ES3_EELb1ELb1ELb0ELb0ELb1ELb1ELb0EEEvNS_16Flash_bwd_paramsE:
	.zero		992


//--------------------- .nv.constant0._ZN5flash44flash_bwd_dq_dk_dv_loop_seqk_parallel_kernelI23Flash_bwd_kernel_traitsILi96ELi64ELi128ELi8ELi2ELi4ELi4ELb1ELb0EN7cutlass10bfloat16_tE19Flash_kernel_traitsILi96ELi64ELi128ELi8ES3_EELb0ELb1ELb0ELb0ELb1ELb1ELb1EEEvNS_16Flash_bwd_paramsE --------------------------
	.section	.nv.constant0._ZN5flash44flash_bwd_dq_dk_dv_loop_seqk_parallel_kernelI23Flash_bwd_kernel_traitsILi96ELi64ELi128ELi8ELi2ELi4ELi4ELb1ELb0EN7cutlass10bfloat16_tE19Flash_kernel_traitsILi96ELi64ELi128ELi8ES3_EELb0ELb1ELb0ELb0ELb1ELb1ELb1EEEvNS_16Flash_bwd_paramsE,"a",@progbits
	.sectionflags	@""
	.align	4
.nv.constant0._ZN5flash44flash_bwd_dq_dk_dv_loop_seqk_parallel_kernelI23Flash_bwd_kernel_traitsILi96ELi64ELi128ELi8ELi2ELi4ELi4ELb1ELb0EN7cutlass10bfloat16_tE19Flash_kernel_traitsILi96ELi64ELi128ELi8ES3_EELb0ELb1ELb0ELb0ELb1ELb1ELb1EEEvNS_16Flash_bwd_paramsE:
	.zero		992


//--------------------- .nv.constant0._ZN5flash44flash_bwd_dq_dk_dv_loop_seqk_parallel_kernelI23Flash_bwd_kernel_traitsILi96ELi64ELi128ELi8ELi2ELi4ELi4ELb1ELb0EN7cutlass10bfloat16_tE19Flash_kernel_traitsILi96ELi64ELi128ELi8ES3_EELb1ELb1ELb0ELb0ELb0ELb1ELb0EEEvNS_16Flash_bwd_paramsE --------------------------
	.section	.nv.constant0._ZN5flash44flash_bwd_dq_dk_dv_loop_seqk_parallel_kernelI23Flash_bwd_kernel_traitsILi96ELi64ELi128ELi8ELi2ELi4ELi4ELb1ELb0EN7cutlass10bfloat16_tE19Flash_kernel_traitsILi96ELi64ELi128ELi8ES3_EELb1ELb1ELb0ELb0ELb0ELb1ELb0EEEvNS_16Flash_bwd_paramsE,"a",@progbits
	.sectionflags	@""
	.align	4
.nv.constant0._ZN5flash44flash_bwd_dq_dk_dv_loop_seqk_parallel_kernelI23Flash_bwd_kernel_traitsILi96ELi64ELi128ELi8ELi2ELi4ELi4ELb1ELb0EN7cutlass10bfloat16_tE19Flash_kernel_traitsILi96ELi64ELi128ELi8ES3_EELb1ELb1ELb0ELb0ELb0ELb1ELb0EEEvNS_16Flash_bwd_paramsE:
	.zero		992


//--------------------- .nv.constant0._ZN5flash44flash_bwd_dq_dk_dv_loop_seqk_parallel_kernelI23Flash_bwd_kernel_traitsILi96ELi64ELi128ELi8ELi2ELi4ELi4ELb1ELb0EN7cutlass10bfloat16_tE19Flash_kernel_traitsILi96ELi64ELi128ELi8ES3_EELb0ELb1ELb0ELb0ELb0ELb1ELb1EEEvNS_16Flash_bwd_paramsE --------------------------
	.section	.nv.constant0._ZN5flash44flash_bwd_dq_dk_dv_loop_seqk_parallel_kernelI23Flash_bwd_kernel_traitsILi96ELi64ELi128ELi8ELi2ELi4ELi4ELb1ELb0EN7cutlass10bfloat16_tE19Flash_kernel_traitsILi96ELi64ELi128ELi8ES3_EELb0ELb1ELb0ELb0ELb0ELb1ELb1EEEvNS_16Flash_bwd_paramsE,"a",@progbits
	.sectionflags	@""
	.align	4
.nv.constant0._ZN5flash44flash_bwd_dq_dk_dv_loop_seqk_parallel_kernelI23Flash_bwd_kernel_traitsILi96ELi64ELi128ELi8ELi2ELi4ELi4ELb1ELb0EN7cutlass10bfloat16_tE19Flash_kernel_traitsILi96ELi64ELi128ELi8ES3_EELb0ELb1ELb0ELb0ELb0ELb1ELb1EEEvNS_16Flash_bwd_paramsE:
	.zero		992


//--------------------- .nv.constant0._ZN5flash44flash_bwd_dq_dk_dv_loop_seqk_parallel_kernelI23Flash_bwd_kernel_traitsILi96ELi64ELi128ELi8ELi2ELi4ELi4ELb1ELb0EN7cutlass10bfloat16_tE19Flash_kernel_traitsILi96ELi64ELi128ELi8ES3_EELb1ELb1ELb0ELb1ELb0ELb0ELb0EEEvNS_16Flash_bwd_paramsE --------------------------
	.section	.nv.constant0._ZN5flash44flash_bwd_dq_dk_dv_loop_seqk_parallel_kernelI23Flash_bwd_kernel_traitsILi96ELi64ELi128ELi8ELi2ELi4ELi4ELb1ELb0EN7cutlass10bfloat16_tE19Flash_kernel_traitsILi96ELi64ELi128ELi8ES3_EELb1ELb1ELb0ELb1ELb0ELb0ELb0EEEvNS_16Flash_bwd_paramsE,"a",@progbits
	.sectionflags	@""
	.align	4
.nv.constant0._ZN5flash44flash_bwd_dq_dk_dv_loop_seqk_parallel_kernelI23Flash_bwd_kernel_traitsILi96ELi64ELi128ELi8ELi2ELi4ELi4ELb1ELb0EN7cutlass10bfloat16_tE19Flash_kernel_traitsILi96ELi64ELi128ELi8ES3_EELb1ELb1ELb0ELb1ELb0ELb0ELb0EEEvNS_16Flash_bwd_paramsE:
	.zero		992


//--------------------- .nv.constant0._ZN5flash44flash_bwd_dq_dk_dv_loop_seqk_parallel_kernelI23Flash_bwd_kernel_traitsILi96ELi64ELi128ELi8ELi2ELi4ELi4ELb1ELb0EN7cutlass10bfloat16_tE19Flash_kernel_traitsILi96ELi64ELi128ELi8ES3_EELb0ELb1ELb0ELb1ELb0ELb0ELb1EEEvNS_16Flash_bwd_paramsE --------------------------
	.section	.nv.constant0._ZN5flash44flash_bwd_dq_dk_dv_loop_seqk_parallel_kernelI23Flash_bwd_kernel_traitsILi96ELi64ELi128ELi8ELi2ELi4ELi4ELb1ELb0EN7cutlass10bfloat16_tE19Flash_kernel_traitsILi96ELi64ELi128ELi8ES3_EELb0ELb1ELb0ELb1ELb0ELb0ELb1EEEvNS_16Flash_bwd_paramsE,"a",@progbits
	.sectionflags	@""
	.align	4
.nv.constant0._ZN5flash44flash_bwd_dq_dk_dv_loop_seqk_parallel_kernelI23Flash_bwd_kernel_traitsILi96ELi64ELi128ELi8ELi2ELi4ELi4ELb1ELb0EN7cutlass10bfloat16_tE19Flash_kernel_traitsILi96ELi64ELi128ELi8ES3_EELb0ELb1ELb0ELb1ELb0ELb0ELb1EEEvNS_16Flash_bwd_paramsE:
	.zero		992


//--------------------- .nv.constant0._ZN5flash25flash_bwd_dot_do_o_kernelILb0E23Flash_bwd_kernel_traitsILi96ELi64ELi128ELi8ELi2ELi4ELi4ELb1ELb0EN7cutlass10bfloat16_tE19Flash_kernel_traitsILi96ELi64ELi128ELi8ES3_EEEEvNS_16Flash_bwd_paramsE --------------------------
	.section	.nv.constant0._ZN5flash25flash_bwd_dot_do_o_kernelILb0E23Flash_bwd_kernel_traitsILi96ELi64ELi128ELi8ELi2ELi4ELi4ELb1ELb0EN7cutlass10bfloat16_tE19Flash_kernel_traitsILi96ELi64ELi128ELi8ES3_EEEEvNS_16Flash_bwd_paramsE,"a",@progbits
	.sectionflags	@""
	.align	4
.nv.constant0._ZN5flash25flash_bwd_dot_do_o_kernelILb0E23Flash_bwd_kernel_traitsILi96ELi64ELi128ELi8ELi2ELi4ELi4ELb1ELb0EN7cutlass10bfloat16_tE19Flash_kernel_traitsILi96ELi64ELi128ELi8ES3_EEEEvNS_16Flash_bwd_paramsE:
	.zero		992


//--------------------- .nv.constant0._ZN5flash25flash_bwd_dot_do_o_kernelILb1E23Flash_bwd_kernel_traitsILi96ELi64ELi128ELi8ELi2ELi4ELi4ELb1ELb0EN7cutlass10bfloat16_tE19Flash_kernel_traitsILi96ELi64ELi128ELi8ES3_EEEEvNS_16Flash_bwd_paramsE --------------------------
	.section	.nv.constant0._ZN5flash25flash_bwd_dot_do_o_kernelILb1E23Flash_bwd_kernel_traitsILi96ELi64ELi128ELi8ELi2ELi4ELi4ELb1ELb0EN7cutlass10bfloat16_tE19Flash_kernel_traitsILi96ELi64ELi128ELi8ES3_EEEEvNS_16Flash_bwd_paramsE,"a",@progbits
	.sectionflags	@""
	.align	4
.nv.constant0._ZN5flash25flash_bwd_dot_do_o_kernelILb1E23Flash_bwd_kernel_traitsILi96ELi64ELi128ELi8ELi2ELi4ELi4ELb1ELb0EN7cutlass10bfloat16_tE19Flash_kernel_traitsILi96ELi64ELi128ELi8ES3_EEEEvNS_16Flash_bwd_paramsE:
	.zero		992


//--------------------- .nv.constant0._ZN5flash27flash_bwd_convert_dq_kernelI23Flash_bwd_kernel_traitsILi96ELi64ELi128ELi8ELi2ELi4ELi4ELb0ELb0EN7cutlass10bfloat16_tE19Flash_kernel_traitsILi96ELi64ELi128ELi8ES3_EEEEvNS_16Flash_bwd_paramsEi --------------------------
	.section	.nv.constant0._ZN5flash27flash_bwd_convert_dq_kernelI23Flash_bwd_kernel_traitsILi96ELi64ELi128ELi8ELi2ELi4ELi4ELb0ELb0EN7cutlass10bfloat16_tE19Flash_kernel_traitsILi96ELi64ELi128ELi8ES3_EEEEvNS_16Flash_bwd_paramsEi,"a",@progbits
	.sectionflags	@""
	.align	4
.nv.constant0._ZN5flash27flash_bwd_convert_dq_kernelI23Flash_bwd_kernel_traitsILi96ELi64ELi128ELi8ELi2ELi4ELi4ELb0ELb0EN7cutlass10bfloat16_tE19Flash_kernel_traitsILi96ELi64ELi128ELi8ES3_EEEEvNS_16Flash_bwd_paramsEi:
	.zero		996


//--------------------- .nv.constant0._ZN5flash44flash_bwd_dq_dk_dv_loop_seqk_parallel_kernelI23Flash_bwd_kernel_traitsILi96ELi64ELi128ELi8ELi2ELi4ELi4ELb0ELb0EN7cutlass10bfloat16_tE19Flash_kernel_traitsILi96ELi64ELi128ELi8ES3_EELb1ELb1ELb0ELb0ELb0ELb0ELb0EEEvNS_16Flash_bwd_paramsE --------------------------
	.section	.nv.constant0._ZN5flash44flash_bwd_dq_dk_dv_loop_seqk_parallel_kernelI23Flash_bwd_kernel_traitsILi96ELi64ELi128ELi8ELi2ELi4ELi4ELb0ELb0EN7cutlass10bfloat16_tE19Flash_kernel_traitsILi96ELi64ELi128ELi8ES3_EELb1ELb1ELb0ELb0ELb0ELb0ELb0EEEvNS_16Flash_bwd_paramsE,"a",@progbits
	.sectionflags	@""
	.align	4
.nv.constant0._ZN5flash44flash_bwd_dq_dk_dv_loop_seqk_parallel_kernelI23Flash_bwd_kernel_traitsILi96ELi64ELi128ELi8ELi2ELi4ELi4ELb0ELb0EN7cutlass10bfloat16_tE19Flash_kernel_traitsILi96ELi64ELi128ELi8ES3_EELb1ELb1ELb0ELb0ELb0ELb0ELb0EEEvNS_16Flash_bwd_paramsE:
	.zero		992


//--------------------- .nv.constant0._ZN5flash44flash_bwd_dq_dk_dv_loop_seqk_parallel_kernelI23Flash_bwd_kernel_traitsILi96ELi64ELi128ELi8ELi2ELi4ELi4ELb0ELb0EN7cutlass10bfloat16_tE19Flash_kernel_traitsILi96ELi64ELi128ELi8ES3_EELb0ELb1ELb0ELb0ELb0ELb0ELb1EEEvNS_16Flash_bwd_paramsE --------------------------
	.section	.nv.constant0._ZN5flash44flash_bwd_dq_dk_dv_loop_seqk_parallel_kernelI23Flash_bwd_kernel_traitsILi96ELi64ELi128ELi8ELi2ELi4ELi4ELb0ELb0EN7cutlass10bfloat16_tE19Flash_kernel_traitsILi96ELi64ELi128ELi8ES3_EELb0ELb1ELb0ELb0ELb0ELb0ELb1EEEvNS_16Flash_bwd_paramsE,"a",@progbits
	.sectionflags	@""
	.align	4
.nv.constant0._ZN5flash44flash_bwd_dq_dk_dv_loop_seqk_parallel_kernelI23Flash_bwd_kernel_traitsILi96ELi64ELi128ELi8ELi2ELi4ELi4ELb0ELb0EN7cutlass10bfloat16_tE19Flash_kernel_traitsILi96ELi64ELi128ELi8ES3_EELb0ELb1ELb0ELb0ELb0ELb0ELb1EEEvNS_16Flash_bwd_paramsE:
	.zero		992


//--------------------- .nv.constant0._ZN5flash44flash_bwd_dq_dk_dv_loop_seqk_parallel_kernelI23Flash_bwd_kernel_traitsILi96ELi64ELi128ELi8ELi2ELi4ELi4ELb0ELb0EN7cutlass10bfloat16_tE19Flash_kernel_traitsILi96ELi64ELi128ELi8ES3_EELb1ELb1ELb0ELb0ELb1ELb1ELb0EEEvNS_16Flash_bwd_paramsE --------------------------
	.section	.nv.constant0._ZN5flash44flash_bwd_dq_dk_dv_loop_seqk_parallel_kernelI23Flash_bwd_kernel_traitsILi96ELi64ELi128ELi8ELi2ELi4ELi4ELb0ELb0EN7cutlass10bfloat16_tE19Flash_kernel_traitsILi96ELi64ELi128ELi8ES3_EELb1ELb1ELb0ELb0ELb1ELb1ELb0EEEvNS_16Flash_bwd_paramsE,"a",@progbits
	.sectionflags	@""
	.align	4
.nv.constant0._ZN5flash44flash_bwd_dq_dk_dv_loop_seqk_parallel_kernelI23Flash_bwd_kernel_traitsILi96ELi64ELi128ELi8ELi2ELi4ELi4ELb0ELb0EN7cutlass10bfloat16_tE19Flash_kernel_traitsILi96ELi64ELi128ELi8ES3_EELb1ELb1ELb0ELb0ELb1ELb1ELb0EEEvNS_16Flash_bwd_paramsE:
	.zero		992


//--------------------- .nv.constant0._ZN5flash44flash_bwd_dq_dk_dv_loop_seqk_parallel_kernelI23Flash_bwd_kernel_traitsILi96ELi64ELi128ELi8ELi2ELi4ELi4ELb0ELb0EN7cutlass10bfloat16_tE19Flash_kernel_traitsILi96ELi64ELi128ELi8ES3_EELb0ELb1ELb0ELb0ELb1ELb1ELb1EEEvNS_16Flash_bwd_paramsE --------------------------
	.section	.nv.constant0._ZN5flash44flash_bwd_dq_dk_dv_loop_seqk_parallel_kernelI23Flash_bwd_kernel_traitsILi96ELi64ELi128ELi8ELi2ELi4ELi4ELb0ELb0EN7cutlass10bfloat16_tE19Flash_kernel_traitsILi96ELi64ELi128ELi8ES3_EELb0ELb1ELb0ELb0ELb1ELb1ELb1EEEvNS_16Flash_bwd_paramsE,"a",@progbits
	.sectionflags	@""
	.align	4
.nv.constant0._ZN5flash44flash_bwd_dq_dk_dv_loop_seqk_parallel_kernelI23Flash_bwd_kernel_traitsILi96ELi64ELi128ELi8ELi2ELi4ELi4ELb0ELb0EN7cutlass10bfloat16_tE19Flash_kernel_traitsILi96ELi64ELi128ELi8ES3_EELb0ELb1ELb0ELb0ELb1ELb1ELb1EEEvNS_16Flash_bwd_paramsE:
	.zero		992


//--------------------- .nv.constant0._ZN5flash44flash_bwd_dq_dk_dv_loop_seqk_parallel_kernelI23Flash_bwd_kernel_traitsILi96ELi64ELi128ELi8ELi2ELi4ELi4ELb0ELb0EN7cutlass10bfloat16_tE19Flash_kernel_traitsILi96ELi64ELi128ELi8ES3_EELb1ELb1ELb0ELb0ELb0ELb1ELb0EEEvNS_16Flash_bwd_paramsE --------------------------
	.section	.nv.constant0._ZN5flash44flash_bwd_dq_dk_dv_loop_seqk_parallel_kernelI23Flash_bwd_kernel_traitsILi96ELi64ELi128ELi8ELi2ELi4ELi4ELb0ELb0EN7cutlass10bfloat16_tE19Flash_kernel_traitsILi96ELi64ELi128ELi8ES3_EELb1ELb1ELb0ELb0ELb0ELb1ELb0EEEvNS_16Flash_bwd_paramsE,"a",@progbits
	.sectionflags	@""
	.align	4
.nv.constant0._ZN5flash44flash_bwd_dq_dk_dv_loop_seqk_parallel_kernelI23Flash_bwd_kernel_traitsILi96ELi64ELi128ELi8ELi2ELi4ELi4ELb0ELb0EN7cutlass10bfloat16_tE19Flash_kernel_traitsILi96ELi64ELi128ELi8ES3_EELb1ELb1ELb0ELb0ELb0ELb1ELb0EEEvNS_16Flash_bwd_paramsE:
	.zero		992


//--------------------- .nv.constant0._ZN5flash44flash_bwd_dq_dk_dv_loop_seqk_parallel_kernelI23Flash_bwd_kernel_traitsILi96ELi64ELi128ELi8ELi2ELi4ELi4ELb0ELb0EN7cutlass10bfloat16_tE19Flash_kernel_traitsILi96ELi64ELi128ELi8ES3_EELb0ELb1ELb0ELb0ELb0ELb1ELb1EEEvNS_16Flash_bwd_paramsE --------------------------
	.section	.nv.constant0._ZN5flash44flash_bwd_dq_dk_dv_loop_seqk_parallel_kernelI23Flash_bwd_kernel_traitsILi96ELi64ELi128ELi8ELi2ELi4ELi4ELb0ELb0EN7cutlass10bfloat16_tE19Flash_kernel_traitsILi96ELi64ELi128ELi8ES3_EELb0ELb1ELb0ELb0ELb0ELb1ELb1EEEvNS_16Flash_bwd_paramsE,"a",@progbits
	.sectionflags	@""
	.align	4
.nv.constant0._ZN5flash44flash_bwd_dq_dk_dv_loop_seqk_parallel_kernelI23Flash_bwd_kernel_traitsILi96ELi64ELi128ELi8ELi2ELi4ELi4ELb0ELb0EN7cutlass10bfloat16_tE19Flash_kernel_traitsILi96ELi64ELi128ELi8ES3_EELb0ELb1ELb0ELb0ELb0ELb1ELb1EEEvNS_16Flash_bwd_paramsE:
	.zero		992


//--------------------- .nv.constant0._ZN5flash44flash_bwd_dq_dk_dv_loop_seqk_parallel_kernelI23Flash_bwd_kernel_traitsILi96ELi64ELi128ELi8ELi2ELi4ELi4ELb0ELb0EN7cutlass10bfloat16_tE19Flash_kernel_traitsILi96ELi64ELi128ELi8ES3_EELb1ELb1ELb0ELb1ELb0ELb0ELb0EEEvNS_16Flash_bwd_paramsE --------------------------
	.section	.nv.constant0._ZN5flash44flash_bwd_dq_dk_dv_loop_seqk_parallel_kernelI23Flash_bwd_kernel_traitsILi96ELi64ELi128ELi8ELi2ELi4ELi4ELb0ELb0EN7cutlass10bfloat16_tE19Flash_kernel_traitsILi96ELi64ELi128ELi8ES3_EELb1ELb1ELb0ELb1ELb0ELb0ELb0EEEvNS_16Flash_bwd_paramsE,"a",@progbits
	.sectionflags	@""
	.align	4
.nv.constant0._ZN5flash44flash_bwd_dq_dk_dv_loop_seqk_parallel_kernelI23Flash_bwd_kernel_traitsILi96ELi64ELi128ELi8ELi2ELi4ELi4ELb0ELb0EN7cutlass10bfloat16_tE19Flash_kernel_traitsILi96ELi64ELi128ELi8ES3_EELb1ELb1ELb0ELb1ELb0ELb0ELb0EEEvNS_16Flash_bwd_paramsE:
	.zero		992


//--------------------- .nv.constant0._ZN5flash44flash_bwd_dq_dk_dv_loop_seqk_parallel_kernelI23Flash_bwd_kernel_traitsILi96ELi64ELi128ELi8ELi2ELi4ELi4ELb0ELb0EN7cutlass10bfloat16_tE19Flash_kernel_traitsILi96ELi64ELi128ELi8ES3_EELb0ELb1ELb0ELb1ELb0ELb0ELb1EEEvNS_16Flash_bwd_paramsE --------------------------
	.section	.nv.constant0._ZN5flash44flash_bwd_dq_dk_dv_loop_seqk_parallel_kernelI23Flash_bwd_kernel_traitsILi96ELi64ELi128ELi8ELi2ELi4ELi4ELb0ELb0EN7cutlass10bfloat16_tE19Flash_kernel_traitsILi96ELi64ELi128ELi8ES3_EELb0ELb1ELb0ELb1ELb0ELb0ELb1EEEvNS_16Flash_bwd_paramsE,"a",@progbits
	.sectionflags	@""
	.align	4
.nv.constant0._ZN5flash44flash_bwd_dq_dk_dv_loop_seqk_parallel_kernelI23Flash_bwd_kernel_traitsILi96ELi64ELi128ELi8ELi2ELi4ELi4ELb0ELb0EN7cutlass10bfloat16_tE19Flash_kernel_traitsILi96ELi64ELi128ELi8ES3_EELb0ELb1ELb0ELb1ELb0ELb0ELb1EEEvNS_16Flash_bwd_paramsE:
	.zero		992


//--------------------- .nv.constant0._ZN5flash25flash_bwd_dot_do_o_kernelILb0E23Flash_bwd_kernel_traitsILi96ELi64ELi128ELi8ELi2ELi4ELi4ELb0ELb0EN7cutlass10bfloat16_tE19Flash_kernel_traitsILi96ELi64ELi128ELi8ES3_EEEEvNS_16Flash_bwd_paramsE --------------------------
	.section	.nv.constant0._ZN5flash25flash_bwd_dot_do_o_kernelILb0E23Flash_bwd_kernel_traitsILi96ELi64ELi128ELi8ELi2ELi4ELi4ELb0ELb0EN7cutlass10bfloat16_tE19Flash_kernel_traitsILi96ELi64ELi128ELi8ES3_EEEEvNS_16Flash_bwd_paramsE,"a",@progbits
	.sectionflags	@""
	.align	4
.nv.constant0._ZN5flash25flash_bwd_dot_do_o_kernelILb0E23Flash_bwd_kernel_traitsILi96ELi64ELi128ELi8ELi2ELi4ELi4ELb0ELb0EN7cutlass10bfloat16_tE19Flash_kernel_traitsILi96ELi64ELi128ELi8ES3_EEEEvNS_16Flash_bwd_paramsE:
	.zero		992


//--------------------- .nv.constant0._ZN5flash25flash_bwd_dot_do_o_kernelILb1E23Flash_bwd_kernel_traitsILi96ELi64ELi128ELi8ELi2ELi4ELi4ELb0ELb0EN7cutlass10bfloat16_tE19Flash_kernel_traitsILi96ELi64ELi128ELi8ES3_EEEEvNS_16Flash_bwd_paramsE --------------------------
	.section	.nv.constant0._ZN5flash25flash_bwd_dot_do_o_kernelILb1E23Flash_bwd_kernel_traitsILi96ELi64ELi128ELi8ELi2ELi4ELi4ELb0ELb0EN7cutlass10bfloat16_tE19Flash_kernel_traitsILi96ELi64ELi128ELi8ES3_EEEEvNS_16Flash_bwd_paramsE,"a",@progbits
	.sectionflags	@""
	.align	4
.nv.constant0._ZN5flash25flash_bwd_dot_do_o_kernelILb1E23Flash_bwd_kernel_traitsILi96ELi64ELi128ELi8ELi2ELi4ELi4ELb0ELb0EN7cutlass10bfloat16_tE19Flash_kernel_traitsILi96ELi64ELi128ELi8ES3_EEEEvNS_16Flash_bwd_paramsE:
	.zero		992


//--------------------- .text._ZN5flash44flash_bwd_dq_dk_dv_loop_seqk_parallel_kernelI23Flash_bwd_kernel_traitsILi96ELi64ELi128ELi8ELi2ELi4ELi4ELb1ELb0EN7cutlass10bfloat16_tE19Flash_kernel_traitsILi96ELi64ELi128ELi8ES3_EELb0ELb1ELb0ELb0ELb0ELb0ELb0EEEvNS_16Flash_bwd_paramsE --------------------------
	.section	.text._ZN5flash44flash_bwd_dq_dk_dv_loop_seqk_parallel_kernelI23Flash_bwd_kernel_traitsILi96ELi64ELi128ELi8ELi2ELi4ELi4ELb1ELb0EN7cutlass10bfloat16_tE19Flash_kernel_traitsILi96ELi64ELi128ELi8ES3_EELb0ELb1ELb0ELb0ELb0ELb0ELb0EEEvNS_16Flash_bwd_paramsE,"ax",@progbits
	.sectioninfo	@"SHI_REGISTERS=255"
	.align	128
        .global         _ZN5flash44flash_bwd_dq_dk_dv_loop_seqk_parallel_kernelI23Flash_bwd_kernel_traitsILi96ELi64ELi128ELi8ELi2ELi4ELi4ELb1ELb0EN7cutlass10bfloat16_tE19Flash_kernel_traitsILi96ELi64ELi128ELi8ES3_EELb0ELb1ELb0ELb0ELb0ELb0ELb0EEEvNS_16Flash_bwd_paramsE
        .type           _ZN5flash44flash_bwd_dq_dk_dv_loop_seqk_parallel_kernelI23Flash_bwd_kernel_traitsILi96ELi64ELi128ELi8ELi2ELi4ELi4ELb1ELb0EN7cutlass10bfloat16_tE19Flash_kernel_traitsILi96ELi64ELi128ELi8ES3_EELb0ELb1ELb0ELb0ELb0ELb0ELb0EEEvNS_16Flash_bwd_paramsE,@function
        .size           _ZN5flash44flash_bwd_dq_dk_dv_loop_seqk_parallel_kernelI23Flash_bwd_kernel_traitsILi96ELi64ELi128ELi8ELi2ELi4ELi4ELb1ELb0EN7cutlass10bfloat16_tE19Flash_kernel_traitsILi96ELi64ELi128ELi8ES3_EELb0ELb1ELb0ELb0ELb0ELb0ELb0EEEvNS_16Flash_bwd_paramsE,(.L_x_664 - _ZN5flash44flash_bwd_dq_dk_dv_loop_seqk_parallel_kernelI23Flash_bwd_kernel_traitsILi96ELi64ELi128ELi8ELi2ELi4ELi4ELb1ELb0EN7cutlass10bfloat16_tE19Flash_kernel_traitsILi96ELi64ELi128ELi8ES3_EELb0ELb1ELb0ELb0ELb0ELb0ELb0EEEvNS_16Flash_bwd_paramsE)
        .other          _ZN5flash44flash_bwd_dq_dk_dv_loop_seqk_parallel_kernelI23Flash_bwd_kernel_traitsILi96ELi64ELi128ELi8ELi2ELi4ELi4ELb1ELb0EN7cutlass10bfloat16_tE19Flash_kernel_traitsILi96ELi64ELi128ELi8ES3_EELb0ELb1ELb0ELb0ELb0ELb0ELb0EEEvNS_16Flash_bwd_paramsE,@"STO_CUDA_ENTRY STV_DEFAULT"
_ZN5flash44flash_bwd_dq_dk_dv_loop_seqk_parallel_kernelI23Flash_bwd_kernel_traitsILi96ELi64ELi128ELi8ELi2ELi4ELi4ELb1ELb0EN7cutlass10bfloat16_tE19Flash_kernel_traitsILi96ELi64ELi128ELi8ES3_EELb0ELb1ELb0ELb0ELb0ELb0ELb0EEEvNS_16Flash_bwd_paramsE:
.text._ZN5flash44flash_bwd_dq_dk_dv_loop_seqk_parallel_kernelI23Flash_bwd_kernel_traitsILi96ELi64ELi128ELi8ELi2ELi4ELi4ELb1ELb0EN7cutlass10bfloat16_tE19Flash_kernel_traitsILi96ELi64ELi128ELi8ES3_EELb0ELb1ELb0ELb0ELb0ELb0ELb0EEEvNS_16Flash_bwd_paramsE:
[----:B------:R-:W-:Y:S02]  /*0000*/  MOV R1, c[0x0][0x28] ;  /* 0x00000a0000017a02 */ /* 0x000fe40000000f00 */
[----:B------:R-:W1:Y:S01]  /*0010*/  S2UR UR18, SR_CTAID.X ;  /* 0x00000000001279c3 */ /* 0x000e620000002500 */
[----:B------:R-:W-:Y:S01]  /*0020*/  ULDC UR4, c[0x0][0x218] ;  /* 0x0000860000047ab9 */ /* 0x000fe20000000800 */
[----:B------:R-:W-:Y:S01]  /*0030*/  IADD3 R1, R1, -0x50, RZ ;  /* 0xffffffb001017810 */ /* 0x000fe20007ffe0ff */
[----:B------:R-:W-:-:S04]  /*0040*/  UIADD3 UR5, UR4, 0x7f, URZ ;  /* 0x0000007f04057890 */ /* 0x000fc8000fffe03f */
[----:B------:R-:W-:-:S04]  /*0050*/  USHF.R.S32.HI UR4, URZ, 0x1f, UR5 ;  /* 0x0000001f3f047899 */ /* 0x000fc80008011405 */
[----:B------:R-:W-:-:S04]  /*0060*/  ULEA.HI UR4, UR4, UR5, URZ, 0x7 ;  /* 0x0000000504047291 */ /* 0x000fc8000f8f383f */
[----:B------:R-:W-:-:S04]  /*0070*/  USHF.R.S32.HI UR4, URZ, 0x7, UR4 ;  /* 0x000000073f047899 */ /* 0x000fc80008011404 */
[----:B-1----:R-:W-:-:S06]  /*0080*/  UISETP.GE.AND UP0, UPT, UR18, UR4, UPT ;  /* 0x000000041200728c */ /* 0x002fcc000bf06270 */
[----:B------:R-:W-:-:S13]  /*0090*/  PLOP3.LUT P0, PT, PT, PT, UP0, 0x80, 0x0 ;  /* 0x000000000000781c */ /* 0x000fda0003f0f008 */
[----:B------:R-:W-:Y:S05]  /*00a0*/  @P0 EXIT ;  /* 0x000000000000094d */ /* 0x000fea0003800000 */
[----:B------:R-:W1:Y:S01]  /*00b0*/  S2R R20, SR_TID.X ;  /* 0x0000000000147919 */ /* 0x000e620000002100 */
[----:B------:R-:W2:Y:S01]  /*00c0*/  S2UR UR32, SR_CTAID.Y ;  /* 0x00000000002079c3 */ /* 0x000ea20000002600 */
[----:B------:R-:W-:Y:S01]  /*00d0*/  ULDC UR14, c[0x0][0x224] ;  /* 0x00008900000e7ab9 */ /* 0x000fe20000000800 */
[----:B------:R-:W-:Y:S01]  /*00e0*/  IMAD.MOV.U32 R230, RZ, RZ, 0x20 ;  /* 0x00000020ffe67424 */ /* 0x000fe200078e00ff */
[----:B------:R-:W-:Y:S01]  /*00f0*/  USHF.R.S32.HI UR5, URZ, 0x1f, UR14 ;  /* 0x0000001f3f057899 */ /* 0x000fe2000801140e */
[----:B------:R-:W-:Y:S01]  /*0100*/  IMAD.MOV.U32 R233, RZ, RZ, -0x10 ;  /* 0xfffffff0ffe97424 */ /* 0x000fe200078e00ff */
[----:B------:R-:W-:Y:S01]  /*0110*/  ULDC.U8 UR7, c[0x0][0x328] ;  /* 0x0000ca0000077ab9 */ /* 0x000fe20000000000 */
[----:B------:R-:W-:Y:S01]  /*0120*/  IMAD.MOV.U32 R227, RZ, RZ, -0x40 ;  /* 0xffffffc0ffe37424 */ /* 0x000fe200078e00ff */
[----:B------:R-:W-:Y:S01]  /*0130*/  UISETP.NE.AND UP5, UPT, UR7, URZ, UPT ;  /* 0x0000003f0700728c */ /* 0x000fe2000bfa5270 */
[----:B------:R-:W3:Y:S01]  /*0140*/  S2UR UR35, SR_CTAID.Z ;  /* 0x00000000002379c3 */ /* 0x000ee20000002700 */
[----:B------:R-:W-:-:S02]  /*0150*/  ULDC UR46, c[0x0][0x22c] ;  /* 0x00008b00002e7ab9 */ /* 0x000fc40000000800 */
[----:B------:R-:W-:Y:S02]  /*0160*/  ULDC UR36, c[0x0][0x1c0] ;  /* 0x0000700000247ab9 */ /* 0x000fe40000000800 */
[----:B------:R-:W-:Y:S02]  /*0170*/  ULDC UR10, c[0x0][0x1c0] ;  /* 0x00007000000a7ab9 */ /* 0x000fe40000000800 */
[----:B------:R-:W-:Y:S01]  /*0180*/  UIMAD.WIDE UR36, UR46, UR36, URZ ;  /* 0x000000242e2472a5 */ /* 0x000fe2000f8e023f */
[----:B------:R-:W4:Y:S01]  /*0190*/  S2UR UR60, SR_CTAID.X ;  /* 0x00000000003c79c3 */ /* 0x000f220000002500 */
[----:B------:R-:W-:Y:S02]  /*01a0*/  UMOV UR6, 0x80 ;  /* 0x0000008000067882 */ /* 0x000fe40000000000 */
[----:B------:R-:W-:Y:S02]  /*01b0*/  ULDC UR4, c[0x0][0x210] ;  /* 0x0000840000047ab9 */ /* 0x000fe40000000800 */
[----:B------:R-:W-:Y:S01]  /*01c0*/  ULDC UR55, c[0x0][0x234] ;  /* 0x00008d0000377ab9 */ /* 0x000fe20000000800 */
[----:B-1----:R-:W-:Y:S01]  /*01d0*/  SHF.R.S32.HI R19, RZ, 0x1f, R20 ;  /* 0x0000001fff137819 */ /* 0x002fe20000011414 */
[----:B--2---:R-:W-:-:S02]  /*01e0*/  UIMAD.WIDE.U32 UR44, UR32, UR14, URZ ;  /* 0x0000000e202c72a5 */ /* 0x004fc4000f8e003f */
[----:B------:R-:W-:Y:S01]  /*01f0*/  USHF.L.U32 UR14, UR32, 0x7, URZ ;  /* 0x00000007200e7899 */ /* 0x000fe2000800063f */
[CC--:B------:R-:W-:Y:S01]  /*0200*/  LEA.HI R5, R19.reuse, R20.reuse, RZ, 0x2 ;  /* 0x0000001413057211 */ /* 0x0c0fe200078f10ff */
[----:B------:R-:W-:Y:S01]  /*0210*/  ULDC UR11, c[0x0][0x1c0] ;  /* 0x00007000000b7ab9 */ /* 0x000fe20000000800 */
[CC--:B------:R-:W-:Y:S01]  /*0220*/  LEA.HI R11, R19.reuse, R20.reuse, RZ, 0x5 ;  /* 0x00000014130b7211 */ /* 0x0c0fe200078f28ff */
[----:B------:R-:W-:Y:S01]  /*0230*/  ULDC UR9, c[0x0][0x1c0] ;  /* 0x0000700000097ab9 */ /* 0x000fe20000000800 */
[----:B------:R-:W-:Y:S01]  /*0240*/  LEA.HI R6, R19, R20, RZ, 0x4 ;  /* 0x0000001413067211 */ /* 0x000fe200078f20ff */
[----:B---3--:R-:W-:Y:S01]  /*0250*/  UIMAD UR47, UR35, UR46, URZ ;  /* 0x0000002e232f72a4 */ /* 0x008fe2000f8e023f */
[--C-:B------:R-:W-:Y:S01]  /*0260*/  SHF.R.S32.HI R7, RZ, 0x2, R5.reuse ;  /* 0x00000002ff077819 */ /* 0x100fe20000011405 */
[----:B------:R-:W-:Y:S01]  /*0270*/  UIMAD UR46, UR46, UR10, URZ ;  /* 0x0000000a2e2e72a4 */ /* 0x000fe2000f8e023f */
[----:B------:R-:W-:Y:S01]  /*0280*/  SHF.R.S32.HI R0, RZ, 0x1f, R5 ;  /* 0x0000001fff007819 */ /* 0x000fe20000011405 */
[----:B------:R-:W-:Y:S01]  /*0290*/  UIMAD UR55, UR6, UR4, UR55 ;  /* 0x00000004063772a4 */ /* 0x000fe2000f8e0237 */
[----:B------:R-:W-:Y:S01]  /*02a0*/  LOP3.LUT R3, R11, 0xffffffe0, RZ, 0xc0, !PT ;  /* 0xffffffe00b037812 */ /* 0x000fe200078ec0ff */
[----:B------:R-:W-:Y:S01]  /*02b0*/  UIMAD UR52, UR5, UR32, URZ ;  /* 0x00000020053472a4 */ /* 0x000fe2000f8e023f */
[----:B------:R-:W-:Y:S01]  /*02c0*/  SHF.R.S32.HI R8, RZ, 0x4, R6 ;  /* 0x00000004ff087819 */ /* 0x000fe20000011406 */
[----:B------:R-:W-:Y:S01]  /*02d0*/  UIMAD UR4, UR32, UR9, UR35 ;  /* 0x00000009200472a4 */ /* 0x000fe2000f8e0223 */
[-C--:B------:R-:W-:Y:S01]  /*02e0*/  LEA.HI R2, R0, R7.reuse, RZ, 0x3 ;  /* 0x0000000700027211 */ /* 0x080fe200078f18ff */
[----:B------:R-:W-:Y:S01]  /*02f0*/  IMAD.IADD R0, R20, 0x1, -R3 ;  /* 0x0000000114007824 */ /* 0x000fe200078e0a03 */
[----:B------:R-:W-:Y:S01]  /*0300*/  LEA.HI R4, R6, R8, RZ, 0x1 ;  /* 0x0000000806047211 */ /* 0x000fe200078f08ff */
[----:B------:R-:W-:Y:S01]  /*0310*/  @!UP5 UIMAD UR5, UR32, UR11, UR35 ;  /* 0x0000000b2005d2a4 */ /* 0x000fe2000f8e0223 */
[----:B------:R-:W-:Y:S01]  /*0320*/  LEA.HI R9, R5, R7, RZ, 0x1 ;  /* 0x0000000705097211 */ /* 0x000fe200078f08ff */
[----:B------:R-:W-:Y:S01]  /*0330*/  USHF.L.U32 UR41, UR46, 0x6, URZ ;  /* 0x000000062e297899 */ /* 0x000fe2000800063f */
[----:B------:R-:W-:Y:S01]  /*0340*/  LOP3.LUT R3, R4, 0xfffffffe, RZ, 0xc0, !PT ;  /* 0xfffffffe04037812 */ /* 0x000fe200078ec0ff */
[----:B------:R-:W-:Y:S01]  /*0350*/  ULDC UR49, c[0x0][0x214] ;  /* 0x0000850000317ab9 */ /* 0x000fe20000000800 */
[----:B------:R-:W-:Y:S01]  /*0360*/  LOP3.LUT R4, R9, 0x7fffffe, RZ, 0xc0, !PT ;  /* 0x07fffffe09047812 */ /* 0x000fe200078ec0ff */
[----:B------:R-:W-:Y:S01]  /*0370*/  ULDC UR56, c[0x0][0x1c8] ;  /* 0x0000720000387ab9 */ /* 0x000fe20000000800 */
[----:B------:R-:W-:Y:S01]  /*0380*/  LOP3.LUT R2, R2, 0xfffffff8, RZ, 0xc0, !PT ;  /* 0xfffffff802027812 */ /* 0x000fe200078ec0ff */
[----:B------:R-:W-:Y:S01]  /*0390*/  IMAD.IADD R15, R8, 0x1, -R3 ;  /* 0x00000001080f7824 */ /* 0x000fe200078e0a03 */
[----:B------:R-:W-:Y:S01]  /*03a0*/  SHF.R.S32.HI R10, RZ, 0x1f, R0 ;  /* 0x0000001fff0a7819 */ /* 0x000fe20000011400 */
[----:B------:R-:W-:Y:S01]  /*03b0*/  IMAD.IADD R8, R7, 0x1, -R4 ;  /* 0x0000000107087824 */ /* 0x000fe200078e0a04 */
[----:B------:R-:W-:Y:S01]  /*03c0*/  LEA.HI R21, R19, R20, RZ, 0x3 ;  /* 0x0000001413157211 */ /* 0x000fe200078f18ff */
[----:B------:R-:W-:Y:S01]  /*03d0*/  IMAD.IADD R9, R7, 0x1, -R2 ;  /* 0x0000000107097824 */ /* 0x000fe200078e0a02 */
[----:B------:R-:W-:Y:S01]  /*03e0*/  LEA.HI R22, R10, R0, RZ, 0x2 ;  /* 0x000000000a167211 */ /* 0x000fe200078f10ff */
[----:B------:R-:W-:Y:S01]  /*03f0*/  ULDC.U8 UR8, c[0x0][0x3d0] ;  /* 0x0000f40000087ab9 */ /* 0x000fe20000000000 */
[----:B------:R-:W-:Y:S01]  /*0400*/  LOP3.LUT R0, R6, 0xfffffff0, RZ, 0xc0, !PT ;  /* 0xfffffff006007812 */ /* 0x000fe200078ec0ff */
[----:B------:R-:W-:Y:S01]  /*0410*/  ULDC UR50, c[0x0][0x224] ;  /* 0x0000890000327ab9 */ /* 0x000fe20000000800 */
[----:B------:R-:W-:Y:S01]  /*0420*/  LOP3.LUT R6, R5, 0xfffffffc, RZ, 0xc0, !PT ;  /* 0xfffffffc05067812 */ /* 0x000fe200078ec0ff */
[----:B------:R-:W-:Y:S01]  /*0430*/  @UP5 UIMAD UR54, UR32, UR49, URZ ;  /* 0x00000031203652a4 */ /* 0x000fe2000f8e023f */
[----:B------:R-:W-:Y:S01]  /*0440*/  SHF.R.S32.HI R2, RZ, 0x5, R11 ;  /* 0x00000005ff027819 */ /* 0x000fe2000001140b */
[C---:B------:R-:W-:Y:S01]  /*0450*/  IMAD.IADD R0, R20.reuse, 0x1, -R0 ;  /* 0x0000000114007824 */ /* 0x040fe200078e0a00 */
[----:B------:R-:W-:Y:S01]  /*0460*/  SHF.R.S32.HI R4, RZ, 0x3, R21 ;  /* 0x00000003ff047819 */ /* 0x000fe20000011415 */
[----:B------:R-:W-:Y:S01]  /*0470*/  IMAD.IADD R16, R20, 0x1, -R6 ;  /* 0x0000000114107824 */ /* 0x000fe200078e0a06 */
[----:B------:R-:W-:Y:S01]  /*0480*/  SHF.R.S32.HI R3, RZ, 0x1f, R11 ;  /* 0x0000001fff037819 */ /* 0x000fe2000001140b */
[----:B------:R-:W-:Y:S01]  /*0490*/  IMAD R8, R2, 0x8, R8 ;  /* 0x0000000802087824 */ /* 0x000fe200078e0208 */
[-C--:B------:R-:W-:Y:S01]  /*04a0*/  LEA.HI R5, R11, R2.reuse, RZ, 0x1 ;  /* 0x000000020b057211 */ /* 0x080fe200078f08ff */
[----:B------:R-:W-:Y:S01]  /*04b0*/  IMAD.SHL.U32 R4, R4, 0x40, RZ ;  /* 0x0000004004047824 */ /* 0x000fe200078e00ff */
[----:B------:R-:W-:Y:S01]  /*04c0*/  LEA.HI R3, R3, R2, RZ, 0x2 ;  /* 0x0000000203037211 */ /* 0x000fe200078f10ff */
[----:B------:R-:W-:Y:S01]  /*04d0*/  IMAD.SHL.U32 R250, R16, 0x8, RZ ;  /* 0x0000000810fa7824 */ /* 0x000fe200078e00ff */
[----:B------:R-:W-:Y:S01]  /*04e0*/  LOP3.LUT R6, R5, 0xfffffffe, RZ, 0xc0, !PT ;  /* 0xfffffffe05067812 */ /* 0x000fe200078ec0ff */
[----:B------:R-:W-:Y:S01]  /*04f0*/  ULDC.64 UR12, c[0x0][0x118] ;  /* 0x00004600000c7ab9 */ /* 0x000fe20000000a00 */
[----:B------:R-:W-:Y:S01]  /*0500*/  LOP3.LUT R5, R3, 0xfffffffc, RZ, 0xc0, !PT ;  /* 0xfffffffc03057812 */ /* 0x000fe200078ec0ff */
[----:B------:R-:W-:Y:S01]  /*0510*/  UMOV UR61, 0x4 ;  /* 0x00000004003d7882 */ /* 0x000fe20000000000 */
[----:B------:R-:W-:Y:S01]  /*0520*/  LOP3.LUT R3, R4, 0xc0, RZ, 0xc0, !PT ;  /* 0x000000c004037812 */ /* 0x000fe200078ec0ff */
[C---:B------:R-:W-:Y:S01]  /*0530*/  IMAD.IADD R231, R2.reuse, 0x1, -R6 ;  /* 0x0000000102e77824 */ /* 0x040fe200078e0a06 */
[----:B------:R-:W-:Y:S01]  /*0540*/  SHF.R.S32.HI R6, RZ, 0x1f, R0 ;  /* 0x0000001fff067819 */ /* 0x000fe20000011400 */
[----:B------:R-:W-:Y:S01]  /*0550*/  IMAD.IADD R11, R2, 0x1, -R5 ;  /* 0x00000001020b7824 */ /* 0x000fe200078e0a05 */
[----:B------:R-:W-:Y:S01]  /*0560*/  LOP3.LUT R4, R3, 0x18, R250, 0xf8, !PT ;  /* 0x0000001803047812 */ /* 0x000fe200078ef8fa */
[----:B------:R-:W-:Y:S01]  /*0570*/  ULOP3.LUT UR56, UR35, UR56, URZ, 0x3c, !UPT ;  /* 0x0000003823387292 */ /* 0x000fe2000f8e3c3f */
[----:B------:R-:W-:Y:S01]  /*0580*/  SHF.R.U32.HI R3, RZ, 0x3, R3 ;  /* 0x00000003ff037819 */ /* 0x000fe20000011603 */
[----:B------:R-:W-:Y:S01]  /*0590*/  USHF.R.S32.HI UR57, URZ, 0x1f, UR35 ;  /* 0x0000001f3f397899 */ /* 0x000fe20008011423 */
[----:B------:R-:W-:Y:S01]  /*05a0*/  LOP3.LUT R5, R21, 0xfffffff8, RZ, 0xc0, !PT ;  /* 0xfffffff815057812 */ /* 0x000fe200078ec0ff */
[----:B------:R-:W-:Y:S01]  /*05b0*/  UISETP.NE.AND UP6, UPT, UR8, URZ, UPT ;  /* 0x0000003f0800728c */ /* 0x000fe2000bfc5270 */
[-C--:B------:R-:W-:Y:S01]  /*05c0*/  LEA.HI R2, R0, R0.reuse, RZ, 0x1 ;  /* 0x0000000000027211 */ /* 0x080fe200078f08ff */
[----:B------:R-:W-:Y:S01]  /*05d0*/  USHF.R.S32.HI UR59, URZ, 0x1f, UR32 ;  /* 0x0000001f3f3b7899 */ /* 0x000fe20008011420 */
[----:B------:R-:W-:Y:S01]  /*05e0*/  LEA.HI R14, R6, R0, RZ, 0x3 ;  /* 0x00000000060e7211 */ /* 0x000fe200078f18ff */
[----:B------:R-:W-:Y:S01]  /*05f0*/  USHF.R.S32.HI UR58, URZ, 0x1f, UR35 ;  /* 0x0000001f3f3a7899 */ /* 0x000fe20008011423 */
[----:B------:R-:W-:Y:S01]  /*0600*/  LOP3.LUT R7, R4, R3, RZ, 0x3c, !PT ;  /* 0x0000000304077212 */ /* 0x000fe200078e3cff */
[----:B------:R-:W-:Y:S01]  /*0610*/  IMAD.IADD R3, R20, 0x1, -R5 ;  /* 0x0000000114037824 */ /* 0x000fe200078e0a05 */
[----:B------:R-:W-:Y:S01]  /*0620*/  LOP3.LUT R5, R2, 0x7fffffe, RZ, 0xc0, !PT ;  /* 0x07fffffe02057812 */ /* 0x000fe200078ec0ff */
[----:B------:R-:W-:Y:S01]  /*0630*/  UIMAD.WIDE.U32 UR42, UR36, UR44, URZ ;  /* 0x0000002c242a72a5 */ /* 0x000fe2000f8e003f */
[----:B------:R-:W-:Y:S01]  /*0640*/  LOP3.LUT R4, R14, 0xfffffff8, RZ, 0xc0, !PT ;  /* 0xfffffff80e047812 */ /* 0x000fe200078ec0ff */
[----:B------:R-:W-:Y:S01]  /*0650*/  UIMAD UR51, UR37, UR44, URZ ;  /* 0x0000002c253372a4 */ /* 0x000fe2000f8e023f */
[----:B------:R-:W-:Y:S01]  /*0660*/  LEA.HI R6, R3, R3, RZ, 0x1 ;  /* 0x0000000303067211 */ /* 0x000fe200078f08ff */
[C---:B------:R-:W-:Y:S01]  /*0670*/  IMAD.IADD R18, R0.reuse, 0x1, -R5 ;  /* 0x0000000100127824 */ /* 0x040fe200078e0a05 */
[-C--:B------:R-:W-:Y:S01]  /*0680*/  LEA.HI R10, R19, R20.reuse, RZ, 0x6 ;  /* 0x00000014130a7211 */ /* 0x080fe200078f30ff */
[----:B------:R-:W-:Y:S01]  /*0690*/  IMAD.IADD R12, R0, 0x1, -R4 ;  /* 0x00000001000c7824 */ /* 0x000fe200078e0a04 */
[----:B------:R-:W-:Y:S01]  /*06a0*/  LOP3.LUT R0, R6, 0x3fffffe, RZ, 0xc0, !PT ;  /* 0x03fffffe06007812 */ /* 0x000fe200078ec0ff */
[----:B------:R-:W-:Y:S01]  /*06b0*/  IMAD.U32 R4, R8, 0x20, R7 ;  /* 0x0000002008047824 */ /* 0x000fe200078e0007 */
[----:B------:R-:W-:Y:S01]  /*06c0*/  SHF.R.S32.HI R10, RZ, 0x6, R10 ;  /* 0x00000006ff0a7819 */ /* 0x000fe2000001140a */
[----:B------:R-:W-:Y:S01]  /*06d0*/  USHF.R.S32.HI UR53, URZ, 0x1f, UR47 ;  /* 0x0000001f3f357899 */ /* 0x000fe2000801142f */
[----:B------:R-:W-:Y:S01]  /*06e0*/  SHF.R.S32.HI R7, RZ, 0x1, R2 ;  /* 0x00000001ff077819 */ /* 0x000fe20000011402 */
[C---:B------:R-:W-:Y:S01]  /*06f0*/  IMAD.IADD R5, R3.reuse, 0x1, -R0 ;  /* 0x0000000103057824 */ /* 0x040fe200078e0a00 */
[----:B------:R-:W-:Y:S01]  /*0700*/  SHF.R.S32.HI R2, RZ, 0x1f, R2 ;  /* 0x0000001fff027819 */ /* 0x000fe20000011402 */
[----:B------:R-:W-:Y:S01]  /*0710*/  IMAD R0, R10, 0x4, R15 ;  /* 0x000000040a007824 */ /* 0x000fe200078e020f */
[----:B------:R1:W-:Y:S01]  /*0720*/  STL [R1+0x28], R4 ;  /* 0x0000280401007387 */ /* 0x0003e20000100800 */
[----:B------:R-:W-:Y:S01]  /*0730*/  IMAD.SHL.U32 R3, R3, 0x40, RZ ;  /* 0x0000004003037824 */ /* 0x000fe200078e00ff */
[----:B------:R-:W-:Y:S01]  /*0740*/  LEA.HI R2, R2, R7, RZ, 0x2 ;  /* 0x0000000702027211 */ /* 0x000fe200078f10ff */
[----:B------:R-:W-:Y:S01]  /*0750*/  IMAD R17, R0, 0x8, R5 ;  /* 0x0000000800117824 */ /* 0x000fe200078e0205 */
[----:B------:R-:W-:Y:S01]  /*0760*/  SHF.R.S32.HI R0, RZ, 0x1, R6 ;  /* 0x00000001ff007819 */ /* 0x000fe20000011406 */
[----:B------:R-:W-:Y:S01]  /*0770*/  UIMAD UR50, UR4, UR50, URZ ;  /* 0x00000032043272a4 */ /* 0x000fe2000f8e023f */
[----:B------:R-:W-:Y:S01]  /*0780*/  LOP3.LUT R5, R2, 0xfffffffc, RZ, 0xc0, !PT ;  /* 0xfffffffc02057812 */ /* 0x000fe200078ec0ff */
[----:B------:R-:W-:Y:S01]  /*0790*/  IMAD.SHL.U32 R2, R11, 0x10, RZ ;  /* 0x000000100b027824 */ /* 0x000fe200078e00ff */
[C---:B------:R-:W-:Y:S01]  /*07a0*/  LOP3.LUT P4, RZ, R0.reuse, 0x2, RZ, 0xc0, !PT ;  /* 0x0000000200ff7812 */ /* 0x040fe2000788c0ff */
[----:B------:R-:W-:Y:S01]  /*07b0*/  IMAD.SHL.U32 R0, R0, 0x40, RZ ;  /* 0x0000004000007824 */ /* 0x000fe200078e00ff */
[----:B------:R-:W-:Y:S01]  /*07c0*/  LEA.HI R6, R9, R9, RZ, 0x1 ;  /* 0x0000000909067211 */ /* 0x000fe200078f08ff */
[----:B------:R-:W-:Y:S01]  /*07d0*/  IMAD.IADD R13, R7, 0x1, -R5 ;  /* 0x00000001070d7824 */ /* 0x000fe200078e0a05 */
[----:B------:R-:W-:Y:S01]  /*07e0*/  LEA.HI R7, R19, R20, RZ, 0x7 ;  /* 0x0000001413077211 */ /* 0x000fe200078f38ff */
[----:B------:R-:W-:Y:S01]  /*07f0*/  IMAD.SHL.U32 R20, R20, 0x2, RZ ;  /* 0x0000000214147824 */ /* 0x000fe200078e00ff */
[----:B------:R-:W-:Y:S01]  /*0800*/  LOP3.LUT R0, R0, 0xc0, RZ, 0xc0, !PT ;  /* 0x000000c000007812 */ /* 0x000fe200078ec0ff */
[----:B------:R-:W-:Y:S01]  /*0810*/  @!UP5 UIMAD UR49, UR5, UR49, URZ ;  /* 0x000000310531d2a4 */ /* 0x000fe2000f8e023f */
[----:B------:R-:W-:Y:S01]  /*0820*/  LOP3.LUT P2, RZ, R9, 0x2, RZ, 0xc0, !PT ;  /* 0x0000000209ff7812 */ /* 0x000fe2000784c0ff */
[----:B------:R-:W-:Y:S01]  /*0830*/  USHF.R.S32.HI UR48, URZ, 0x1f, UR41 ;  /* 0x0000001f3f307899 */ /* 0x000fe20008011429 */
[C---:B------:R-:W-:Y:S01]  /*0840*/  LOP3.LUT P5, RZ, R12.reuse, 0x2, RZ, 0xc0, !PT ;  /* 0x000000020cff7812 */ /* 0x040fe200078ac0ff */
[----:B------:R-:W-:Y:S01]  /*0850*/  UMOV UR40, 0xffffd000 ;  /* 0xffffd00000287882 */ /* 0x000fe20000000000 */
[----:B------:R-:W-:-:S02]  /*0860*/  LOP3.LUT P6, RZ, R12, 0x4, RZ, 0xc0, !PT ;  /* 0x000000040cff7812 */ /* 0x000fc400078cc0ff */
[C---:B------:R-:W-:Y:S02]  /*0870*/  SEL R226, R230.reuse, 0xffffffe0, !P5 ;  /* 0xffffffe0e6e27807 */ /* 0x040fe40006800000 */
[----:B------:R-:W-:Y:S02]  /*0880*/  SEL R221, R230, 0xffffffe0, !P4 ;  /* 0xffffffe0e6dd7807 */ /* 0x000fe40006000000 */
[----:B-1----:R-:W-:Y:S02]  /*0890*/  LOP3.LUT R4, R9, 0x1, RZ, 0xc0, !PT ;  /* 0x0000000109047812 */ /* 0x002fe400078ec0ff */
[----:B------:R-:W-:Y:S02]  /*08a0*/  SEL R227, R227, 0x40, P6 ;  /* 0x00000040e3e37807 */ /* 0x000fe40003000000 */
[----:B------:R-:W-:Y:S02]  /*08b0*/  ISETP.NE.U32.AND P3, PT, R4, 0x1, PT ;  /* 0x000000010400780c */ /* 0x000fe40003f65070 */
[----:B------:R-:W-:-:S02]  /*08c0*/  LOP3.LUT R4, R3, 0x1c0, RZ, 0xc0, !PT ;  /* 0x000001c003047812 */ /* 0x000fc400078ec0ff */
[--C-:B------:R-:W-:Y:S02]  /*08d0*/  LOP3.LUT R3, R0, 0x8, R21.reuse, 0xf8, !PT ;  /* 0x0000000800037812 */ /* 0x100fe400078ef815 */
[----:B------:R-:W-:Y:S02]  /*08e0*/  SHF.R.U32.HI R0, RZ, 0x3, R0 ;  /* 0x00000003ff007819 */ /* 0x000fe40000011600 */
[----:B------:R-:W-:Y:S02]  /*08f0*/  LOP3.LUT R2, R4, 0x30, R2, 0xf8, !PT ;  /* 0x0000003004027812 */ /* 0x000fe400078ef802 */
[----:B------:R-:W-:Y:S02]  /*0900*/  LOP3.LUT R222, R3, R0, RZ, 0x3c, !PT ;  /* 0x0000000003de7212 */ /* 0x000fe400078e3cff */
[----:B------:R-:W-:Y:S02]  /*0910*/  LOP3.LUT R0, R6, 0x3fffffe, RZ, 0xc0, !PT ;  /* 0x03fffffe06007812 */ /* 0x000fe400078ec0ff */
[----:B------:R-:W-:Y:S01]  /*0920*/  LOP3.LUT R5, R2, 0x8, R21, 0xf8, !PT ;  /* 0x0000000802057812 */ /* 0x000fe200078ef815 */
[C---:B------:R-:W-:Y:S01]  /*0930*/  IMAD.SHL.U32 R2, R9.reuse, 0x40, RZ ;  /* 0x0000004009027824 */ /* 0x040fe200078e00ff */
[----:B------:R-:W-:Y:S01]  /*0940*/  SHF.R.U32.HI R3, RZ, 0x3, R4 ;  /* 0x00000003ff037819 */ /* 0x000fe20000011604 */
[----:B------:R-:W-:Y:S01]  /*0950*/  IMAD.IADD R8, R9, 0x1, -R0 ;  /* 0x0000000109087824 */ /* 0x000fe200078e0a00 */
[----:B------:R-:W-:Y:S01]  /*0960*/  SEL R233, R233, 0x10, !P3 ;  /* 0x00000010e9e97807 */ /* 0x000fe20005800000 */
[----:B------:R-:W-:Y:S01]  /*0970*/  IMAD.SHL.U32 R0, R10, 0x20, RZ ;  /* 0x000000200a007824 */ /* 0x000fe200078e00ff */
[----:B------:R-:W-:Y:S01]  /*0980*/  LOP3.LUT R2, R2, 0x1c0, RZ, 0xc0, !PT ;  /* 0x000001c002027812 */ /* 0x000fe200078ec0ff */
[----:B------:R-:W-:Y:S01]  /*0990*/  IMAD.U32 R222, R17, 0x20, R222 ;  /* 0x0000002011de7824 */ /* 0x000fe200078e00de */
[----:B------:R-:W-:-:S02]  /*09a0*/  LOP3.LUT R9, R5, R3, RZ, 0x3c, !PT ;  /* 0x0000000305097212 */ /* 0x000fc400078e3cff */
[----:B------:R-:W-:Y:S01]  /*09b0*/  LOP3.LUT R4, R0, 0x6, R20, 0xf8, !PT ;  /* 0x0000000600047812 */ /* 0x000fe200078ef814 */
[----:B------:R-:W-:Y:S01]  /*09c0*/  IMAD R221, R222, 0x2, R221 ;  /* 0x00000002dedd7824 */ /* 0x000fe200078e02dd */
[----:B------:R-:W-:Y:S01]  /*09d0*/  LOP3.LUT R3, R2, 0x20, R0, 0xf8, !PT ;  /* 0x0000002002037812 */ /* 0x000fe200078ef800 */
[----:B------:R-:W-:Y:S01]  /*09e0*/  IMAD.SHL.U32 R222, R222, 0x2, RZ ;  /* 0x00000002dede7824 */ /* 0x000fe200078e00ff */
[----:B------:R-:W-:Y:S01]  /*09f0*/  SHF.R.U32.HI R0, RZ, 0x3, R2 ;  /* 0x00000003ff007819 */ /* 0x000fe20000011602 */
[----:B------:R1:W-:Y:S01]  /*0a00*/  STL [R1+0x48], R4 ;  /* 0x0000480401007387 */ /* 0x0003e20000100800 */
[----:B------:R-:W-:Y:S02]  /*0a10*/  SHF.R.S32.HI R2, RZ, 0x3, R14 ;  /* 0x00000003ff027819 */ /* 0x000fe4000001140e */
[----:B------:R-:W-:-:S03]  /*0a20*/  LOP3.LUT P0, RZ, R13, 0x2, RZ, 0xc0, !PT ;  /* 0x000000020dff7812 */ /* 0x000fc6000780c0ff */
[----:B------:R-:W-:Y:S01]  /*0a30*/  IMAD R14, R2, 0x8, R18 ;  /* 0x00000008020e7824 */ /* 0x000fe200078e0212 */
[----:B------:R-:W-:Y:S01]  /*0a40*/  SEL R230, R230, 0xffffffe0, !P0 ;  /* 0xffffffe0e6e67807 */ /* 0x000fe20004000000 */
[----:B------:R-:W-:Y:S01]  /*0a50*/  IMAD R225, R11, 0x2, R2 ;  /* 0x000000020be17824 */ /* 0x000fe200078e0202 */
[----:B-1----:R-:W-:Y:S01]  /*0a60*/  LOP3.LUT R4, R3, R0, RZ, 0x3c, !PT ;  /* 0x0000000003047212 */ /* 0x002fe200078e3cff */
[----:B------:R-:W-:Y:S01]  /*0a70*/  IMAD.SHL.U32 R0, R16, 0x2, RZ ;  /* 0x0000000210007824 */ /* 0x000fe200078e00ff */
[----:B------:R-:W-:-:S03]  /*0a80*/  SHF.R.S32.HI R3, RZ, 0x7, R7 ;  /* 0x00000007ff037819 */ /* 0x000fc60000011407 */
[--C-:B------:R-:W-:Y:S02]  /*0a90*/  IMAD R2, R11, 0x200, R0.reuse ;  /* 0x000002000b027824 */ /* 0x100fe400078e0200 */
[----:B------:R-:W-:Y:S02]  /*0aa0*/  IMAD R0, R3, 0x1000, R0 ;  /* 0x0000100003007824 */ /* 0x000fe400078e0200 */
[----:B------:R-:W-:Y:S01]  /*0ab0*/  IMAD R10, R8, 0x20, R2 ;  /* 0x00000020080a7824 */ /* 0x000fe200078e0202 */
[----:B------:R-:W-:Y:S01]  /*0ac0*/  SHF.R.S32.HI R2, RZ, 0x2, R22 ;  /* 0x00000002ff027819 */ /* 0x000fe20000011416 */
[----:B------:R-:W-:Y:S02]  /*0ad0*/  IMAD R0, R231, 0x400, R0 ;  /* 0x00000400e7007824 */ /* 0x000fe400078e0200 */
[----:B------:R-:W-:Y:S02]  /*0ae0*/  IMAD.SHL.U32 R3, R3, 0x8, RZ ;  /* 0x0000000803037824 */ /* 0x000fe400078e00ff */
[----:B------:R-:W-:Y:S01]  /*0af0*/  IMAD.IADD R236, R4, 0x1, R0 ;  /* 0x0000000104ec7824 */ /* 0x000fe200078e0200 */
[----:B------:R-:W-:Y:S01]  /*0b00*/  SHF.R.S32.HI R0, RZ, 0x1, R6 ;  /* 0x00000001ff007819 */ /* 0x000fe20000011406 */
[----:B------:R-:W-:Y:S01]  /*0b10*/  IMAD R5, R231, 0x10, R2 ;  /* 0x00000010e7057824 */ /* 0x000fe200078e0202 */
[----:B------:R-:W-:Y:S01]  /*0b20*/  LOP3.LUT R3, R3, 0x8, RZ, 0xc0, !PT ;  /* 0x0000000803037812 */ /* 0x000fe200078ec0ff */
[----:B------:R-:W-:Y:S01]  /*0b30*/  IMAD.U32 R4, RZ, RZ, UR14 ;  /* 0x0000000eff047e24 */ /* 0x000fe2000f8e00ff */
[C---:B------:R-:W-:Y:S01]  /*0b40*/  LOP3.LUT P1, RZ, R0.reuse, 0x2, RZ, 0xc0, !PT ;  /* 0x0000000200ff7812 */ /* 0x040fe2000782c0ff */
[----:B------:R-:W-:Y:S01]  /*0b50*/  IMAD.SHL.U32 R0, R0, 0x40, RZ ;  /* 0x0000004000007824 */ /* 0x000fe200078e00ff */
[----:B------:R-:W-:Y:S01]  /*0b60*/  IADD3 R2, R5, -0x40, RZ ;  /* 0xffffffc005027810 */ /* 0x000fe20007ffe0ff */
[----:B------:R1:W-:Y:S01]  /*0b70*/  STL [R1+0x4c], R5 ;  /* 0x00004c0501007387 */ /* 0x0003e20000100800 */
[----:B------:R-:W-:-:S02]  /*0b80*/  IMAD.SHL.U32 R236, R236, 0x2, RZ ;  /* 0x00000002ecec7824 */ /* 0x000fc400078e00ff */
[----:B------:R-:W-:Y:S02]  /*0b90*/  LOP3.LUT R0, R0, 0xc0, RZ, 0xc0, !PT ;  /* 0x000000c000007812 */ /* 0x000fe400078ec0ff */
[----:B------:R-:W-:Y:S01]  /*0ba0*/  SHF.R.S32.HI R6, RZ, 0x1f, R2 ;  /* 0x0000001fff067819 */ /* 0x000fe20000011402 */
[----:B------:R-:W-:Y:S01]  /*0bb0*/  IMAD.IADD R234, R236, 0x1, R233 ;  /* 0x00000001ecea7824 */ /* 0x000fe200078e02e9 */
[----:B------:R-:W-:Y:S02]  /*0bc0*/  SHF.R.U32.HI R4, RZ, 0x3, R0 ;  /* 0x00000003ff047819 */ /* 0x000fe40000011600 */
[----:B------:R-:W-:Y:S02]  /*0bd0*/  SHF.L.U64.HI R2, R2, 0x2, R6 ;  /* 0x0000000202027819 */ /* 0x000fe40000010206 */
[----:B------:R-:W-:Y:S01]  /*0be0*/  LOP3.LUT R8, R4, R0, R3, 0x1e, !PT ;  /* 0x0000000004087212 */ /* 0x000fe200078e1e03 */
[----:B------:R-:W-:Y:S01]  /*0bf0*/  IMAD.SHL.U32 R0, R12, 0x40, RZ ;  /* 0x000000400c007824 */ /* 0x000fe200078e00ff */
[C---:B------:R-:W-:Y:S01]  /*0c00*/  IADD3 R235, R236.reuse, 0x20, RZ ;  /* 0x00000020eceb7810 */ /* 0x040fe20007ffe0ff */
[----:B------:R2:W-:Y:S01]  /*0c10*/  STL [R1+0x44], R2 ;  /* 0x0000440201007387 */ /* 0x0005e20000100800 */
[----:B------:R-:W-:Y:S01]  /*0c20*/  @P2 IADD3 R235, R236, -0x20, RZ ;  /* 0xffffffe0eceb2810 */ /* 0x000fe20007ffe0ff */
[----:B------:R-:W-:Y:S01]  /*0c30*/  IMAD.IADD R8, R8, 0x1, R10 ;  /* 0x0000000108087824 */ /* 0x000fe200078e020a */
[----:B------:R-:W-:-:S03]  /*0c40*/  LOP3.LUT R0, R0, 0x1c0, RZ, 0xc0, !PT ;  /* 0x000001c000007812 */ /* 0x000fc600078ec0ff */
[----:B------:R-:W-:Y:S01]  /*0c50*/  IMAD.IADD R233, R233, 0x1, R235 ;  /* 0x00000001e9e97824 */ /* 0x000fe200078e02eb */
[----:B------:R-:W-:Y:S01]  /*0c60*/  SHF.R.U32.HI R6, RZ, 0x3, R0 ;  /* 0x00000003ff067819 */ /* 0x000fe20000011600 */
[----:B-1----:R-:W-:-:S05]  /*0c70*/  IMAD.SHL.U32 R5, R15, 0x10, RZ ;  /* 0x000000100f057824 */ /* 0x002fca00078e00ff */
[----:B------:R-:W-:Y:S01]  /*0c80*/  LOP3.LUT R7, R3, 0x10, R5, 0xf8, !PT ;  /* 0x0000001003077812 */ /* 0x000fe200078ef805 */
[C---:B------:R-:W-:Y:S02]  /*0c90*/  IMAD.SHL.U32 R5, R15.reuse, 0x8, RZ ;  /* 0x000000080f057824 */ /* 0x040fe400078e00ff */
[----:B------:R-:W-:-:S03]  /*0ca0*/  IMAD R3, R15, 0x200, R9 ;  /* 0x000002000f037824 */ /* 0x000fc600078e0209 */
[----:B------:R-:W-:Y:S01]  /*0cb0*/  LOP3.LUT R5, R5, 0x8, RZ, 0xc0, !PT ;  /* 0x0000000805057812 */ /* 0x000fe200078ec0ff */
[----:B--2---:R-:W-:-:S03]  /*0cc0*/  IMAD.SHL.U32 R2, R13, 0x40, RZ ;  /* 0x000000400d027824 */ /* 0x004fc600078e00ff */
[----:B------:R-:W-:Y:S01]  /*0cd0*/  LOP3.LUT R6, R6, R0, R5, 0x1e, !PT ;  /* 0x0000000006067212 */ /* 0x000fe200078e1e05 */
[----:B------:R-:W-:Y:S01]  /*0ce0*/  IMAD.SHL.U32 R0, R14, 0x20, RZ ;  /* 0x000000200e007824 */ /* 0x000fe200078e00ff */
[----:B------:R-:W-:-:S03]  /*0cf0*/  LOP3.LUT R2, R2, 0xc0, RZ, 0xc0, !PT ;  /* 0x000000c002027812 */ /* 0x000fc600078ec0ff */
[----:B------:R-:W-:Y:S02]  /*0d00*/  IMAD R231, R231, 0x200, R0 ;  /* 0x00000200e7e77824 */ /* 0x000fe400078e0200 */
[----:B------:R-:W-:Y:S01]  /*0d10*/  IMAD.U32 R225, R225, 0x200, R6 ;  /* 0x00000200e1e17824 */ /* 0x000fe200078e0006 */
[----:B------:R-:W-:-:S04]  /*0d20*/  SHF.R.U32.HI R4, RZ, 0x3, R2 ;  /* 0x00000003ff047819 */ /* 0x000fc80000011602 */
[C---:B------:R-:W-:Y:S02]  /*0d30*/  LOP3.LUT R5, R4.reuse, R2, R5, 0x1e, !PT ;  /* 0x0000000204057212 */ /* 0x040fe400078e1e05 */
[----:B------:R-:W-:Y:S02]  /*0d40*/  LOP3.LUT R2, R4, R7, R2, 0x1e, !PT ;  /* 0x0000000704027212 */ /* 0x000fe400078e1e02 */
[----:B------:R-:W-:Y:S01]  /*0d50*/  LEA R4, R8, 0x9000, 0x1 ;  /* 0x0000900008047811 */ /* 0x000fe200078e08ff */
[----:B------:R-:W-:Y:S01]  /*0d60*/  IMAD.IADD R231, R231, 0x1, R5 ;  /* 0x00000001e7e77824 */ /* 0x000fe200078e0205 */
[----:B------:R-:W-:Y:S01]  /*0d70*/  LEA R225, R225, 0xf000, 0x1 ;  /* 0x0000f000e1e17811 */ /* 0x000fe200078e08ff */
[----:B------:R-:W-:Y:S01]  /*0d80*/  IMAD.IADD R229, R0, 0x1, R2 ;  /* 0x0000000100e57824 */ /* 0x000fe200078e0202 */
[C---:B------:R-:W-:Y:S02]  /*0d90*/  IADD3 R2, R250.reuse, 0x20, RZ ;  /* 0x00000020fa027810 */ /* 0x040fe40007ffe0ff */
[----:B------:R-:W-:Y:S01]  /*0da0*/  IADD3 R0, R250, 0x40, RZ ;  /* 0x00000040fa007810 */ /* 0x000fe20007ffe0ff */
[----:B------:R-:W-:-:S02]  /*0db0*/  IMAD.IADD R226, R225, 0x1, R226 ;  /* 0x00000001e1e27824 */ /* 0x000fc400078e02e2 */
[----:B------:R1:W-:Y:S01]  /*0dc0*/  STL [R1+0x10], R2 ;  /* 0x0000100201007387 */ /* 0x0003e20000100800 */
[--C-:B------:R-:W-:Y:S02]  /*0dd0*/  IMAD.IADD R228, R225, 0x1, R227.reuse ;  /* 0x00000001e1e47824 */ /* 0x100fe400078e02e3 */
[----:B------:R-:W-:Y:S01]  /*0de0*/  IMAD.IADD R227, R226, 0x1, R227 ;  /* 0x00000001e2e37824 */ /* 0x000fe200078e02e3 */
[----:B------:R2:W-:Y:S04]  /*0df0*/  STL [R1+0x14], R0 ;  /* 0x0000140001007387 */ /* 0x0005e80000100800 */
[----:B------:R3:W-:Y:S01]  /*0e00*/  STL [R1+0x2c], R4 ;  /* 0x00002c0401007387 */ /* 0x0007e20000100800 */
[----:B-1----:R-:W-:Y:S01]  /*0e10*/  IMAD.SHL.U32 R2, R3, 0x2, RZ ;  /* 0x0000000203027824 */ /* 0x002fe200078e00ff */
[----:B--2---:R-:W-:-:S02]  /*0e20*/  IADD3 R0, R4, 0x20, RZ ;  /* 0x0000002004007810 */ /* 0x004fc40007ffe0ff */
[----:B------:R-:W-:-:S05]  /*0e30*/  @P1 IADD3 R0, R4, -0x20, RZ ;  /* 0xffffffe004001810 */ /* 0x000fca0007ffe0ff */
[----:B----4-:R3:W-:Y:S02]  /*0e40*/  STL [R1+0x30], R0 ;  /* 0x0000300001007387 */ /* 0x0107e40000100800 */
.L_x_41:
[----:B------:R-:W-:Y:S02]  /*0e50*/  ULDC.64 UR4, c[0x0][0x240] ;  /* 0x0000900000047ab9 */ /* 0x000fe40000000a00 */
[----:B------:R-:W-:Y:S02]  /*0e60*/  UISETP.NE.U32.AND UP1, UPT, URZ, UR4, UPT ;  /* 0x000000043f00728c */ /* 0x000fe4000bf25070 */
[----:B------:R-:W-:Y:S02]  /*0e70*/  USHF.L.U32 UR11, UR32, 0x2, URZ ;  /* 0x00000002200b7899 */ /* 0x000fe4000800063f */
[----:B------:R-:W-:Y:S02]  /*0e80*/  USHF.R.S32.HI UR39, URZ, 0x1f, UR32 ;  /* 0x0000001f3f277899 */ /* 0x000fe40008011420 */
[----:B------:R-:W-:Y:S02]  /*0e90*/  UISETP.NE.AND.EX UP1, UPT, URZ, UR5, UPT, UP1 ;  /* 0x000000053f00728c */ /* 0x000fe4000bf25310 */
[----:B------:R-:W-:-:S02]  /*0ea0*/  ULDC.64 UR8, c[0x0][0x250] ;  /* 0x0000940000087ab9 */ /* 0x000fc40000000a00 */
[----:B------:R-:W-:Y:S02]  /*0eb0*/  UISETP.NE.U32.AND UP3, UPT, URZ, UR8, UPT ;  /* 0x000000083f00728c */ /* 0x000fe4000bf65070 */
[----:B------:R-:W-:Y:S01]  /*0ec0*/  USHF.L.U64.HI UR10, UR32, 0x2, UR39 ;  /* 0x00000002200a7899 */ /* 0x000fe20008010227 */
[----:B------:R-:W-:Y:S01]  /*0ed0*/  PLOP3.LUT P2, PT, PT, PT, UP1, 0x80, 0x0 ;  /* 0x000000000000781c */ /* 0x000fe20003f4f018 */
[----:B------:R-:W-:Y:S02]  /*0ee0*/  UIADD3 UR4, UP0, UR11, UR4, URZ ;  /* 0x000000040b047290 */ /* 0x000fe4000ff1e03f */
[----:B------:R-:W-:Y:S02]  /*0ef0*/  UISETP.NE.AND.EX UP3, UPT, URZ, UR9, UPT, UP3 ;  /* 0x000000093f00728c */ /* 0x000fe4000bf65330 */
[----:B------:R-:W-:Y:S02]  /*0f00*/  UIADD3.X UR5, UR10, UR5, URZ, UP0, !UPT ;  /* 0x000000050a057290 */ /* 0x000fe400087fe43f */
[----:B-123--:R-:W-:Y:S01]  /*0f10*/  IMAD.U32 R4, RZ, RZ, UR4 ;  /* 0x00000004ff047e24 */ /* 0x00efe2000f8e00ff */
[----:B------:R-:W-:Y:S01]  /*0f20*/  ULDC.U8 UR14, c[0x0][0x312] ;  /* 0x0000c480000e7ab9 */ /* 0x000fe20000000000 */
[----:B------:R-:W-:Y:S01]  /*0f30*/  PLOP3.LUT P0, PT, PT, PT, UP3, 0x80, 0x0 ;  /* 0x000000000000781c */ /* 0x000fe20003f0f038 */
[----:B------:R-:W-:Y:S01]  /*0f40*/  ULDC.64 UR6, c[0x0][0x248] ;  /* 0x0000920000067ab9 */ /* 0x000fe20000000a00 */
[----:B------:R-:W-:Y:S01]  /*0f50*/  IMAD.U32 R5, RZ, RZ, UR5 ;  /* 0x00000005ff057e24 */ /* 0x000fe2000f8e00ff */
[----:B------:R-:W-:-:S02]  /*0f60*/  UISETP.NE.AND UP4, UPT, UR14, URZ, UPT ;  /* 0x0000003f0e00728c */ /* 0x000fc4000bf85270 */
[----:B------:R-:W-:Y:S02]  /*0f70*/  @UP3 UIADD3 UR4, UP0, UR11, UR8, URZ ;  /* 0x000000080b043290 */ /* 0x000fe4000ff1e03f */
[----:B------:R1:W2:Y:S01]  /*0f80*/  @P2 LDG.E R8, [R4.64] ;  /* 0x0000000c04082981 */ /* 0x0002a2000c1e1900 */
[----:B------:R-:W-:Y:S02]  /*0f90*/  UISETP.EQ.U32.AND UP2, UPT, URZ, UR6, UPT ;  /* 0x000000063f00728c */ /* 0x000fe4000bf42070 */
[----:B------:R-:W-:Y:S01]  /*0fa0*/  @UP3 UIADD3.X UR5, UR10, UR9, URZ, UP0, !UPT ;  /* 0x000000090a053290 */ /* 0x000fe200087fe43f */
[----:B------:R1:W3:Y:S01]  /*0fb0*/  @P2 LDG.E R3, [R4.64+0x4] ;  /* 0x0000040c04032981 */ /* 0x0002e2000c1e1900 */
[----:B------:R-:W-:Y:S01]  /*0fc0*/  MOV R6, UR4 ;  /* 0x0000000400067c02 */ /* 0x000fe20008000f00 */
[----:B------:R-:W-:-:S03]  /*0fd0*/  UISETP.EQ.OR.EX UP2, UPT, URZ, UR7, !UP4, UP2 ;  /* 0x000000073f00728c */ /* 0x000fc6000e742720 */
[----:B------:R-:W-:Y:S01]  /*0fe0*/  IMAD.U32 R7, RZ, RZ, UR5 ;  /* 0x00000005ff077e24 */ /* 0x000fe2000f8e00ff */
[----:B------:R-:W-:-:S04]  /*0ff0*/  UIADD3 UR6, UP0, UR11, UR6, URZ ;  /* 0x000000060b067290 */ /* 0x000fc8000ff1e03f */
[----:B----4-:R-:W4:Y:S01]  /*1000*/  @P0 LDG.E R6, [R6.64] ;  /* 0x0000000c06060981 */ /* 0x010f22000c1e1900 */
[----:B------:R-:W-:Y:S01]  /*1010*/  PLOP3.LUT P1, PT, PT, PT, UP2, 0x80, 0x0 ;  /* 0x000000000000781c */ /* 0x000fe20003f2f028 */
[----:B------:R-:W-:Y:S01]  /*1020*/  UIADD3.X UR7, UR10, UR7, URZ, UP0, !UPT ;  /* 0x000000070a077290 */ /* 0x000fe200087fe43f */
[----:B-1----:R-:W-:-:S05]  /*1030*/  IMAD.U32 R4, RZ, RZ, UR6 ;  /* 0x00000006ff047e24 */ /* 0x002fca000f8e00ff */
[----:B------:R-:W-:-:S06]  /*1040*/  MOV R5, UR7 ;  /* 0x0000000700057c02 */ /* 0x000fcc0008000f00 */
[----:B-----5:R-:W5:Y:S01]  /*1050*/  @!P1 LDG.E R0, [R4.64] ;  /* 0x0000000c04009981 */ /* 0x020f62000c1e1900 */
[----:B------:R-:W-:Y:S02]  /*1060*/  UMOV UR15, 0xffffffff ;  /* 0xffffffff000f7882 */ /* 0x000fe40000000000 */
[----:B------:R-:W-:Y:S02]  /*1070*/  UMOV UR19, URZ ;  /* 0x0000003f00137c82 */ /* 0x000fe40008000000 */
[----:B------:R-:W-:Y:S02]  /*1080*/  UMOV UR26, 0xffffffff ;  /* 0xffffffff001a7882 */ /* 0x000fe40000000000 */
[----:B------:R-:W-:Y:S01]  /*1090*/  ULDC UR6, c[0x0][0x218] ;  /* 0x0000860000067ab9 */ /* 0x000fe20000000800 */
[----:B--2---:R-:W1:Y:S08]  /*10a0*/  @P2 R2UR UR15, R8 ;  /* 0x00000000080f23c2 */ /* 0x004e7000000e0000 */
[----:B---3--:R-:W1:Y:S08]  /*10b0*/  @P2 R2UR UR4, R3 ;  /* 0x00000000030423c2 */ /* 0x008e7000000e0000 */
[----:B----4-:R2:W3:Y:S01]  /*10c0*/  @P0 R2UR UR19, R6 ;  /* 0x00000000061303c2 */ /* 0x0104e200000e0000 */
[----:B------:R-:W-:-:S04]  /*10d0*/  ISETP.NE.U32.AND P0, PT, RZ, c[0x0][0x248], PT ;  /* 0x00009200ff007a0c */ /* 0x000fc80003f05070 */
[----:B------:R-:W-:Y:S01]  /*10e0*/  ISETP.NE.AND.EX P0, PT, RZ, c[0x0][0x24c], PT, P0 ;  /* 0x00009300ff007a0c */ /* 0x000fe20003f05300 */
[----:B-1----:R-:W-:Y:S02]  /*10f0*/  @UP1 UIADD3 UR25, UR4, -UR15, URZ ;  /* 0x8000000f04191290 */ /* 0x002fe4000fffe03f */
[----:B-----5:R2:W1:Y:S05]  /*1100*/  @!P1 R2UR UR26, R0 ;  /* 0x00000000001a93c2 */ /* 0x02046a00000e0000 */
[----:B------:R-:W-:-:S05]  /*1110*/  @!UP1 ULDC UR25, c[0x0][0x214] ;  /* 0x0000850000199ab9 */ /* 0x000fca0000000800 */
[----:B------:R-:W-:Y:S05]  /*1120*/  @!P0 BRA `(.L_x_0) ;  /* 0x0000007000008947 */ /* 0x000fea0003800000 */
[----:B---3--:R-:W-:-:S13]  /*1130*/  PLOP3.LUT P0, PT, PT, PT, UP4, 0x80, 0x0 ;  /* 0x000000000000781c */ /* 0x008fda0003f0f048 */
[----:B--2---:R-:W2:Y:S04]  /*1140*/  @P0 LDG.E R0, [R4.64+0x4] ;  /* 0x0000040c04000981 */ /* 0x004ea8000c1e1900 */
[----:B------:R-:W3:Y:S01]  /*1150*/  @!P0 LDG.E R4, [R4.64] ;  /* 0x0000000c04048981 */ /* 0x000ee2000c1e1900 */
[----:B--2---:R-:W2:Y:S02]  /*1160*/  @P0 R2UR UR4, R0 ;  /* 0x00000000000403c2 */ /* 0x004ea400000e0000 */
[----:B-12---:R-:W-:-:S11]  /*1170*/  @UP4 UIADD3 UR6, UR4, -UR26, URZ ;  /* 0x8000001a04064290 */ /* 0x006fd6000fffe03f */
[----:B---3--:R1:W2:Y:S01]  /*1180*/  @!P0 R2UR UR6, R4 ;  /* 0x00000000040683c2 */ /* 0x0082a200000e0000 */
[----:B------:R-:W-:-:S07]  /*1190*/  DEPBAR.LE SB1, 0x0, {2} ;  /* 0x000090040000791a */ /* 0x000fce0000000000 */
.L_x_0:
[----:B---3--:R-:W-:Y:S02]  /*11a0*/  ULDC.64 UR4, c[0x0][0x258] ;  /* 0x0000960000047ab9 */ /* 0x008fe40000000a00 */
[----:B------:R-:W-:-:S04]  /*11b0*/  UISETP.NE.U32.AND UP2, UPT, URZ, UR4, UPT ;  /* 0x000000043f00728c */ /* 0x000fc8000bf45070 */
[----:B------:R-:W-:-:S06]  /*11c0*/  UISETP.NE.AND.EX UP2, UPT, URZ, UR5, UPT, UP2 ;  /* 0x000000053f00728c */ /* 0x000fcc000bf45320 */
[----:B------:R-:W-:-:S05]  /*11d0*/  PLOP3.LUT P0, PT, PT, PT, UP2, 0x80, 0x0 ;  /* 0x000000000000781c */ /* 0x000fca0003f0f028 */
[----:B------:R-:W-:-:S04]  /*11e0*/  @UP2 UIADD3 UR4, UP0, UR11, UR4, URZ ;  /* 0x000000040b042290 */ /* 0x000fc8000ff1e03f */
[----:B------:R-:W-:Y:S02]  /*11f0*/  @UP2 UIADD3.X UR5, UR10, UR5, URZ, UP0, !UPT ;  /* 0x000000050a052290 */ /* 0x000fe400087fe43f */
[----:B------:R-:W-:-:S04]  /*1200*/  IMAD.U32 R4, RZ, RZ, UR4 ;  /* 0x00000004ff047e24 */ /* 0x000fc8000f8e00ff */
[----:B------:R-:W-:Y:S01]  /*1210*/  IMAD.U32 R5, RZ, RZ, UR5 ;  /* 0x00000005ff057e24 */ /* 0x000fe2000f8e00ff */
[----:B------:R-:W-:-:S04]  /*1220*/  ULDC.64 UR4, c[0x0][0x268] ;  /* 0x00009a0000047ab9 */ /* 0x000fc80000000a00 */
[----:B--2---:R-:W2:Y:S01]  /*1230*/  @P0 LDG.E R0, [R4.64] ;  /* 0x0000000c04000981 */ /* 0x004ea2000c1e1900 */
[----:B------:R-:W-:Y:S02]  /*1240*/  @!UP2 UISETP.NE.U32.AND UP0, UPT, URZ, UR4, UPT ;  /* 0x000000043f00a28c */ /* 0x000fe4000bf05070 */
[----:B------:R-:W-:Y:S02]  /*1250*/  ULDC UR7, c[0x0][0x21c] ;  /* 0x0000870000077ab9 */ /* 0x000fe40000000800 */
[----:B------:R-:W-:Y:S02]  /*1260*/  @!UP2 UISETP.NE.AND.EX UP0, UPT, URZ, UR5, UPT, UP0 ;  /* 0x000000053f00a28c */ /* 0x000fe4000bf05300 */
[----:B------:R-:W-:Y:S02]  /*1270*/  USHF.L.U32 UR23, UR18, 0x7, URZ ;  /* 0x0000000712177899 */ /* 0x000fe4000800063f */
[----:B------:R-:W-:Y:S01]  /*1280*/  @!UP2 USEL UR4, URZ, UR7, !UP0 ;  /* 0x000000073f04a287 */ /* 0x000fe2000c000000 */
[----:B--2---:R-:W2:Y:S02]  /*1290*/  @P0 R2UR UR14, R0 ;  /* 0x00000000000e03c2 */ /* 0x004ea400000e0000 */
[----:B--2---:R-:W-:-:S02]  /*12a0*/  @UP2 UIADD3 UR14, UR14, -UR19, URZ ;  /* 0x800000130e0e2290 */ /* 0x004fc4000fffe03f */
[----:B------:R-:W-:-:S04]  /*12b0*/  @!UP2 UIADD3 UR14, UR4, UR6, -UR19 ;  /* 0x00000006040ea290 */ /* 0x000fc8000fffe813 */
[----:B------:R-:W-:-:S06]  /*12c0*/  UISETP.GT.AND UP0, UPT, UR14, UR23, UPT ;  /* 0x000000170e00728c */ /* 0x000fcc000bf04270 */
[----:B------:R-:W-:-:S13]  /*12d0*/  PLOP3.LUT P0, PT, PT, PT, UP0, 0x80, 0x0 ;  /* 0x000000000000781c */ /* 0x000fda0003f0f008 */
[----:B------:R-:W-:Y:S05]  /*12e0*/  @!P0 BRA `(.L_x_1) ;  /* 0x00007c8000008947 */ /* 0x000fea0003800000 */
[----:B------:R-:W-:Y:S02]  /*12f0*/  ULDC.64 UR4, c[0x0][0x190] ;  /* 0x0000640000047ab9 */ /* 0x000fe40000000a00 */
[----:B-1----:R-:W-:Y:S02]  /*1300*/  UISETP.NE.AND UP0, UPT, UR26, -0x1, UPT ;  /* 0xffffffff1a00788c */ /* 0x002fe4000bf05270 */
[----:B------:R-:W-:Y:S02]  /*1310*/  UIMAD.WIDE.U32 UR6, UR15, UR4, URZ ;  /* 0x000000040f0672a5 */ /* 0x000fe4000f8e003f */
[----:B------:R-:W-:Y:S02]  /*1320*/  UIADD3 UR4, UR25, 0x3f, URZ ;  /* 0x0000003f19047890 */ /* 0x000fe4000fffe03f */
[----:B------:R-:W-:Y:S01]  /*1330*/  PLOP3.LUT P1, PT, PT, PT, UP0, 0x80, 0x0 ;  /* 0x000000000000781c */ /* 0x000fe20003f2f008 */
[----:B------:R-:W-:Y:S02]  /*1340*/  UISETP.NE.AND UP2, UPT, UR15, -0x1, UPT ;  /* 0xffffffff0f00788c */ /* 0x000fe4000bf45270 */
[----:B------:R-:W-:-:S02]  /*1350*/  USHF.R.S32.HI UR10, URZ, 0x1f, UR4 ;  /* 0x0000001f3f0a7899 */ /* 0x000fc40008011404 */
[----:B------:R-:W-:Y:S02]  /*1360*/  ULDC.64 UR16, c[0x0][0x178] ;  /* 0x00005e0000107ab9 */ /* 0x000fe40000000a00 */
[----:B------:R-:W-:Y:S02]  /*1370*/  ULEA.HI UR10, UR10, UR4, URZ, 0x6 ;  /* 0x000000040a0a7291 */ /* 0x000fe4000f8f303f */
[----:B------:R-:W-:Y:S02]  /*1380*/  @UP0 UIADD3 UR11, UR19, UR26, URZ ;  /* 0x0000001a130b0290 */ /* 0x000fe4000fffe03f */
[----:B------:R-:W-:Y:S02]  /*1390*/  ULDC.64 UR20, c[0x0][0x198] ;  /* 0x0000660000147ab9 */ /* 0x000fe40000000a00 */
[----:B------:R-:W-:Y:S02]  /*13a0*/  UIMAD UR22, UR39, UR16, URZ ;  /* 0x00000010271672a4 */ /* 0x000fe4000f8e023f */
[----:B------:R-:W-:-:S02]  /*13b0*/  USHF.R.S32.HI UR34, URZ, 0x6, UR10 ;  /* 0x000000063f227899 */ /* 0x000fc4000801140a */
[----:B------:R-:W-:Y:S02]  /*13c0*/  UIMAD UR24, UR15, UR5, URZ ;  /* 0x000000050f1872a4 */ /* 0x000fe4000f8e023f */
[----:B------:R-:W-:Y:S02]  /*13d0*/  ULOP3.LUT UR10, UR10, 0xffffffc0, URZ, 0xc0, !UPT ;  /* 0xffffffc00a0a7892 */ /* 0x000fe4000f8ec03f */
[----:B------:R-:W-:Y:S02]  /*13e0*/  @UP0 UIMAD.WIDE.U32 UR4, UR11, UR20, URZ ;  /* 0x000000140b0402a5 */ /* 0x000fe4000f8e003f */
[----:B------:R-:W-:Y:S02]  /*13f0*/  UIMAD.WIDE.U32 UR8, UR32, UR16, URZ ;  /* 0x00000010200872a5 */ /* 0x000fe4000f8e003f */
[----:B------:R-:W-:Y:S02]  /*1400*/  UIMAD UR17, UR32, UR17, UR22 ;  /* 0x00000011201172a4 */ /* 0x000fe4000f8e0216 */
[----:B------:R-:W-:-:S02]  /*1410*/  UIADD3 UR16, UR10, -0x40, URZ ;  /* 0xffffffc00a107890 */ /* 0x000fc4000fffe03f */
[----:B------:R-:W-:Y:S02]  /*1420*/  UIADD3 UR33, UR9, UR17, URZ ;  /* 0x0000001109217290 */ /* 0x000fe4000fffe03f */
[----:B------:R-:W-:Y:S02]  /*1430*/  @UP0 UIMAD UR27, UR11, UR21, UR5 ;  /* 0x000000150b1b02a4 */ /* 0x000fe4000f8e0205 */
[----:B------:R-:W-:Y:S02]  /*1440*/  USEL UR38, UR8, UR6, !UP2 ;  /* 0x0000000608267287 */ /* 0x000fe4000d000000 */
[----:B------:R-:W-:Y:S02]  /*1450*/  @UP2 UIADD3 UR33, UR7, UR24, URZ ;  /* 0x0000001807212290 */ /* 0x000fe4000fffe03f */
[----:B------:R-:W-:Y:S02]  /*1460*/  USHF.R.S32.HI UR29, URZ, 0x1f, UR16 ;  /* 0x0000001f3f1d7899 */ /* 0x000fe40008011410 */
[----:B------:R-:W-:Y:S01]  /*1470*/  @UP0 UMOV UR22, UR4 ;  /* 0x0000000400160c82 */ /* 0x000fe20008000000 */
[----:B------:R-:W-:Y:S05]  /*1480*/  @P1 BRA `(.L_x_2) ;  /* 0x000000c000001947 */ /* 0x000fea0003800000 */
[----:B------:R-:W-:Y:S02]  /*1490*/  USHF.R.S32.HI UR4, URZ, 0x1f, UR19 ;  /* 0x0000001f3f047899 */ /* 0x000fe40008011413 */
[----:B------:R-:W-:-:S02]  /*14a0*/  ULDC.64 UR6, c[0x0][0x198] ;  /* 0x0000660000067ab9 */ /* 0x000fc40000000a00 */
[----:B------:R-:W-:Y:S02]  /*14b0*/  UIMAD UR8, UR4, UR6, URZ ;  /* 0x00000006040872a4 */ /* 0x000fe4000f8e023f */
[----:B------:R-:W-:Y:S02]  /*14c0*/  UIMAD.WIDE.U32 UR4, UR19, UR6, URZ ;  /* 0x00000006130472a5 */ /* 0x000fe4000f8e003f */
[----:B------:R-:W-:-:S03]  /*14d0*/  UIMAD UR7, UR19, UR7, UR8 ;  /* 0x00000007130772a4 */ /* 0x000fc6000f8e0208 */
[----:B------:R-:W-:Y:S02]  /*14e0*/  ULDC.64 UR8, c[0x0][0x180] ;  /* 0x0000600000087ab9 */ /* 0x000fe40000000a00 */
[----:B------:R-:W-:Y:S02]  /*14f0*/  UIADD3 UR5, UR5, UR7, URZ ;  /* 0x0000000705057290 */ /* 0x000fe4000fffe03f */
[----:B------:R-:W-:Y:S02]  /*1500*/  UIMAD UR6, UR39, UR8, URZ ;  /* 0x00000008270672a4 */ /* 0x000fe4000f8e023f */
[----:B------:R-:W-:Y:S02]  /*1510*/  UIMAD.WIDE.U32 UR4, UR32, UR8, UR4 ;  /* 0x00000008200472a5 */ /* 0x000fe4000f8e0004 */
[----:B------:R-:W-:-:S04]  /*1520*/  UIMAD UR6, UR32, UR9, UR6 ;  /* 0x00000009200672a4 */ /* 0x000fc8000f8e0206 */
[----:B------:R-:W-:Y:S02]  /*1530*/  UIADD3 UR27, UR5, UR6, URZ ;  /* 0x00000006051b7290 */ /* 0x000fe4000fffe03f */
[----:B------:R-:W-:Y:S02]  /*1540*/  UMOV UR22, UR4 ;  /* 0x0000000400167c82 */ /* 0x000fe40008000000 */
.L_x_2:
[----:B------:R-:W-:Y:S02]  /*1550*/  @UP0 UIADD3 UR6, UR19, UR26, URZ ;  /* 0x0000001a13060290 */ /* 0x000fe4000fffe03f */
[----:B------:R-:W-:Y:S02]  /*1560*/  ULDC.64 UR8, c[0x0][0x1a0] ;  /* 0x0000680000087ab9 */ /* 0x000fe40000000a00 */
[----:B------:R-:W-:-:S04]  /*1570*/  @UP0 UIMAD.WIDE.U32 UR4, UR6, UR8, URZ ;  /* 0x00000008060402a5 */ /* 0x000fc8000f8e003f */
[----:B------:R-:W-:-:S03]  /*1580*/  @UP0 UIMAD UR31, UR6, UR9, UR5 ;  /* 0x00000009061f02a4 */ /* 0x000fc6000f8e0205 */
[----:B------:R-:W-:Y:S01]  /*1590*/  @UP0 UMOV UR30, UR4 ;  /* 0x00000004001e0c82 */ /* 0x000fe20008000000 */
[----:B------:R-:W-:Y:S05]  /*15a0*/  @P1 BRA `(.L_x_3) ;  /* 0x000000c000001947 */ /* 0x000fea0003800000 */
[----:B------:R-:W-:Y:S02]  /*15b0*/  USHF.R.S32.HI UR4, URZ, 0x1f, UR19 ;  /* 0x0000001f3f047899 */ /* 0x000fe40008011413 */
[----:B------:R-:W-:Y:S02]  /*15c0*/  ULDC.64 UR6, c[0x0][0x1a0] ;  /* 0x0000680000067ab9 */ /* 0x000fe40000000a00 */
        /* <DEDUP_REMOVED lines=10> */
.L_x_3:
[----:B------:R-:W-:Y:S01]  /*1670*/  IABS R6, c[0x0][0x1c8] ;  /* 0x0000720000067a13 */ /* 0x000fe20000000000 */
[----:B------:R-:W-:Y:S01]  /*1680*/  ULDC.64 UR6, c[0x0][0x370] ;  /* 0x0000dc0000067ab9 */ /* 0x000fe20000000a00 */
[----:B------:R-:W-:Y:S01]  /*1690*/  IABS R3, UR35 ;  /* 0x0000002300037c13 */ /* 0x000fe20008000000 */
[----:B------:R-:W-:Y:S01]  /*16a0*/  @UP2 UIMAD.WIDE.U32 UR4, UR15, UR6, URZ ;  /* 0x000000060f0422a5 */ /* 0x000fe2000f8e003f */
[----:B------:R-:W1:Y:S01]  /*16b0*/  I2F.RP R4, R6 ;  /* 0x0000000600047306 */ /* 0x000e620000209400 */
[----:B------:R-:W-:Y:S01]  /*16c0*/  ULDC UR8, c[0x0][0x224] ;  /* 0x0000890000087ab9 */ /* 0x000fe20000000800 */
[----:B------:R-:W-:Y:S01]  /*16d0*/  ISETP.NE.AND P2, PT, RZ, c[0x0][0x1c8], PT ;  /* 0x00007200ff007a0c */ /* 0x000fe20003f45270 */
[----:B------:R-:W-:Y:S02]  /*16e0*/  @UP2 UIMAD UR28, UR15, UR7, UR5 ;  /* 0x000000070f1c22a4 */ /* 0x000fe4000f8e0205 */
[----:B------:R-:W-:-:S02]  /*16f0*/  USHF.R.S32.HI UR20, URZ, 0x1f, UR23 ;  /* 0x0000001f3f147899 */ /* 0x000fc40008011417 */
[----:B------:R-:W-:Y:S02]  /*1700*/  @UP2 UMOV UR24, UR4 ;  /* 0x0000000400182c82 */ /* 0x000fe40008000000 */
[----:B------:R-:W-:Y:S02]  /*1710*/  ULDC.64 UR4, c[0x0][0x368] ;  /* 0x0000da0000047ab9 */ /* 0x000fe40000000a00 */
[----:B------:R-:W-:-:S04]  /*1720*/  @!UP2 UIMAD UR6, UR39, UR4, URZ ;  /* 0x000000042706a2a4 */ /* 0x000fc8000f8e023f */
[----:B------:R-:W-:Y:S01]  /*1730*/  @!UP2 UIMAD UR6, UR32, UR5, UR6 ;  /* 0x000000052006a2a4 */ /* 0x000fe2000f8e0206 */
[----:B-1----:R-:W1:Y:S01]  /*1740*/  MUFU.RCP R4, R4 ;  /* 0x0000000400047308 */ /* 0x002e620000001000 */
[----:B------:R-:W-:-:S04]  /*1750*/  @!UP2 UIMAD.WIDE.U32 UR4, UR32, UR4, URZ ;  /* 0x000000042004a2a5 */ /* 0x000fc8000f8e003f */
[----:B------:R-:W-:Y:S02]  /*1760*/  @!UP2 UIADD3 UR28, UR5, UR6, URZ ;  /* 0x00000006051ca290 */ /* 0x000fe4000fffe03f */
[----:B------:R-:W-:Y:S02]  /*1770*/  UIMAD UR6, UR37, UR15, URZ ;  /* 0x0000000f250672a4 */ /* 0x000fe4000f8e023f */
[----:B------:R-:W-:Y:S02]  /*1780*/  @!UP2 UMOV UR24, UR4 ;  /* 0x000000040018ac82 */ /* 0x000fe40008000000 */
[----:B------:R-:W-:Y:S02]  /*1790*/  UIMAD UR4, UR39, UR8, UR52 ;  /* 0x00000008270472a4 */ /* 0x000fe4000f8e0234 */
[----:B------:R-:W-:Y:S02]  /*17a0*/  USHF.L.U32 UR8, UR32, 0x7, URZ ;  /* 0x0000000720087899 */ /* 0x000fe4000800063f */
[----:B------:R-:W-:Y:S01]  /*17b0*/  UIADD3 UR4, UR45, UR4, URZ ;  /* 0x000000042d047290 */ /* 0x000fe2000fffe03f */
[----:B-1----:R-:W-:-:S03]  /*17c0*/  IADD3 R4, R4, 0xffffffe, RZ ;  /* 0x0ffffffe04047810 */ /* 0x002fc60007ffe0ff */
[----:B------:R-:W-:Y:S01]  /*17d0*/  UIMAD UR4, UR36, UR4, UR51 ;  /* 0x00000004240472a4 */ /* 0x000fe2000f8e0233 */
[----:B------:R-:W1:Y:S03]  /*17e0*/  F2I.FTZ.U32.TRUNC.NTZ R5, R4 ;  /* 0x0000000400057305 */ /* 0x000e66000021f000 */
[----:B------:R-:W-:Y:S02]  /*17f0*/  UIADD3 UR10, UR43, UR4, URZ ;  /* 0x000000042b0a7290 */ /* 0x000fe4000fffe03f */
[----:B------:R-:W-:-:S04]  /*1800*/  UIMAD.WIDE.U32 UR4, UR36, UR15, URZ ;  /* 0x0000000f240472a5 */ /* 0x000fc8000f8e003f */
[----:B------:R-:W-:Y:S02]  /*1810*/  @UP2 UIADD3 UR10, UR5, UR6, URZ ;  /* 0x00000006050a2290 */ /* 0x000fe4000fffe03f */
[----:B------:R-:W-:Y:S02]  /*1820*/  USEL UR21, UR42, UR4, !UP2 ;  /* 0x000000042a157287 */ /* 0x000fe4000d000000 */
[----:B------:R-:W-:Y:S02]  /*1830*/  ULDC.64 UR6, c[0x0][0x3d8] ;  /* 0x0000f60000067ab9 */ /* 0x000fe40000000a00 */
[----:B------:R-:W-:Y:S01]  /*1840*/  UIMAD.WIDE.U32 UR4, UR60, UR6, URZ ;  /* 0x000000063c0472a5 */ /* 0x000fe2000f8e003f */
[----:B-1----:R-:W-:Y:S02]  /*1850*/  IMAD.MOV R0, RZ, RZ, -R5 ;  /* 0x000000ffff007224 */ /* 0x002fe400078e0a05 */
[----:B------:R-:W-:Y:S01]  /*1860*/  IMAD.MOV.U32 R4, RZ, RZ, RZ ;  /* 0x000000ffff047224 */ /* 0x000fe200078e00ff */
[----:B------:R-:W-:Y:S01]  /*1870*/  USEL UR11, UR4, URZ, UP6 ;  /* 0x0000003f040b7287 */ /* 0x000fe2000b000000 */
[----:B------:R-:W-:Y:S01]  /*1880*/  IMAD R0, R0, R6, RZ ;  /* 0x0000000600007224 */ /* 0x000fe200078e02ff */
[----:B------:R-:W-:-:S02]  /*1890*/  USHF.L.U64.HI UR4, UR32, 0x7, UR39 ;  /* 0x0000000720047899 */ /* 0x000fc40008010227 */
[----:B------:R-:W-:Y:S01]  /*18a0*/  UIMAD UR7, UR60, UR7, UR5 ;  /* 0x000000073c0772a4 */ /* 0x000fe2000f8e0205 */
[----:B------:R-:W-:Y:S01]  /*18b0*/  IMAD.HI.U32 R0, R5, R0, R4 ;  /* 0x0000000005007227 */ /* 0x000fe200078e0004 */
[----:B------:R-:W-:Y:S02]  /*18c0*/  USEL UR5, UR4, URZ, UP1 ;  /* 0x0000003f04057287 */ /* 0x000fe40008800000 */
[----:B------:R-:W-:-:S03]  /*18d0*/  USEL UR4, UR8, URZ, UP1 ;  /* 0x0000003f08047287 */ /* 0x000fc60008800000 */
[----:B------:R-:W-:Y:S01]  /*18e0*/  IMAD.HI.U32 R0, R0, R3, RZ ;  /* 0x0000000300007227 */ /* 0x000fe200078e00ff */
[----:B------:R-:W-:Y:S02]  /*18f0*/  UIADD3 UR4, UP1, UR16, UR4, URZ ;  /* 0x0000000410047290 */ /* 0x000fe4000ff3e03f */
[----:B------:R-:W-:Y:S01]  /*1900*/  ULDC UR8, c[0x0][0x234] ;  /* 0x00008d0000087ab9 */ /* 0x000fe20000000800 */
[----:B------:R-:W-:Y:S01]  /*1910*/  IMAD.MOV R4, RZ, RZ, -R0 ;  /* 0x000000ffff047224 */ /* 0x000fe200078e0a00 */
[----:B------:R-:W-:Y:S02]  /*1920*/  UIADD3.X UR6, UR29, UR5, URZ, UP1, !UPT ;  /* 0x000000051d067290 */ /* 0x000fe40008ffe43f */
[----:B------:R-:W-:Y:S01]  /*1930*/  UIMAD UR5, UR37, UR4, URZ ;  /* 0x00000004250572a4 */ /* 0x000fe2000f8e023f */
[----:B------:R-:W-:-:S03]  /*1940*/  IMAD R3, R6, R4, R3 ;  /* 0x0000000406037224 */ /* 0x000fc600078e0203 */
[----:B------:R-:W-:Y:S02]  /*1950*/  UIMAD UR6, UR36, UR6, UR5 ;  /* 0x00000006240672a4 */ /* 0x000fe4000f8e0205 */
[----:B------:R-:W-:Y:S01]  /*1960*/  ISETP.GT.U32.AND P0, PT, R6, R3, PT ;  /* 0x000000030600720c */ /* 0x000fe20003f04070 */
[----:B------:R-:W-:-:S04]  /*1970*/  @UP5 USEL UR5, UR54, UR15, !UP2 ;  /* 0x0000000f36055287 */ /* 0x000fc8000d000000 */
[----:B------:R-:W-:Y:S02]  /*1980*/  @UP5 UIMAD UR17, UR35, UR8, UR5 ;  /* 0x00000008231152a4 */ /* 0x000fe4000f8e0205 */
[----:B------:R-:W-:Y:S02]  /*1990*/  UIMAD.WIDE.U32 UR4, UR36, UR4, URZ ;  /* 0x00000004240472a5 */ /* 0x000fe4000f8e003f */
[----:B------:R-:W-:Y:S02]  /*19a0*/  USEL UR8, UR7, URZ, UP6 ;  /* 0x0000003f07087287 */ /* 0x000fe4000b000000 */
[----:B------:R-:W-:Y:S02]  /*19b0*/  UIADD3 UR7, UR5, UR6, URZ ;  /* 0x0000000605077290 */ /* 0x000fe4000fffe03f */
[----:B------:R-:W-:Y:S01]  /*19c0*/  @!P0 IMAD.IADD R3, R3, 0x1, -R6 ;  /* 0x0000000103038824 */ /* 0x000fe200078e0a06 */
[----:B------:R-:W-:Y:S01]  /*19d0*/  @!P0 IADD3 R0, R0, 0x1, RZ ;  /* 0x0000000100008810 */ /* 0x000fe20007ffe0ff */
[----:B------:R-:W-:Y:S01]  /*19e0*/  @!UP5 UMOV UR17, UR49 ;  /* 0x000000310011dc82 */ /* 0x000fe20008000000 */
[----:B------:R-:W-:-:S02]  /*19f0*/  ISETP.LE.AND P0, PT, RZ, UR56, PT ;  /* 0x00000038ff007c0c */ /* 0x000fc4000bf03270 */
[----:B------:R-:W-:-:S13]  /*1a00*/  ISETP.GE.U32.AND P3, PT, R3, R6, PT ;  /* 0x000000060300720c */ /* 0x000fda0003f66070 */
[----:B------:R-:W-:-:S05]  /*1a10*/  @P3 IADD3 R0, R0, 0x1, RZ ;  /* 0x0000000100003810 */ /* 0x000fca0007ffe0ff */
[----:B------:R-:W-:-:S04]  /*1a20*/  IMAD.MOV.U32 R14, RZ, RZ, R0 ;  /* 0x000000ffff0e7224 */ /* 0x000fc800078e0000 */
[----:B------:R-:W-:Y:S01]  /*1a30*/  @!P0 IMAD.MOV R14, RZ, RZ, -R14 ;  /* 0x000000ffff0e8224 */ /* 0x000fe200078e0a0e */
[----:B------:R-:W-:Y:S02]  /*1a40*/  PLOP3.LUT P0, PT, PT, PT, UP5, 0x80, 0x0 ;  /* 0x000000000000781c */ /* 0x000fe40003f0f058 */
[----:B------:R-:W-:-:S04]  /*1a50*/  @!P2 LOP3.LUT R14, RZ, c[0x0][0x1c8], RZ, 0x33, !PT ;  /* 0x00007200ff0eaa12 */ /* 0x000fc800078e33ff */
[----:B------:R-:W-:-:S07]  /*1a60*/  SHF.R.S32.HI R15, RZ, 0x1f, R14 ;  /* 0x0000001fff0f7819 */ /* 0x000fce000001140e */
[----:B------:R-:W-:Y:S05]  /*1a70*/  @!P0 BRA `(.L_x_4) ;  /* 0x0000005000008947 */ /* 0x000fea0003800000 */
[----:B------:R-:W-:Y:S02]  /*1a80*/  ULDC UR6, c[0x0][0x224] ;  /* 0x0000890000067ab9 */ /* 0x000fe40000000800 */
[----:B------:R-:W-:-:S04]  /*1a90*/  @!UP2 UIMAD UR15, UR32, UR6, URZ ;  /* 0x00000006200fa2a4 */ /* 0x000fc8000f8e023f */
[----:B------:R-:W-:-:S04]  /*1aa0*/  ULEA UR6, UR32, UR15, 0x7 ;  /* 0x0000000f20067291 */ /* 0x000fc8000f8e383f */
[----:B------:R-:W-:Y:S01]  /*1ab0*/  UIMAD UR9, UR55, UR35, UR6 ;  /* 0x00000023370972a4 */ /* 0x000fe2000f8e0206 */
[----:B------:R-:W-:Y:S05]  /*1ac0*/  BRA `(.L_x_5) ;  /* 0x0000001000007947 */ /* 0x000fea0003800000 */
.L_x_4:
[----:B------:R-:W-:Y:S02]  /*1ad0*/  UMOV UR9, UR50 ;  /* 0x0000003200097c82 */ /* 0x000fe40008000000 */
.L_x_5:
[----:B------:R-:W1:Y:S01]  /*1ae0*/  S2R R10, SR_TID.X ;  /* 0x00000000000a7919 */ /* 0x000e620000002100 */
[----:B------:R-:W-:Y:S01]  /*1af0*/  UIADD3 UR4, UP4, UP3, UR4, UR41, UR47 ;  /* 0x0000002904047290 */ /* 0x000fe2000fb9e02f */
[----:B------:R-:W-:Y:S01]  /*1b00*/  SHF.R.S32.HI R251, RZ, 0x1f, R250 ;  /* 0x0000001ffffb7819 */ /* 0x000fe200000114fa */
[----:B------:R-:W-:Y:S01]  /*1b10*/  BSSY B1, `(.L_x_1) ;  /* 0x0000745000017945 */ /* 0x000fe20003800000 */
[----:B------:R-:W-:Y:S01]  /*1b20*/  IADD3 R4, P0, R250, UR24, RZ ;  /* 0x00000018fa047c10 */ /* 0x000fe2000ff1e0ff */
[----:B------:R-:W-:Y:S02]  /*1b30*/  UIADD3 UR15, UP2, UP1, UR11, UR4, UR21 ;  /* 0x000000040b0f7290 */ /* 0x000fe4000f95e015 */
[----:B------:R-:W-:Y:S02]  /*1b40*/  UIADD3.X UR4, UR7, UR48, UR53, UP4, UP3 ;  /* 0x0000003007047290 */ /* 0x000fe4000a7e6435 */
[----:B------:R-:W-:-:S02]  /*1b50*/  ULDC UR21, c[0x0][0x2e8] ;  /* 0x0000ba0000157ab9 */ /* 0x000fc40000000800 */
[----:B------:R-:W-:-:S03]  /*1b60*/  UIADD3.X UR8, UR8, UR4, UR10, UP2, UP1 ;  /* 0x0000000408087290 */ /* 0x000fc600097e240a */
[----:B------:R-:W-:Y:S02]  /*1b70*/  ULDC.64 UR4, c[0x0][0x1a8] ;  /* 0x00006a0000047ab9 */ /* 0x000fe40000000a00 */
[----:B------:R-:W-:-:S04]  /*1b80*/  UIMAD UR4, UR57, UR4, URZ ;  /* 0x00000004390472a4 */ /* 0x000fc8000f8e023f */
[----:B------:R-:W-:-:S03]  /*1b90*/  UIMAD UR10, UR35, UR5, UR4 ;  /* 0x00000005230a72a4 */ /* 0x000fc6000f8e0204 */
[----:B------:R-:W-:Y:S01]  /*1ba0*/  ULDC.64 UR4, c[0x0][0x378] ;  /* 0x0000de0000047ab9 */ /* 0x000fe20000000a00 */
[----:B-1----:R-:W-:Y:S01]  /*1bb0*/  SHF.R.S32.HI R11, RZ, 0x1f, R10 ;  /* 0x0000001fff0b7819 */ /* 0x002fe2000001140a */
[----:B------:R-:W-:-:S03]  /*1bc0*/  UIMAD UR4, UR57, UR4, URZ ;  /* 0x00000004390472a4 */ /* 0x000fc6000f8e023f */
[----:B------:R-:W-:Y:S01]  /*1bd0*/  LEA.HI R3, R11, R10, RZ, 0x2 ;  /* 0x0000000a0b037211 */ /* 0x000fe200078f10ff */
[----:B------:R-:W-:-:S03]  /*1be0*/  UIMAD UR6, UR35, UR5, UR4 ;  /* 0x00000005230672a4 */ /* 0x000fc6000f8e0204 */
[----:B------:R-:W-:Y:S01]  /*1bf0*/  SHF.R.S32.HI R3, RZ, 0x2, R3 ;  /* 0x00000002ff037819 */ /* 0x000fe20000011403 */
[----:B------:R-:W-:Y:S02]  /*1c00*/  ULDC.64 UR4, c[0x0][0x370] ;  /* 0x0000dc0000047ab9 */ /* 0x000fe40000000a00 */
[----:B------:R-:W-:Y:S01]  /*1c10*/  UIMAD UR4, UR29, UR4, URZ ;  /* 0x000000041d0472a4 */ /* 0x000fe2000f8e023f */
[----:B------:R-:W-:Y:S02]  /*1c20*/  SHF.R.S32.HI R17, RZ, 0x1f, R3 ;  /* 0x0000001fff117819 */ /* 0x000fe40000011403 */
[----:B------:R-:W-:Y:S01]  /*1c30*/  IADD3 R0, P2, R3, UR16, RZ ;  /* 0x0000001003007c10 */ /* 0x000fe2000ff5e0ff */
[----:B------:R-:W-:Y:S02]  /*1c40*/  UIMAD UR5, UR16, UR5, UR4 ;  /* 0x00000005100572a4 */ /* 0x000fe4000f8e0204 */
[----:B------:R-:W-:Y:S01]  /*1c50*/  UIADD3 UR4, -UR14, UR25, UR23 ;  /* 0x000000190e047290 */ /* 0x000fe2000fffe117 */
[----:B------:R-:W-:Y:S01]  /*1c60*/  IADD3.X R5, R17, UR29, RZ, P2, !PT ;  /* 0x0000001d11057c10 */ /* 0x000fe200097fe4ff */
[----:B------:R-:W-:-:S02]  /*1c70*/  IMAD.WIDE.U32 R6, R0, c[0x0][0x190], R250 ;  /* 0x0000640000067a25 */ /* 0x000fc400078e00fa */
[----:B------:R-:W-:Y:S02]  /*1c80*/  UIADD3 UR4, UR4, -UR21, URZ ;  /* 0x8000001504047290 */ /* 0x000fe4000fffe03f */
[----:B------:R-:W-:Y:S01]  /*1c90*/  IMAD R5, R5, c[0x0][0x190], RZ ;  /* 0x0000640005057a24 */ /* 0x000fe200078e02ff */
[----:B------:R-:W-:Y:S01]  /*1ca0*/  IADD3 R8, P2, R6, UR38, RZ ;  /* 0x0000002606087c10 */ /* 0x000fe2000ff5e0ff */
[----:B------:R-:W-:Y:S02]  /*1cb0*/  USHF.R.S32.HI UR11, URZ, 0x1f, UR4 ;  /* 0x0000001f3f0b7899 */ /* 0x000fe40008011404 */
[----:B------:R-:W-:Y:S01]  /*1cc0*/  IMAD R0, R0, c[0x0][0x194], R5 ;  /* 0x0000650000007a24 */ /* 0x000fe200078e0205 */
[----:B------:R-:W-:Y:S01]  /*1cd0*/  IADD3.X R5, R251, UR28, RZ, P0, !PT ;  /* 0x0000001cfb057c10 */ /* 0x000fe200087fe4ff */
[----:B------:R-:W-:Y:S02]  /*1ce0*/  ULEA.HI UR11, UR11, UR4, URZ, 0x6 ;  /* 0x000000040b0b7291 */ /* 0x000fe4000f8f303f */
[----:B------:R-:W-:Y:S01]  /*1cf0*/  ULDC.64 UR28, c[0x0][0x3c8] ;  /* 0x0000f200001c7ab9 */ /* 0x000fe20000000a00 */
[----:B------:R-:W-:Y:S01]  /*1d00*/  IADD3.X R9, R7, UR33, R0, P2, !PT ;  /* 0x0000002107097c10 */ /* 0x000fe200097fe400 */
[----:B------:R-:W-:Y:S01]  /*1d10*/  IMAD.U32 R0, RZ, RZ, UR16 ;  /* 0x00000010ff007e24 */ /* 0x000fe2000f8e00ff */
[----:B------:R-:W-:-:S03]  /*1d20*/  USHF.R.S32.HI UR11, URZ, 0x6, UR11 ;  /* 0x000000063f0b7899 */ /* 0x000fc6000801140b */
[----:B------:R-:W-:Y:S01]  /*1d30*/  IMAD.WIDE.U32 R4, R0, c[0x0][0x370], R4 ;  /* 0x0000dc0000047a25 */ /* 0x000fe200078e0004 */
[----:B------:R-:W-:-:S03]  /*1d40*/  UISETP.LT.AND UP1, UPT, URZ, UR11, UPT ;  /* 0x0000000b3f00728c */ /* 0x000fc6000bf21270 */
[----:B------:R-:W-:Y:S01]  /*1d50*/  IMAD.U32 R0, RZ, RZ, UR35 ;  /* 0x00000023ff007e24 */ /* 0x000fe2000f8e00ff */
[----:B------:R-:W-:Y:S01]  /*1d60*/  IADD3 R5, R5, UR5, RZ ;  /* 0x0000000505057c10 */ /* 0x000fe2000fffe0ff */
[----:B------:R-:W-:Y:S02]  /*1d70*/  USEL UR11, URZ, UR11, !UP1 ;  /* 0x0000000b3f0b7287 */ /* 0x000fe4000c800000 */
[----:B------:R-:W-:Y:S02]  /*1d80*/  UIADD3 UR5, UR34, -0x1, URZ ;  /* 0xffffffff22057890 */ /* 0x000fe4000fffe03f */
[----:B------:R-:W-:Y:S01]  /*1d90*/  IMAD.WIDE.U32 R4, R0, c[0x0][0x378], R4 ;  /* 0x0000de0000047a25 */ /* 0x000fe200078e0004 */
[----:B------:R-:W-:Y:S01]  /*1da0*/  LEA.HI R0, R11, R10, RZ, 0x5 ;  /* 0x0000000a0b007211 */ /* 0x000fe200078f28ff */
[----:B------:R-:W-:-:S03]  /*1db0*/  UISETP.GT.AND UP1, UPT, UR34, UR11, UPT ;  /* 0x0000000b2200728c */ /* 0x000fc6000bf24270 */
[----:B------:R-:W-:Y:S02]  /*1dc0*/  LOP3.LUT R7, R0, 0xffffffe0, RZ, 0xc0, !PT ;  /* 0xffffffe000077812 */ /* 0x000fe400078ec0ff */
[----:B------:R-:W-:Y:S02]  /*1dd0*/  SHF.R.S32.HI R6, RZ, 0x5, R0 ;  /* 0x00000005ff067819 */ /* 0x000fe40000011400 */
[----:B------:R-:W-:Y:S01]  /*1de0*/  IADD3 R5, R5, UR6, RZ ;  /* 0x0000000605057c10 */ /* 0x000fe2000fffe0ff */
[----:B------:R-:W-:Y:S01]  /*1df0*/  IMAD.IADD R7, R10, 0x1, -R7 ;  /* 0x000000010a077824 */ /* 0x000fe200078e0a07 */
[----:B------:R-:W-:Y:S01]  /*1e00*/  UIADD3 UR6, UR16, UR9, URZ ;  /* 0x0000000910067290 */ /* 0x000fe2000fffe03f */
[----:B------:R-:W-:Y:S01]  /*1e10*/  IMAD.U32 R10, RZ, RZ, UR35 ;  /* 0x00000023ff0a7e24 */ /* 0x000fe2000f8e00ff */
[----:B------:R-:W-:Y:S01]  /*1e20*/  UIADD3 UR16, UR16, UR17, URZ ;  /* 0x0000001110107290 */ /* 0x000fe2000fffe03f */
[----:B------:R-:W-:Y:S01]  /*1e30*/  IMAD R6, R6, UR46, R7 ;  /* 0x0000002e06067c24 */ /* 0x000fe2000f8e0207 */
[----:B------:R-:W-:-:S03]  /*1e40*/  UIMAD.WIDE UR6, UR6, UR61, UR28 ;  /* 0x0000003d060672a5 */ /* 0x000fc6000f8e021c */
[----:B------:R-:W-:Y:S01]  /*1e50*/  ULDC.64 UR28, c[0x0][0x200] ;  /* 0x00008000001c7ab9 */ /* 0x000fe20000000a00 */
[C---:B------:R-:W-:Y:S01]  /*1e60*/  IADD3 R0, P0, R6.reuse, UR15, RZ ;  /* 0x0000000f06007c10 */ /* 0x040fe2000ff1e0ff */
[----:B------:R-:W-:Y:S02]  /*1e70*/  UIMAD.WIDE UR16, UR16, UR61, UR28 ;  /* 0x0000003d101072a5 */ /* 0x000fe4000f8e021c */
[----:B------:R-:W-:Y:S01]  /*1e80*/  UMOV UR9, UR7 ;  /* 0x0000000700097c82 */ /* 0x000fe20008000000 */
[----:B------:R-:W-:Y:S02]  /*1e90*/  LEA.HI.X.SX32 R6, R6, UR8, 0x1, P0 ;  /* 0x0000000806067c11 */ /* 0x000fe400080f0eff */
[C---:B------:R-:W-:Y:S02]  /*1ea0*/  LEA R238, P0, R0.reuse, c[0x0][0x350], 0x2 ;  /* 0x0000d40000ee7a11 */ /* 0x040fe400078010ff */
[----:B------:R-:W-:Y:S02]  /*1eb0*/  UMOV UR8, UR16 ;  /* 0x0000001000087c82 */ /* 0x000fe40008000000 */
[----:B------:R-:W-:Y:S01]  /*1ec0*/  LEA.HI.X R237, R0, c[0x0][0x354], R6, 0x2, P0 ;  /* 0x0000d50000ed7a11 */ /* 0x000fe200000f1406 */
[----:B------:R-:W-:Y:S01]  /*1ed0*/  IMAD R0, R17, c[0x0][0x370], RZ ;  /* 0x0000dc0011007a24 */ /* 0x000fe200078e02ff */
[----:B------:R-:W-:Y:S01]  /*1ee0*/  PLOP3.LUT P0, PT, PT, PT, UP1, 0x80, 0x0 ;  /* 0x000000000000781c */ /* 0x000fe20003f0f018 */
[----:B------:R-:W-:Y:S01]  /*1ef0*/  IMAD.WIDE.U32 R6, R3, c[0x0][0x370], R4 ;  /* 0x0000dc0003067a25 */ /* 0x000fe200078e0004 */
[----:B------:R-:W-:-:S03]  /*1f00*/  UMOV UR7, UR17 ;  /* 0x0000001100077c82 */ /* 0x000fc60008000000 */
[----:B------:R-:W-:Y:S01]  /*1f10*/  IMAD R0, R3, c[0x0][0x374], R0 ;  /* 0x0000dd0003007a24 */ /* 0x000fe200078e0200 */
[----:B------:R-:W-:Y:S01]  /*1f20*/  LEA R242, P2, R6, c[0x0][0x330], 0x1 ;  /* 0x0000cc0006f27a11 */ /* 0x000fe200078408ff */
[----:B------:R-:W-:-:S04]  /*1f30*/  IMAD.WIDE.U32 R4, R10, c[0x0][0x1a8], R8 ;  /* 0x00006a000a047a25 */ /* 0x000fc800078e0008 */
[----:B------:R-:W-:Y:S01]  /*1f40*/  IMAD.IADD R0, R7, 0x1, R0 ;  /* 0x0000000107007824 */ /* 0x000fe200078e0200 */
[----:B------:R-:W-:Y:S02]  /*1f50*/  LEA R241, P3, R4, c[0x0][0x160], 0x1 ;  /* 0x0000580004f17a11 */ /* 0x000fe400078608ff */
[----:B------:R-:W-:Y:S01]  /*1f60*/  IADD3 R5, R5, UR10, RZ ;  /* 0x0000000a05057c10 */ /* 0x000fe2000fffe0ff */
[----:B------:R-:W-:Y:S01]  /*1f70*/  UMOV UR10, UR6 ;  /* 0x00000006000a7c82 */ /* 0x000fe20008000000 */
[----:B------:R-:W-:Y:S02]  /*1f80*/  LEA.HI.X R240, R6, c[0x0][0x334], R0, 0x1, P2 ;  /* 0x0000cd0006f07a11 */ /* 0x000fe400010f0c00 */
[----:B------:R-:W-:Y:S01]  /*1f90*/  LEA.HI.X R239, R4, c[0x0][0x164], R5, 0x1, P3 ;  /* 0x0000590004ef7a11 */ /* 0x000fe200018f0c05 */
[----:B------:R-:W-:Y:S05]  /*1fa0*/  @P0 BRA `(.L_x_6) ;  /* 0x000008c000000947 */ /* 0x000fea0003800000 */
[----:B------:R-:W-:Y:S02]  /*1fb0*/  @UP0 UIADD3 UR6, UR19, UR26, URZ ;  /* 0x0000001a13060290 */ /* 0x000fe4000fffe03f */
[----:B------:R-:W-:-:S02]  /*1fc0*/  ULDC.64 UR8, c[0x0][0x3a0] ;  /* 0x0000e80000087ab9 */ /* 0x000fc40000000a00 */
        /* <DEDUP_REMOVED lines=16> */
.L_x_7:
        /* <DEDUP_REMOVED lines=18> */
.L_x_8:
[----:B------:R1:W5:Y:S01]  /*21f0*/  LDL R12, [R1+0x10] ;  /* 0x00001000010c7983 */ /* 0x0003620000100800 */
[----:B------:R-:W-:-:S03]  /*2200*/  ULDC.64 UR4, c[0x0][0x3a0] ;  /* 0x0000e80000047ab9 */ /* 0x000fc60000000a00 */
[----:B------:R1:W5:Y:S01]  /*2210*/  LDL R11, [R1+0x14] ;  /* 0x00001400010b7983 */ /* 0x0003620000100800 */
[----:B------:R-:W-:Y:S01]  /*2220*/  UIMAD UR4, UR20, UR4, URZ ;  /* 0x00000004140472a4 */ /* 0x000fe2000f8e023f */
[----:B------:R-:W-:Y:S01]  /*2230*/  IMAD.U32 R4, RZ, RZ, UR23 ;  /* 0x00000017ff047e24 */ /* 0x000fe2000f8e00ff */
[----:B------:R-:W-:Y:S01]  /*2240*/  ULDC.64 UR6, c[0x0][0x3b8] ;  /* 0x0000ee0000067ab9 */ /* 0x000fe20000000a00 */
[----:B------:R-:W-:Y:S01]  /*2250*/  BSSY B0, `(.L_x_9) ;  /* 0x000001c000007945 */ /* 0x000fe20003800000 */
[----:B------:R-:W-:Y:S01]  /*2260*/  UIMAD UR5, UR23, UR5, UR4 ;  /* 0x00000005170572a4 */ /* 0x000fe2000f8e0204 */
[----:B------:R-:W-:Y:S01]  /*2270*/  IMAD.WIDE.U32 R4, R4, c[0x0][0x3a0], R250 ;  /* 0x0000e80004047a25 */ /* 0x000fe200078e00fa */
[----:B------:R-:W-:-:S04]  /*2280*/  UIMAD UR4, UR18, -0x80, UR14 ;  /* 0xffffff80120478a4 */ /* 0x000fc8000f8e020e */
[----:B------:R-:W-:Y:S02]  /*2290*/  IADD3 R6, P0, R4, UR10, RZ ;  /* 0x0000000a04067c10 */ /* 0x000fe4000ff1e0ff */
[----:B------:R-:W-:Y:S01]  /*22a0*/  MOV R0, UR5 ;  /* 0x0000000500007c02 */ /* 0x000fe20008000f00 */
[----:B------:R-:W-:Y:S01]  /*22b0*/  UIMAD UR5, UR57, UR6, URZ ;  /* 0x00000006390572a4 */ /* 0x000fe2000f8e023f */
[----:B------:R-:W-:Y:S02]  /*22c0*/  ISETP.GE.AND P4, PT, R3, UR4, PT ;  /* 0x0000000403007c0c */ /* 0x000fe4000bf86270 */
[----:B------:R-:W-:Y:S01]  /*22d0*/  IADD3.X R7, R5, UR11, R0, P0, !PT ;  /* 0x0000000b05077c10 */ /* 0x000fe200087fe400 */
[----:B------:R-:W-:Y:S01]  /*22e0*/  IMAD.U32 R0, RZ, RZ, UR35 ;  /* 0x00000023ff007e24 */ /* 0x000fe2000f8e00ff */
[----:B------:R-:W-:-:S03]  /*22f0*/  UIMAD UR5, UR35, UR7, UR5 ;  /* 0x00000007230572a4 */ /* 0x000fc6000f8e0205 */
[----:B------:R-:W-:-:S05]  /*2300*/  IMAD.WIDE.U32 R6, R0, c[0x0][0x3b8], R6 ;  /* 0x0000ee0000067a25 */ /* 0x000fca00078e0006 */
[----:B------:R-:W-:Y:S01]  /*2310*/  IADD3 R10, R7, UR5, RZ ;  /* 0x00000005070a7c10 */ /* 0x000fe2000fffe0ff */
[----:B------:R-:W-:Y:S05]  /*2320*/  @P4 BRA `(.L_x_10) ;  /* 0x000000e000004947 */ /* 0x000fea0003800000 */
[----:B-1----:R-:W-:Y:S01]  /*2330*/  MOV R5, R10 ;  /* 0x0000000a00057202 */ /* 0x002fe20000000f00 */
[----:B------:R-:W-:Y:S01]  /*2340*/  IMAD R0, R17, c[0x0][0x3a0], RZ ;  /* 0x0000e80011007a24 */ /* 0x000fe200078e02ff */
[----:B------:R-:W-:Y:S01]  /*2350*/  ISETP.GE.AND P3, PT, R250, c[0x0][0x220], PT ;  /* 0x00008800fa007a0c */ /* 0x000fe20003f66270 */
[----:B------:R-:W-:Y:S01]  /*2360*/  IMAD.MOV.U32 R4, RZ, RZ, R6 ;  /* 0x000000ffff047224 */ /* 0x000fe200078e0006 */
[----:B-----5:R-:W-:Y:S01]  /*2370*/  ISETP.GE.AND P2, PT, R12, c[0x0][0x220], PT ;  /* 0x000088000c007a0c */ /* 0x020fe20003f46270 */
[----:B------:R-:W-:Y:S01]  /*2380*/  IMAD R0, R3, c[0x0][0x3a4], R0 ;  /* 0x0000e90003007a24 */ /* 0x000fe200078e0200 */
[----:B------:R-:W-:Y:S01]  /*2390*/  ISETP.GE.AND P1, PT, R11, c[0x0][0x220], PT ;  /* 0x000088000b007a0c */ /* 0x000fe20003f26270 */
[----:B------:R-:W-:-:S04]  /*23a0*/  IMAD.WIDE.U32 R8, R3, c[0x0][0x3a0], R4 ;  /* 0x0000e80003087a25 */ /* 0x000fc800078e0004 */
[----:B------:R-:W-:Y:S01]  /*23b0*/  IMAD.IADD R0, R9, 0x1, R0 ;  /* 0x0000000109007824 */ /* 0x000fe200078e0200 */
[----:B------:R-:W-:-:S04]  /*23c0*/  LEA R4, P0, R8, c[0x0][0x340], 0x1 ;  /* 0x0000d00008047a11 */ /* 0x000fc800078008ff */
[----:B------:R-:W-:-:S05]  /*23d0*/  LEA.HI.X R5, R8, c[0x0][0x344], R0, 0x1, P0 ;  /* 0x0000d10008057a11 */ /* 0x000fca00000f0c00 */
[----:B------:R1:W-:Y:S04]  /*23e0*/  @!P3 STG.E.128 [R4.64], RZ ;  /* 0x000000ff0400b986 */ /* 0x0003e8000c101d0c */
[----:B------:R1:W-:Y:S04]  /*23f0*/  @!P2 STG.E.128 [R4.64+0x40], RZ ;  /* 0x000040ff0400a986 */ /* 0x0003e8000c101d0c */
[----:B------:R1:W-:Y:S02]  /*2400*/  @!P1 STG.E.128 [R4.64+0x80], RZ ;  /* 0x000080ff04009986 */ /* 0x0003e4000c101d0c */
.L_x_10:
[----:B-1----:R-:W-:Y:S05]  /*2410*/  BSYNC B0 ;  /* 0x0000000000007941 */ /* 0x002fea0003800000 */
.L_x_9:
[----:B------:R-:W-:Y:S01]  /*2420*/  IADD3 R0, R3, 0x40, RZ ;  /* 0x0000004003007810 */ /* 0x000fe20007ffe0ff */
[----:B------:R-:W-:Y:S03]  /*2430*/  BSSY B0, `(.L_x_11) ;  /* 0x0000012000007945 */ /* 0x000fe60003800000 */
[----:B------:R-:W-:-:S13]  /*2440*/  ISETP.GE.AND P3, PT, R0, UR4, PT ;  /* 0x0000000400007c0c */ /* 0x000fda000bf66270 */
[----:B------:R-:W-:Y:S05]  /*2450*/  @P3 BRA `(.L_x_12) ;  /* 0x000000f000003947 */ /* 0x000fea0003800000 */
[----:B------:R-:W-:Y:S01]  /*2460*/  IADD3 R0, P0, R3, 0x40, RZ ;  /* 0x0000004003007810 */ /* 0x000fe20007f1e0ff */
[----:B------:R-:W-:Y:S01]  /*2470*/  IMAD.MOV.U32 R7, RZ, RZ, R10 ;  /* 0x000000ffff077224 */ /* 0x000fe200078e000a */
[----:B------:R-:W-:Y:S02]  /*2480*/  ISETP.GE.AND P2, PT, R250, c[0x0][0x220], PT ;  /* 0x00008800fa007a0c */ /* 0x000fe40003f46270 */
[----:B-----5:R-:W-:Y:S01]  /*2490*/  ISETP.GE.AND P1, PT, R12, c[0x0][0x220], PT ;  /* 0x000088000c007a0c */ /* 0x020fe20003f26270 */
[----:B------:R-:W-:Y:S01]  /*24a0*/  IMAD.X R4, RZ, RZ, R17, P0 ;  /* 0x000000ffff047224 */ /* 0x000fe200000e0611 */
[----:B------:R-:W-:Y:S01]  /*24b0*/  ISETP.GE.AND P0, PT, R11, c[0x0][0x220], PT ;  /* 0x000088000b007a0c */ /* 0x000fe20003f06270 */
[----:B------:R-:W-:-:S04]  /*24c0*/  IMAD.WIDE.U32 R6, R0, c[0x0][0x3a0], R6 ;  /* 0x0000e80000067a25 */ /* 0x000fc800078e0006 */
[----:B------:R-:W-:-:S04]  /*24d0*/  IMAD R4, R4, c[0x0][0x3a0], RZ ;  /* 0x0000e80004047a24 */ /* 0x000fc800078e02ff */
[----:B------:R-:W-:Y:S01]  /*24e0*/  IMAD R0, R0, c[0x0][0x3a4], R4 ;  /* 0x0000e90000007a24 */ /* 0x000fe200078e0204 */
[----:B------:R-:W-:-:S03]  /*24f0*/  LEA R4, P5, R6, c[0x0][0x340], 0x1 ;  /* 0x0000d00006047a11 */ /* 0x000fc600078a08ff */
[----:B------:R-:W-:-:S05]  /*2500*/  IMAD.IADD R0, R7, 0x1, R0 ;  /* 0x0000000107007824 */ /* 0x000fca00078e0200 */
[----:B------:R-:W-:-:S05]  /*2510*/  LEA.HI.X R5, R6, c[0x0][0x344], R0, 0x1, P5 ;  /* 0x0000d10006057a11 */ /* 0x000fca00028f0c00 */
[----:B------:R1:W-:Y:S04]  /*2520*/  @!P2 STG.E.128 [R4.64], RZ ;  /* 0x000000ff0400a986 */ /* 0x0003e8000c101d0c */
[----:B------:R1:W-:Y:S04]  /*2530*/  @!P1 STG.E.128 [R4.64+0x40], RZ ;  /* 0x000040ff04009986 */ /* 0x0003e8000c101d0c */
[----:B------:R1:W-:Y:S02]  /*2540*/  @!P0 STG.E.128 [R4.64+0x80], RZ ;  /* 0x000080ff04008986 */ /* 0x0003e4000c101d0c */
.L_x_12:
[----:B------:R-:W-:Y:S05]  /*2550*/  BSYNC B0 ;  /* 0x0000000000007941 */ /* 0x000fea0003800000 */
.L_x_11:
[----:B------:R-:W-:Y:S01]  /*2560*/  ULDC.64 UR4, c[0x0][0x3a8] ;  /* 0x0000ea0000047ab9 */ /* 0x000fe20000000a00 */
[----:B-1----:R-:W-:Y:S01]  /*2570*/  IMAD.U32 R4, RZ, RZ, UR23 ;  /* 0x00000017ff047e24 */ /* 0x002fe2000f8e00ff */
[----:B------:R-:W-:Y:S01]  /*2580*/  UIMAD UR4, UR20, UR4, URZ ;  /* 0x00000004140472a4 */ /* 0x000fe2000f8e023f */
[----:B------:R-:W-:Y:S02]  /*2590*/  BSSY B0, `(.L_x_13) ;  /* 0x000001b000007945 */ /* 0x000fe40003800000 */
[----:B------:R-:W-:Y:S01]  /*25a0*/  IMAD.WIDE.U32 R4, R4, c[0x0][0x3a8], R250 ;  /* 0x0000ea0004047a25 */ /* 0x000fe200078e00fa */
[----:B------:R-:W-:-:S04]  /*25b0*/  UIMAD UR4, UR23, UR5, UR4 ;  /* 0x00000005170472a4 */ /* 0x000fc8000f8e0204 */
[----:B------:R-:W-:Y:S02]  /*25c0*/  IADD3 R6, P0, R4, UR8, RZ ;  /* 0x0000000804067c10 */ /* 0x000fe4000ff1e0ff */
[----:B------:R-:W-:Y:S01]  /*25d0*/  MOV R0, UR4 ;  /* 0x0000000400007c02 */ /* 0x000fe20008000f00 */
[----:B------:R-:W-:Y:S02]  /*25e0*/  ULDC.64 UR4, c[0x0][0x3c0] ;  /* 0x0000f00000047ab9 */ /* 0x000fe40000000a00 */
[----:B------:R-:W-:Y:S01]  /*25f0*/  UIMAD UR4, UR57, UR4, URZ ;  /* 0x00000004390472a4 */ /* 0x000fe2000f8e023f */
[----:B------:R-:W-:Y:S01]  /*2600*/  IADD3.X R7, R5, UR9, R0, P0, !PT ;  /* 0x0000000905077c10 */ /* 0x000fe200087fe400 */
[----:B------:R-:W-:Y:S02]  /*2610*/  IMAD.U32 R0, RZ, RZ, UR35 ;  /* 0x00000023ff007e24 */ /* 0x000fe4000f8e00ff */
[----:B------:R-:W-:Y:S02]  /*2620*/  UIMAD UR4, UR35, UR5, UR4 ;  /* 0x00000005230472a4 */ /* 0x000fe4000f8e0204 */
[----:B------:R-:W-:-:S05]  /*2630*/  IMAD.WIDE.U32 R6, R0, c[0x0][0x3c0], R6 ;  /* 0x0000f00000067a25 */ /* 0x000fca00078e0006 */
[----:B------:R-:W-:Y:S01]  /*2640*/  IADD3 R0, R7, UR4, RZ ;  /* 0x0000000407007c10 */ /* 0x000fe2000fffe0ff */
[----:B------:R-:W-:Y:S05]  /*2650*/  @P4 BRA `(.L_x_14) ;  /* 0x000000e000004947 */ /* 0x000fea0003800000 */
[----:B------:R-:W-:Y:S01]  /*2660*/  MOV R5, R0 ;  /* 0x0000000000057202 */ /* 0x000fe20000000f00 */
[----:B------:R-:W-:Y:S01]  /*2670*/  IMAD.MOV.U32 R4, RZ, RZ, R6 ;  /* 0x000000ffff047224 */ /* 0x000fe200078e0006 */
[----:B------:R-:W-:Y:S01]  /*2680*/  ISETP.GE.AND P2, PT, R250, c[0x0][0x220], PT ;  /* 0x00008800fa007a0c */ /* 0x000fe20003f46270 */
[----:B------:R-:W-:Y:S01]  /*2690*/  IMAD R10, R17, c[0x0][0x3a8], RZ ;  /* 0x0000ea00110a7a24 */ /* 0x000fe200078e02ff */
[----:B-----5:R-:W-:Y:S01]  /*26a0*/  ISETP.GE.AND P1, PT, R12, c[0x0][0x220], PT ;  /* 0x000088000c007a0c */ /* 0x020fe20003f26270 */
[----:B------:R-:W-:Y:S01]  /*26b0*/  IMAD.WIDE.U32 R8, R3, c[0x0][0x3a8], R4 ;  /* 0x0000ea0003087a25 */ /* 0x000fe200078e0004 */
[----:B------:R-:W-:-:S03]  /*26c0*/  ISETP.GE.AND P0, PT, R11, c[0x0][0x220], PT ;  /* 0x000088000b007a0c */ /* 0x000fc60003f06270 */
[----:B------:R-:W-:-:S04]  /*26d0*/  IMAD R4, R3, c[0x0][0x3ac], R10 ;  /* 0x0000eb0003047a24 */ /* 0x000fc800078e020a */
[----:B------:R-:W-:Y:S01]  /*26e0*/  IMAD.IADD R5, R9, 0x1, R4 ;  /* 0x0000000109057824 */ /* 0x000fe200078e0204 */
[----:B------:R-:W-:-:S04]  /*26f0*/  LEA R4, P4, R8, c[0x0][0x348], 0x1 ;  /* 0x0000d20008047a11 */ /* 0x000fc800078808ff */
[----:B------:R-:W-:-:S05]  /*2700*/  LEA.HI.X R5, R8, c[0x0][0x34c], R5, 0x1, P4 ;  /* 0x0000d30008057a11 */ /* 0x000fca00020f0c05 */
[----:B------:R1:W-:Y:S04]  /*2710*/  @!P2 STG.E.128 [R4.64], RZ ;  /* 0x000000ff0400a986 */ /* 0x0003e8000c101d0c */
[----:B------:R1:W-:Y:S04]  /*2720*/  @!P1 STG.E.128 [R4.64+0x40], RZ ;  /* 0x000040ff04009986 */ /* 0x0003e8000c101d0c */
[----:B------:R1:W-:Y:S02]  /*2730*/  @!P0 STG.E.128 [R4.64+0x80], RZ ;  /* 0x000080ff04008986 */ /* 0x0003e4000c101d0c */
.L_x_14:
[----:B------:R-:W-:Y:S05]  /*2740*/  BSYNC B0 ;  /* 0x0000000000007941 */ /* 0x000fea0003800000 */
.L_x_13:
[----:B------:R-:W-:Y:S05]  /*2750*/  @P3 BRA `(.L_x_15) ;  /* 0x0000680000003947 */ /* 0x000fea0003800000 */
[----:B------:R-:W-:Y:S01]  /*2760*/  IADD3 R3, P0, R3, 0x40, RZ ;  /* 0x0000004003037810 */ /* 0x000fe20007f1e0ff */
[----:B------:R-:W-:Y:S01]  /*2770*/  IMAD.MOV.U32 R7, RZ, RZ, R0 ;  /* 0x000000ffff077224 */ /* 0x000fe200078e0000 */
[----:B------:R-:W-:-:S03]  /*2780*/  ISETP.GE.AND P1, PT, R250, c[0x0][0x220], PT ;  /* 0x00008800fa007a0c */ /* 0x000fc60003f26270 */
[----:B-1----:R-:W-:Y:S01]  /*2790*/  IMAD.X R4, RZ, RZ, R17, P0 ;  /* 0x000000ffff047224 */ /* 0x002fe200000e0611 */
[----:B-----5:R-:W-:Y:S01]  /*27a0*/  ISETP.GE.AND P0, PT, R12, c[0x0][0x220], PT ;  /* 0x000088000c007a0c */ /* 0x020fe20003f06270 */
[----:B------:R-:W-:-:S04]  /*27b0*/  IMAD.WIDE.U32 R6, R3, c[0x0][0x3a8], R6 ;  /* 0x0000ea0003067a25 */ /* 0x000fc800078e0006 */
[----:B------:R-:W-:-:S04]  /*27c0*/  IMAD R4, R4, c[0x0][0x3a8], RZ ;  /* 0x0000ea0004047a24 */ /* 0x000fc800078e02ff */
[----:B------:R-:W-:Y:S01]  /*27d0*/  IMAD R3, R3, c[0x0][0x3ac], R4 ;  /* 0x0000eb0003037a24 */ /* 0x000fe200078e0204 */
[----:B------:R-:W-:-:S03]  /*27e0*/  LEA R4, P2, R6, c[0x0][0x348], 0x1 ;  /* 0x0000d20006047a11 */ /* 0x000fc600078408ff */
[----:B------:R-:W-:-:S05]  /*27f0*/  IMAD.IADD R3, R7, 0x1, R3 ;  /* 0x0000000107037824 */ /* 0x000fca00078e0203 */
[----:B------:R-:W-:-:S05]  /*2800*/  LEA.HI.X R5, R6, c[0x0][0x34c], R3, 0x1, P2 ;  /* 0x0000d30006057a11 */ /* 0x000fca00010f0c03 */
[----:B------:R1:W-:Y:S04]  /*2810*/  @!P1 STG.E.128 [R4.64], RZ ;  /* 0x000000ff04009986 */ /* 0x0003e8000c101d0c */
[----:B------:R1:W-:Y:S01]  /*2820*/  @!P0 STG.E.128 [R4.64+0x40], RZ ;  /* 0x000040ff04008986 */ /* 0x0003e2000c101d0c */
[----:B------:R-:W-:-:S13]  /*2830*/  ISETP.GE.AND P0, PT, R11, c[0x0][0x220], PT ;  /* 0x000088000b007a0c */ /* 0x000fda0003f06270 */
[----:B------:R-:W-:Y:S05]  /*2840*/  @P0 BRA `(.L_x_15) ;  /* 0x0000671000000947 */ /* 0x000fea0003800000 */
[----:B------:R2:W-:Y:S01]  /*2850*/  STG.E.128 [R4.64+0x80], RZ ;  /* 0x000080ff04007986 */ /* 0x0005e2000c101d0c */
[----:B------:R-:W-:Y:S05]  /*2860*/  BRA `(.L_x_15) ;  /* 0x000066f000007947 */ /* 0x000fea0003800000 */
.L_x_6:
[----:B------:R-:W2:Y:S01]  /*2870*/  LDL R16, [R1+0x28] ;  /* 0x0000280001107983 */ /* 0x000ea20000100800 */
[----:B------:R-:W-:Y:S01]  /*2880*/  PLOP3.LUT P0, PT, PT, PT, UP6, 0x80, 0x0 ;  /* 0x000000000000781c */ /* 0x000fe20003f0f068 */
[----:B------:R-:W-:Y:S01]  /*2890*/  UIMAD UR4, UR18, -0x80, UR14 ;  /* 0xffffff80120478a4 */ /* 0x000fe2000f8e020e */
[----:B------:R-:W-:Y:S01]  /*28a0*/  IMAD.U32 R4, RZ, RZ, UR23 ;  /* 0x00000017ff047e24 */ /* 0x000fe2000f8e00ff */
[----:B------:R-:W-:Y:S01]  /*28b0*/  ULDC.64 UR16, c[0x0][0x1a0] ;  /* 0x0000680000107ab9 */ /* 0x000fe20000000a00 */
[----:B------:R-:W-:Y:S01]  /*28c0*/  BSSY B0, `(.L_x_16) ;  /* 0x000003b000007945 */ /* 0x000fe20003800000 */
[----:B------:R-:W-:Y:S01]  /*28d0*/  UIMAD UR6, UR20, UR16, URZ ;  /* 0x00000010140672a4 */ /* 0x000fe2000f8e023f */
[----:B------:R-:W-:-:S07]  /*28e0*/  IMAD.WIDE.U32 R4, R4, c[0x0][0x1a0], R250 ;  /* 0x0000680004047a25 */ /* 0x000fce00078e00fa */
[----:B------:R-:W-:Y:S01]  /*28f0*/  @P0 BAR.SYNC.DEFER_BLOCKING 0x0 ;  /* 0x0000000000000b1d */ /* 0x000fe20000010000 */
[----:B------:R-:W-:Y:S01]  /*2900*/  ISETP.GE.AND P1, PT, R3, UR4, PT ;  /* 0x0000000403007c0c */ /* 0x000fe2000bf26270 */
[----:B------:R-:W-:Y:S01]  /*2910*/  UIMAD UR6, UR23, UR17, UR6 ;  /* 0x00000011170672a4 */ /* 0x000fe2000f8e0206 */
[----:B------:R-:W-:Y:S01]  /*2920*/  IADD3 R6, P0, R4, UR30, RZ ;  /* 0x0000001e04067c10 */ /* 0x000fe2000ff1e0ff */
[----:B------:R-:W-:-:S04]  /*2930*/  ULEA.HI UR15, UR5, UR5, URZ, 0x1 ;  /* 0x00000005050f7291 */ /* 0x000fc8000f8f083f */
[----:B------:R-:W-:Y:S01]  /*2940*/  MOV R4, UR6 ;  /* 0x0000000600047c02 */ /* 0x000fe20008000f00 */
[----:B------:R-:W-:-:S03]  /*2950*/  ULOP3.LUT UR6, UR15, 0xfffffffe, URZ, 0xc0, !UPT ;  /* 0xfffffffe0f067892 */ /* 0x000fc6000f8ec03f */
[----:B------:R-:W-:Y:S01]  /*2960*/  IADD3.X R7, R5, UR31, R4, P0, !PT ;  /* 0x0000001f05077c10 */ /* 0x000fe200087fe404 */
[----:B------:R-:W-:Y:S01]  /*2970*/  IMAD R4, R15, c[0x0][0x1b8], RZ ;  /* 0x00006e000f047a24 */ /* 0x000fe200078e02ff */
[----:B------:R-:W-:-:S03]  /*2980*/  UIADD3 UR6, UR5, -UR6, URZ ;  /* 0x8000000605067290 */ /* 0x000fc6000fffe03f */
[C---:B------:R-:W-:Y:S01]  /*2990*/  IMAD R4, R14.reuse, c[0x0][0x1bc], R4 ;  /* 0x00006f000e047a24 */ /* 0x040fe200078e0204 */
[----:B------:R-:W-:Y:S01]  /*29a0*/  UISETP.NE.AND UP0, UPT, UR6, 0x1, UPT ;  /* 0x000000010600788c */ /* 0x000fe2000bf05270 */
[----:B------:R-:W-:-:S05]  /*29b0*/  IMAD.WIDE.U32 R6, R14, c[0x0][0x1b8], R6 ;  /* 0x00006e000e067a25 */ /* 0x000fca00078e0006 */
[----:B------:R-:W-:Y:S01]  /*29c0*/  IADD3 R13, R7, R4, RZ ;  /* 0x00000004070d7210 */ /* 0x000fe20007ffe0ff */
[----:B--2---:R-:W-:-:S05]  /*29d0*/  IMAD.SHL.U32 R0, R16, 0x2, RZ ;  /* 0x0000000210007824 */ /* 0x004fca00078e00ff */
[----:B------:R1:W-:Y:S04]  /*29e0*/  @P1 STS [R0+0xf000], RZ ;  /* 0x00f000ff00001388 */ /* 0x0003e80000000800 */
[----:B------:R1:W-:Y:S04]  /*29f0*/  @P1 STS [R0+0xf004], RZ ;  /* 0x00f004ff00001388 */ /* 0x0003e80000000800 */
[----:B------:R1:W-:Y:S04]  /*2a00*/  @P1 STS.64 [R0+0xf008], RZ ;  /* 0x00f008ff00001388 */ /* 0x0003e80000000a00 */
[----:B------:R1:W-:Y:S04]  /*2a10*/  @P1 STS.128 [R0+0x11000], RZ ;  /* 0x011000ff00001388 */ /* 0x0003e80000000c00 */
[----:B------:R1:W-:Y:S01]  /*2a20*/  @P1 STS.128 [R0+0x13000], RZ ;  /* 0x013000ff00001388 */ /* 0x0003e20000000c00 */
[----:B------:R-:W-:Y:S05]  /*2a30*/  @P1 BRA `(.L_x_17) ;  /* 0x0000023000001947 */ /* 0x000fea0003800000 */
[----:B------:R-:W2:Y:S04]  /*2a40*/  LDL R9, [R1+0x10] ;  /* 0x0000100001097983 */ /* 0x000ea80000100800 */
[----:B------:R-:W3:Y:S01]  /*2a50*/  LDL R8, [R1+0x14] ;  /* 0x0000140001087983 */ /* 0x000ee20000100800 */
[----:B------:R-:W-:Y:S01]  /*2a60*/  ISETP.GE.AND P5, PT, R250, c[0x0][0x220], PT ;  /* 0x00008800fa007a0c */ /* 0x000fe20003fa6270 */
[----:B------:R-:W-:-:S02]  /*2a70*/  IMAD R12, R17, c[0x0][0x1a0], RZ ;  /* 0x00006800110c7a24 */ /* 0x000fc400078e02ff */
[----:B------:R-:W-:Y:S02]  /*2a80*/  IMAD.MOV.U32 R4, RZ, RZ, R6 ;  /* 0x000000ffff047224 */ /* 0x000fe400078e0006 */
[----:B------:R-:W-:Y:S02]  /*2a90*/  IMAD.MOV.U32 R5, RZ, RZ, R13 ;  /* 0x000000ffff057224 */ /* 0x000fe400078e000d */
[C---:B------:R-:W-:Y:S02]  /*2aa0*/  IMAD R12, R3.reuse, c[0x0][0x1a4], R12 ;  /* 0x00006900030c7a24 */ /* 0x040fe400078e020c */
[----:B------:R-:W-:-:S04]  /*2ab0*/  IMAD.WIDE.U32 R4, R3, c[0x0][0x1a0], R4 ;  /* 0x0000680003047a25 */ /* 0x000fc800078e0004 */
[----:B------:R-:W-:Y:S01]  /*2ac0*/  IMAD.IADD R12, R5, 0x1, R12 ;  /* 0x00000001050c7824 */ /* 0x000fe200078e020c */
[C---:B------:R-:W-:Y:S01]  /*2ad0*/  @!P5 LEA R10, P2, R4.reuse, c[0x0][0x170], 0x1 ;  /* 0x00005c00040ada11 */ /* 0x040fe200078408ff */
[----:B------:R4:W-:Y:S03]  /*2ae0*/  @P5 STS [R0+0xf000], RZ ;  /* 0x00f000ff00005388 */ /* 0x0009e60000000800 */
[----:B------:R-:W-:Y:S01]  /*2af0*/  @!P5 LEA.HI.X R11, R4, c[0x0][0x174], R12, 0x1, P2 ;  /* 0x00005d00040bda11 */ /* 0x000fe200010f0c0c */
[----:B------:R4:W-:Y:S04]  /*2b00*/  @P5 STS [R0+0xf004], RZ ;  /* 0x00f004ff00005388 */ /* 0x0009e80000000800 */
[----:B------:R4:W-:Y:S04]  /*2b10*/  @P5 STS.64 [R0+0xf008], RZ ;  /* 0x00f008ff00005388 */ /* 0x0009e80000000a00 */
[----:B------:R-:W-:Y:S01]  /*2b20*/  @!PT LDS RZ, [RZ] ;  /* 0x00000000fffff984 */ /* 0x000fe20000000800 */
[----:B------:R-:W-:Y:S01]  /*2b30*/  @!PT LDS RZ, [RZ] ;  /* 0x00000000fffff984 */ /* 0x000fe20000000800 */
[----:B------:R-:W-:Y:S01]  /*2b40*/  @!PT LDS RZ, [RZ] ;  /* 0x00000000fffff984 */ /* 0x000fe20000000800 */
[----:B------:R4:W-:Y:S01]  /*2b50*/  @!P5 LDGSTS.E.BYPASS.LTC128B.128 [R0+0xf000], [R10.64] ;  /* 0x0f0000000a00dfae */ /* 0x0009e2000b901d4c */
[----:B--2---:R-:W-:-:S02]  /*2b60*/  ISETP.GE.AND P4, PT, R9, c[0x0][0x220], PT ;  /* 0x0000880009007a0c */ /* 0x004fc40003f86270 */
[----:B---3--:R-:W-:-:S11]  /*2b70*/  ISETP.GE.AND P3, PT, R8, c[0x0][0x220], PT ;  /* 0x0000880008007a0c */ /* 0x008fd60003f66270 */
[C---:B------:R-:W-:Y:S01]  /*2b80*/  @!P4 LEA R8, P0, R4.reuse, c[0x0][0x170], 0x1 ;  /* 0x00005c000408ca11 */ /* 0x040fe200078008ff */
[----:B------:R4:W-:Y:S03]  /*2b90*/  @P4 STS.128 [R0+0x11000], RZ ;  /* 0x011000ff00004388 */ /* 0x0009e60000000c00 */
[----:B------:R-:W-:-:S05]  /*2ba0*/  @!P4 LEA.HI.X R9, R4, c[0x0][0x174], R12, 0x1, P0 ;  /* 0x00005d000409ca11 */ /* 0x000fca00000f0c0c */
[----:B------:R-:W-:Y:S01]  /*2bb0*/  @!PT LDS RZ, [RZ] ;  /* 0x00000000fffff984 */ /* 0x000fe20000000800 */
[----:B------:R-:W-:Y:S01]  /*2bc0*/  @!PT LDS RZ, [RZ] ;  /* 0x00000000fffff984 */ /* 0x000fe20000000800 */
[----:B------:R-:W-:Y:S01]  /*2bd0*/  @!PT LDS RZ, [RZ] ;  /* 0x00000000fffff984 */ /* 0x000fe20000000800 */
[----:B------:R4:W-:Y:S04]  /*2be0*/  @!P4 LDGSTS.E.BYPASS.LTC128B.128 [R0+0x11000], [R8.64+0x40] ;  /* 0x110000400800cfae */ /* 0x0009e8000b901d4c */
[----:B------:R4:W-:Y:S01]  /*2bf0*/  @P3 STS.128 [R0+0x13000], RZ ;  /* 0x013000ff00003388 */ /* 0x0009e20000000c00 */
[----:B------:R-:W-:Y:S05]  /*2c00*/  @P3 BRA `(.L_x_17) ;  /* 0x0000006000003947 */ /* 0x000fea0003800000 */
[----:B----4-:R-:W-:-:S04]  /*2c10*/  LEA R8, P0, R4, c[0x0][0x170], 0x1 ;  /* 0x00005c0004087a11 */ /* 0x010fc800078008ff */
[----:B------:R-:W-:-:S05]  /*2c20*/  LEA.HI.X R9, R4, c[0x0][0x174], R12, 0x1, P0 ;  /* 0x00005d0004097a11 */ /* 0x000fca00000f0c0c */
[----:B------:R-:W-:Y:S01]  /*2c30*/  @!PT LDS RZ, [RZ] ;  /* 0x00000000fffff984 */ /* 0x000fe20000000800 */
[----:B------:R-:W-:Y:S01]  /*2c40*/  @!PT LDS RZ, [RZ] ;  /* 0x00000000fffff984 */ /* 0x000fe20000000800 */
[----:B------:R-:W-:Y:S01]  /*2c50*/  @!PT LDS RZ, [RZ] ;  /* 0x00000000fffff984 */ /* 0x000fe20000000800 */
[----:B------:R2:W-:Y:S04]  /*2c60*/  LDGSTS.E.BYPASS.LTC128B.128 [R0+0x13000], [R8.64+0x80] ;  /* 0x1300008008007fae */ /* 0x0005e8000b901d4c */
.L_x_17:
[----:B------:R-:W-:Y:S05]  /*2c70*/  BSYNC B0 ;  /* 0x0000000000007941 */ /* 0x000fea0003800000 */
.L_x_16:
[----:B------:R-:W-:Y:S01]  /*2c80*/  IADD3 R4, R3, 0x40, RZ ;  /* 0x0000004003047810 */ /* 0x000fe20007ffe0ff */
[----:B------:R-:W-:Y:S03]  /*2c90*/  BSSY B0, `(.L_x_18) ;  /* 0x0000028000007945 */ /* 0x000fe60003800000 */
[----:B------:R-:W-:-:S13]  /*2ca0*/  ISETP.GE.AND P5, PT, R4, UR4, PT ;  /* 0x0000000404007c0c */ /* 0x000fda000bfa6270 */
[----:B------:R3:W-:Y:S04]  /*2cb0*/  @P5 STS.128 [R0+0x10000], RZ ;  /* 0x010000ff00005388 */ /* 0x0007e80000000c00 */
[----:B------:R3:W-:Y:S04]  /*2cc0*/  @P5 STS.128 [R0+0x12000], RZ ;  /* 0x012000ff00005388 */ /* 0x0007e80000000c00 */
[----:B------:R3:W-:Y:S01]  /*2cd0*/  @P5 STS.128 [R0+0x14000], RZ ;  /* 0x014000ff00005388 */ /* 0x0007e20000000c00 */
[----:B------:R-:W-:Y:S05]  /*2ce0*/  @P5 BRA `(.L_x_19) ;  /* 0x0000022000005947 */ /* 0x000fea0003800000 */
[----:B--2-4-:R-:W2:Y:S04]  /*2cf0*/  LDL R9, [R1+0x10] ;  /* 0x0000100001097983 */ /* 0x014ea80000100800 */
[----:B------:R-:W4:Y:S01]  /*2d00*/  LDL R8, [R1+0x14] ;  /* 0x0000140001087983 */ /* 0x000f220000100800 */
[----:B------:R-:W-:Y:S01]  /*2d10*/  IADD3 R4, P0, R3, 0x40, RZ ;  /* 0x0000004003047810 */ /* 0x000fe20007f1e0ff */
[----:B------:R-:W-:Y:S01]  /*2d20*/  IMAD.MOV.U32 R7, RZ, RZ, R13 ;  /* 0x000000ffff077224 */ /* 0x000fe200078e000d */
[----:B------:R-:W-:-:S03]  /*2d30*/  ISETP.GE.AND P4, PT, R250, c[0x0][0x220], PT ;  /* 0x00008800fa007a0c */ /* 0x000fc60003f86270 */
[----:B------:R-:W-:Y:S02]  /*2d40*/  IMAD.X R5, RZ, RZ, R17, P0 ;  /* 0x000000ffff057224 */ /* 0x000fe400000e0611 */
[----:B------:R-:W-:-:S04]  /*2d50*/  IMAD.WIDE.U32 R10, R4, c[0x0][0x1a0], R6 ;  /* 0x00006800040a7a25 */ /* 0x000fc800078e0006 */
[----:B------:R-:W-:-:S04]  /*2d60*/  IMAD R5, R5, c[0x0][0x1a0], RZ ;  /* 0x0000680005057a24 */ /* 0x000fc800078e02ff */
[----:B------:R-:W-:Y:S01]  /*2d70*/  IMAD R4, R4, c[0x0][0x1a4], R5 ;  /* 0x0000690004047a24 */ /* 0x000fe200078e0205 */
[----:B------:R1:W-:Y:S03]  /*2d80*/  @P4 STS.128 [R0+0x10000], RZ ;  /* 0x010000ff00004388 */ /* 0x0003e60000000c00 */
[----:B------:R-:W-:Y:S01]  /*2d90*/  IMAD.IADD R4, R11, 0x1, R4 ;  /* 0x000000010b047824 */ /* 0x000fe200078e0204 */
[----:B--2---:R-:W-:Y:S02]  /*2da0*/  ISETP.GE.AND P3, PT, R9, c[0x0][0x220], PT ;  /* 0x0000880009007a0c */ /* 0x004fe40003f66270 */
[----:B----4-:R-:W-:Y:S02]  /*2db0*/  ISETP.GE.AND P0, PT, R8, c[0x0][0x220], PT ;  /* 0x0000880008007a0c */ /* 0x010fe40003f06270 */
[----:B------:R-:W-:-:S04]  /*2dc0*/  @!P4 LEA R8, P6, R10, c[0x0][0x170], 0x1 ;  /* 0x00005c000a08ca11 */ /* 0x000fc800078c08ff */
[----:B------:R-:W-:-:S05]  /*2dd0*/  @!P4 LEA.HI.X R9, R10, c[0x0][0x174], R4, 0x1, P6 ;  /* 0x00005d000a09ca11 */ /* 0x000fca00030f0c04 */
[C---:B------:R-:W-:Y:S01]  /*2de0*/  @!P3 LEA R6, P2, R10.reuse, c[0x0][0x170], 0x1 ;  /* 0x00005c000a06ba11 */ /* 0x040fe200078408ff */
[----:B------:R-:W-:Y:S01]  /*2df0*/  @!PT LDS RZ, [RZ] ;  /* 0x00000000fffff984 */ /* 0x000fe20000000800 */
[----:B------:R-:W-:Y:S01]  /*2e00*/  @!PT LDS RZ, [RZ] ;  /* 0x00000000fffff984 */ /* 0x000fe20000000800 */
[----:B------:R-:W-:Y:S01]  /*2e10*/  @!PT LDS RZ, [RZ] ;  /* 0x00000000fffff984 */ /* 0x000fe20000000800 */
[----:B------:R1:W-:Y:S03]  /*2e20*/  @!P4 LDGSTS.E.BYPASS.LTC128B.128 [R0+0x10000], [R8.64] ;  /* 0x100000000800cfae */ /* 0x0003e6000b901d4c */
[----:B------:R-:W-:Y:S01]  /*2e30*/  @!P3 LEA.HI.X R7, R10, c[0x0][0x174], R4, 0x1, P2 ;  /* 0x00005d000a07ba11 */ /* 0x000fe200010f0c04 */
[----:B------:R1:W-:Y:S04]  /*2e40*/  @P3 STS.128 [R0+0x12000], RZ ;  /* 0x012000ff00003388 */ /* 0x0003e80000000c00 */
[----:B------:R-:W-:Y:S01]  /*2e50*/  @!PT LDS RZ, [RZ] ;  /* 0x00000000fffff984 */ /* 0x000fe20000000800 */
[----:B------:R-:W-:Y:S01]  /*2e60*/  @!PT LDS RZ, [RZ] ;  /* 0x00000000fffff984 */ /* 0x000fe20000000800 */
[----:B------:R-:W-:Y:S01]  /*2e70*/  @!PT LDS RZ, [RZ] ;  /* 0x00000000fffff984 */ /* 0x000fe20000000800 */
[----:B------:R1:W-:Y:S04]  /*2e80*/  @!P3 LDGSTS.E.BYPASS.LTC128B.128 [R0+0x12000], [R6.64+0x40] ;  /* 0x120000400600bfae */ /* 0x0003e8000b901d4c */
[----:B------:R1:W-:Y:S01]  /*2e90*/  @P0 STS.128 [R0+0x14000], RZ ;  /* 0x014000ff00000388 */ /* 0x0003e20000000c00 */
[----:B------:R-:W-:Y:S05]  /*2ea0*/  @P0 BRA `(.L_x_19) ;  /* 0x0000006000000947 */ /* 0x000fea0003800000 */
[----:B-1----:R-:W-:-:S04]  /*2eb0*/  LEA R6, P0, R10, c[0x0][0x170], 0x1 ;  /* 0x00005c000a067a11 */ /* 0x002fc800078008ff */
[----:B------:R-:W-:-:S05]  /*2ec0*/  LEA.HI.X R7, R10, c[0x0][0x174], R4, 0x1, P0 ;  /* 0x00005d000a077a11 */ /* 0x000fca00000f0c04 */
[----:B------:R-:W-:Y:S01]  /*2ed0*/  @!PT LDS RZ, [RZ] ;  /* 0x00000000fffff984 */ /* 0x000fe20000000800 */
[----:B------:R-:W-:Y:S01]  /*2ee0*/  @!PT LDS RZ, [RZ] ;  /* 0x00000000fffff984 */ /* 0x000fe20000000800 */
[----:B------:R-:W-:Y:S01]  /*2ef0*/  @!PT LDS RZ, [RZ] ;  /* 0x00000000fffff984 */ /* 0x000fe20000000800 */
[----:B------:R1:W-:Y:S04]  /*2f00*/  LDGSTS.E.BYPASS.LTC128B.128 [R0+0x14000], [R6.64+0x80] ;  /* 0x1400008006007fae */ /* 0x0003e8000b901d4c */
.L_x_19:
[----:B------:R-:W-:Y:S05]  /*2f10*/  BSYNC B0 ;  /* 0x0000000000007941 */ /* 0x000fea0003800000 */
.L_x_18:
[----:B------:R-:W-:Y:S01]  /*2f20*/  UIMAD UR4, UR5, -0x40, UR25 ;  /* 0xffffffc0050478a4 */ /* 0x000fe2000f8e0219 */
[----:B------:R-:W0:Y:S01]  /*2f30*/  LDGDEPBAR ;  /* 0x00000000000079af */ /* 0x000e220000000000 */
[----:B------:R-:W-:Y:S04]  /*2f40*/  BSSY B0, `(.L_x_20) ;  /* 0x0000025000007945 */ /* 0x000fe80003800000 */
[----:B------:R-:W-:-:S13]  /*2f50*/  ISETP.GE.AND P2, PT, R3, UR4, PT ;  /* 0x0000000403007c0c */ /* 0x000fda000bf46270 */
[----:B------:R1:W-:Y:S04]  /*2f60*/  @P2 STS [R0+0x6000], RZ ;  /* 0x006000ff00002388 */ /* 0x0003e80000000800 */
[----:B------:R1:W-:Y:S04]  /*2f70*/  @P2 STS [R0+0x6004], RZ ;  /* 0x006004ff00002388 */ /* 0x0003e80000000800 */
[----:B------:R1:W-:Y:S04]  /*2f80*/  @P2 STS.64 [R0+0x6008], RZ ;  /* 0x006008ff00002388 */ /* 0x0003e80000000a00 */
[----:B------:R1:W-:Y:S04]  /*2f90*/  @P2 STS.128 [R0+0x7000], RZ ;  /* 0x007000ff00002388 */ /* 0x0003e80000000c00 */
[----:B------:R1:W-:Y:S01]  /*2fa0*/  @P2 STS.128 [R0+0x8000], RZ ;  /* 0x008000ff00002388 */ /* 0x0003e20000000c00 */
[----:B------:R-:W-:Y:S05]  /*2fb0*/  @P2 BRA `(.L_x_21) ;  /* 0x000001d000002947 */ /* 0x000fea0003800000 */
[----:B------:R-:W5:Y:S04]  /*2fc0*/  LDL R5, [R1+0x10] ;  /* 0x0000100001057983 */ /* 0x000f680000100800 */
[----:B--2---:R-:W2:Y:S01]  /*2fd0*/  LDL R4, [R1+0x14] ;  /* 0x0000140001047983 */ /* 0x004ea20000100800 */
[----:B------:R-:W-:-:S13]  /*2fe0*/  ISETP.GE.AND P4, PT, R250, c[0x0][0x220], PT ;  /* 0x00008800fa007a0c */ /* 0x000fda0003f86270 */
[----:B-1----:R-:W-:Y:S01]  /*2ff0*/  @!P4 IMAD.MOV.U32 R6, RZ, RZ, R242 ;  /* 0x000000ffff06c224 */ /* 0x002fe200078e00f2 */
[----:B------:R1:W-:Y:S01]  /*3000*/  @P4 STS [R0+0x6000], RZ ;  /* 0x006000ff00004388 */ /* 0x0003e20000000800 */
[----:B------:R-:W-:-:S03]  /*3010*/  @!P4 IMAD.MOV.U32 R7, RZ, RZ, R240 ;  /* 0x000000ffff07c224 */ /* 0x000fc600078e00f0 */
[----:B------:R1:W-:Y:S04]  /*3020*/  @P4 STS [R0+0x6004], RZ ;  /* 0x006004ff00004388 */ /* 0x0003e80000000800 */
[----:B------:R1:W-:Y:S04]  /*3030*/  @P4 STS.64 [R0+0x6008], RZ ;  /* 0x006008ff00004388 */ /* 0x0003e80000000a00 */
[----:B------:R-:W-:Y:S01]  /*3040*/  @!PT LDS RZ, [RZ] ;  /* 0x00000000fffff984 */ /* 0x000fe20000000800 */
[----:B------:R-:W-:Y:S01]  /*3050*/  @!PT LDS RZ, [RZ] ;  /* 0x00000000fffff984 */ /* 0x000fe20000000800 */
[----:B------:R-:W-:Y:S01]  /*3060*/  @!PT LDS RZ, [RZ] ;  /* 0x00000000fffff984 */ /* 0x000fe20000000800 */
[----:B------:R1:W-:Y:S01]  /*3070*/  @!P4 LDGSTS.E.BYPASS.LTC128B.128 [R0+0x6000], [R6.64] ;  /* 0x060000000600cfae */ /* 0x0003e2000b901d4c */
[----:B-----5:R-:W-:Y:S02]  /*3080*/  ISETP.GE.AND P3, PT, R5, c[0x0][0x220], PT ;  /* 0x0000880005007a0c */ /* 0x020fe40003f66270 */
[----:B--2---:R-:W-:-:S11]  /*3090*/  ISETP.GE.AND P0, PT, R4, c[0x0][0x220], PT ;  /* 0x0000880004007a0c */ /* 0x004fd60003f06270 */
[----:B------:R-:W-:Y:S01]  /*30a0*/  @!P3 MOV R4, R242 ;  /* 0x000000f20004b202 */ /* 0x000fe20000000f00 */
[----:B------:R-:W-:Y:S01]  /*30b0*/  @!P3 IMAD.MOV.U32 R5, RZ, RZ, R240 ;  /* 0x000000ffff05b224 */ /* 0x000fe200078e00f0 */
[----:B------:R1:W-:Y:S04]  /*30c0*/  @P3 STS.128 [R0+0x7000], RZ ;  /* 0x007000ff00003388 */ /* 0x0003e80000000c00 */
[----:B------:R-:W-:Y:S01]  /*30d0*/  @!PT LDS RZ, [RZ] ;  /* 0x00000000fffff984 */ /* 0x000fe20000000800 */
[----:B------:R-:W-:Y:S01]  /*30e0*/  @!PT LDS RZ, [RZ] ;  /* 0x00000000fffff984 */ /* 0x000fe20000000800 */
[----:B------:R-:W-:Y:S01]  /*30f0*/  @!PT LDS RZ, [RZ] ;  /* 0x00000000fffff984 */ /* 0x000fe20000000800 */
[----:B------:R1:W-:Y:S04]  /*3100*/  @!P3 LDGSTS.E.BYPASS.LTC128B.128 [R0+0x7000], [R4.64+0x40] ;  /* 0x070000400400bfae */ /* 0x0003e8000b901d4c */
[----:B------:R1:W-:Y:S01]  /*3110*/  @P0 STS.128 [R0+0x8000], RZ ;  /* 0x008000ff00000388 */ /* 0x0003e20000000c00 */
[----:B------:R-:W-:Y:S05]  /*3120*/  @P0 BRA `(.L_x_21) ;  /* 0x0000006000000947 */ /* 0x000fea0003800000 */
[----:B-1----:R-:W-:Y:S02]  /*3130*/  MOV R4, R242 ;  /* 0x000000f200047202 */ /* 0x002fe40000000f00 */
[----:B------:R-:W-:-:S05]  /*3140*/  MOV R5, R240 ;  /* 0x000000f000057202 */ /* 0x000fca0000000f00 */
[----:B------:R-:W-:Y:S01]  /*3150*/  @!PT LDS RZ, [RZ] ;  /* 0x00000000fffff984 */ /* 0x000fe20000000800 */
[----:B------:R-:W-:Y:S01]  /*3160*/  @!PT LDS RZ, [RZ] ;  /* 0x00000000fffff984 */ /* 0x000fe20000000800 */
[----:B------:R-:W-:Y:S01]  /*3170*/  @!PT LDS RZ, [RZ] ;  /* 0x00000000fffff984 */ /* 0x000fe20000000800 */
[----:B------:R1:W-:Y:S02]  /*3180*/  LDGSTS.E.BYPASS.LTC128B.128 [R0+0x8000], [R4.64+0x80] ;  /* 0x0800008004007fae */ /* 0x0003e4000b901d4c */
.L_x_21:
[----:B------:R-:W-:Y:S05]  /*3190*/  BSYNC B0 ;  /* 0x0000000000007941 */ /* 0x000fea0003800000 */
.L_x_20:
[----:B------:R-:W-:Y:S01]  /*31a0*/  PLOP3.LUT P0, PT, PT, PT, UP0, 0x80, 0x0 ;  /* 0x000000000000781c */ /* 0x000fe20003f0f008 */
[----:B------:R-:W-:Y:S01]  /*31b0*/  BSSY B0, `(.L_x_22) ;  /* 0x0000036000007945 */ /* 0x000fe20003800000 */
[----:B-1----:R-:W-:-:S04]  /*31c0*/  IADD3 R4, R16, 0x1800, RZ ;  /* 0x0000180010047810 */ /* 0x002fc80007ffe0ff */
[----:B------:R-:W-:-:S05]  /*31d0*/  SEL R4, R4, R16, !P0 ;  /* 0x0000001004047207 */ /* 0x000fca0004000000 */
[----:B------:R-:W-:Y:S01]  /*31e0*/  IMAD.SHL.U32 R232, R4, 0x2, RZ ;  /* 0x0000000204e87824 */ /* 0x000fe200078e00ff */
[----:B------:R-:W-:Y:S05]  /*31f0*/  @!P2 BRA `(.L_x_23) ;  /* 0x000000d00000a947 */ /* 0x000fea0003800000 */
[----:B------:R1:W-:Y:S04]  /*3200*/  STS [R232], RZ ;  /* 0x000000ffe8007388 */ /* 0x0003e80000000800 */
[----:B------:R1:W-:Y:S04]  /*3210*/  STS [R232+0x4], RZ ;  /* 0x000004ffe8007388 */ /* 0x0003e80000000800 */
        /* <DEDUP_REMOVED lines=9> */
[----:B------:R1:W-:Y:S01]  /*32b0*/  STS [R232+0x200c], RZ ;  /* 0x00200cffe8007388 */ /* 0x0003e20000000800 */
[----:B------:R-:W-:Y:S05]  /*32c0*/  BRA `(.L_x_24) ;  /* 0x0000024000007947 */ /* 0x000fea0003800000 */
.L_x_23:
[----:B------:R-:W5:Y:S04]  /*32d0*/  LDL R5, [R1+0x10] ;  /* 0x0000100001057983 */ /* 0x000f680000100800 */
[----:B--2---:R-:W2:Y:S01]  /*32e0*/  LDL R4, [R1+0x14] ;  /* 0x0000140001047983 */ /* 0x004ea20000100800 */
[----:B------:R-:W-:-:S13]  /*32f0*/  ISETP.GE.AND P4, PT, R250, c[0x0][0x220], PT ;  /* 0x00008800fa007a0c */ /* 0x000fda0003f86270 */
[----:B------:R-:W-:Y:S01]  /*3300*/  @!P4 IMAD.MOV.U32 R6, RZ, RZ, R241 ;  /* 0x000000ffff06c224 */ /* 0x000fe200078e00f1 */
[----:B------:R1:W-:Y:S01]  /*3310*/  @P4 STS [R232], RZ ;  /* 0x000000ffe8004388 */ /* 0x0003e20000000800 */
[----:B------:R-:W-:-:S03]  /*3320*/  @!P4 IMAD.MOV.U32 R7, RZ, RZ, R239 ;  /* 0x000000ffff07c224 */ /* 0x000fc600078e00ef */
[----:B------:R1:W-:Y:S04]  /*3330*/  @P4 STS [R232+0x4], RZ ;  /* 0x000004ffe8004388 */ /* 0x0003e80000000800 */
[----:B------:R1:W-:Y:S04]  /*3340*/  @P4 STS [R232+0x8], RZ ;  /* 0x000008ffe8004388 */ /* 0x0003e80000000800 */
[----:B------:R1:W-:Y:S04]  /*3350*/  @P4 STS [R232+0xc], RZ ;  /* 0x00000cffe8004388 */ /* 0x0003e80000000800 */
[----:B------:R-:W-:Y:S01]  /*3360*/  @!PT LDS RZ, [RZ] ;  /* 0x00000000fffff984 */ /* 0x000fe20000000800 */
[----:B------:R-:W-:Y:S01]  /*3370*/  @!PT LDS RZ, [RZ] ;  /* 0x00000000fffff984 */ /* 0x000fe20000000800 */
[----:B------:R-:W-:Y:S01]  /*3380*/  @!PT LDS RZ, [RZ] ;  /* 0x00000000fffff984 */ /* 0x000fe20000000800 */
[----:B------:R1:W-:Y:S01]  /*3390*/  @!P4 LDGSTS.E.BYPASS.LTC128B.128 [R232], [R6.64] ;  /* 0x0000000006e8cfae */ /* 0x0003e2000b901d4c */
[----:B-----5:R-:W-:-:S02]  /*33a0*/  ISETP.GE.AND P3, PT, R5, c[0x0][0x220], PT ;  /* 0x0000880005007a0c */ /* 0x020fc40003f66270 */
[----:B--2---:R-:W-:-:S11]  /*33b0*/  ISETP.GE.AND P2, PT, R4, c[0x0][0x220], PT ;  /* 0x0000880004007a0c */ /* 0x004fd60003f46270 */
[----:B------:R-:W-:Y:S01]  /*33c0*/  @!P3 MOV R4, R241 ;  /* 0x000000f10004b202 */ /* 0x000fe20000000f00 */
[----:B------:R-:W-:Y:S01]  /*33d0*/  @!P3 IMAD.MOV.U32 R5, RZ, RZ, R239 ;  /* 0x000000ffff05b224 */ /* 0x000fe200078e00ef */
[----:B------:R1:W-:Y:S04]  /*33e0*/  @P3 STS [R232+0x1000], RZ ;  /* 0x001000ffe8003388 */ /* 0x0003e80000000800 */
[----:B------:R1:W-:Y:S04]  /*33f0*/  @P3 STS [R232+0x1004], RZ ;  /* 0x001004ffe8003388 */ /* 0x0003e80000000800 */
[----:B------:R1:W-:Y:S04]  /*3400*/  @P3 STS [R232+0x1008], RZ ;  /* 0x001008ffe8003388 */ /* 0x0003e80000000800 */
[----:B------:R1:W-:Y:S04]  /*3410*/  @P3 STS [R232+0x100c], RZ ;  /* 0x00100cffe8003388 */ /* 0x0003e80000000800 */
[----:B------:R-:W-:Y:S01]  /*3420*/  @!PT LDS RZ, [RZ] ;  /* 0x00000000fffff984 */ /* 0x000fe20000000800 */
[----:B------:R-:W-:Y:S01]  /*3430*/  @!PT LDS RZ, [RZ] ;  /* 0x00000000fffff984 */ /* 0x000fe20000000800 */
[----:B------:R-:W-:Y:S01]  /*3440*/  @!PT LDS RZ, [RZ] ;  /* 0x00000000fffff984 */ /* 0x000fe20000000800 */
[----:B------:R1:W-:Y:S04]  /*3450*/  @!P3 LDGSTS.E.BYPASS.LTC128B.128 [R232+0x1000], [R4.64+0x40] ;  /* 0x0100004004e8bfae */ /* 0x0003e8000b901d4c */
[----:B------:R1:W-:Y:S04]  /*3460*/  @P2 STS [R232+0x2000], RZ ;  /* 0x002000ffe8002388 */ /* 0x0003e80000000800 */
[----:B------:R1:W-:Y:S04]  /*3470*/  @P2 STS [R232+0x2004], RZ ;  /* 0x002004ffe8002388 */ /* 0x0003e80000000800 */
[----:B------:R1:W-:Y:S04]  /*3480*/  @P2 STS [R232+0x2008], RZ ;  /* 0x002008ffe8002388 */ /* 0x0003e80000000800 */
[----:B------:R1:W-:Y:S01]  /*3490*/  @P2 STS [R232+0x200c], RZ ;  /* 0x00200cffe8002388 */ /* 0x0003e20000000800 */
[----:B------:R-:W-:Y:S05]  /*34a0*/  @P2 BRA `(.L_x_24) ;  /* 0x0000006000002947 */ /* 0x000fea0003800000 */
[----:B-1----:R-:W-:Y:S02]  /*34b0*/  MOV R4, R241 ;  /* 0x000000f100047202 */ /* 0x002fe40000000f00 */
[----:B------:R-:W-:-:S05]  /*34c0*/  MOV R5, R239 ;  /* 0x000000ef00057202 */ /* 0x000fca0000000f00 */
[----:B------:R-:W-:Y:S01]  /*34d0*/  @!PT LDS RZ, [RZ] ;  /* 0x00000000fffff984 */ /* 0x000fe20000000800 */
[----:B------:R-:W-:Y:S01]  /*34e0*/  @!PT LDS RZ, [RZ] ;  /* 0x00000000fffff984 */ /* 0x000fe20000000800 */
[----:B------:R-:W-:Y:S01]  /*34f0*/  @!PT LDS RZ, [RZ] ;  /* 0x00000000fffff984 */ /* 0x000fe20000000800 */
[----:B------:R1:W-:Y:S02]  /*3500*/  LDGSTS.E.BYPASS.LTC128B.128 [R232+0x2000], [R4.64+0x80] ;  /* 0x0200008004e87fae */ /* 0x0003e4000b901d4c */
.L_x_24:
[----:B------:R-:W-:Y:S05]  /*3510*/  BSYNC B0 ;  /* 0x0000000000007941 */ /* 0x000fea0003800000 */
.L_x_22:
[----:B------:R-:W5:Y:S01]  /*3520*/  LDL R18, [R1+0x4c] ;  /* 0x00004c0001127983 */ /* 0x000f620000100800 */
[----:B------:R-:W-:Y:S01]  /*3530*/  IMAD.MOV.U32 R13, RZ, RZ, 0x7f800000 ;  /* 0x7f800000ff0d7424 */ /* 0x000fe200078e00ff */
[----:B------:R-:W-:Y:S01]  /*3540*/  ULDC.64 UR16, c[0x0][0x198] ;  /* 0x0000660000107ab9 */ /* 0x000fe20000000a00 */
[----:B----4-:R-:W-:Y:S02]  /*3550*/  IMAD.MOV.U32 R11, RZ, RZ, 0x7f800000 ;  /* 0x7f800000ff0b7424 */ /* 0x010fe400078e00ff */
[----:B------:R-:W-:Y:S02]  /*3560*/  IMAD.MOV.U32 R12, RZ, RZ, 0x7f800000 ;  /* 0x7f800000ff0c7424 */ /* 0x000fe400078e00ff */
[----:B------:R-:W-:Y:S01]  /*3570*/  IMAD.MOV.U32 R19, RZ, RZ, 0x7f800000 ;  /* 0x7f800000ff137424 */ /* 0x000fe200078e00ff */
[C---:B-1---5:R-:W-:Y:S01]  /*3580*/  IADD3 R5, R18.reuse, 0x28, RZ ;  /* 0x0000002812057810 */ /* 0x062fe20007ffe0ff */
[C---:B------:R-:W-:Y:S01]  /*3590*/  IMAD.SHL.U32 R7, R18.reuse, 0x4, RZ ;  /* 0x0000000412077824 */ /* 0x040fe200078e00ff */
[----:B------:R-:W-:-:S02]  /*35a0*/  IADD3 R4, R18, 0x8, RZ ;  /* 0x0000000812047810 */ /* 0x000fc40007ffe0ff */
[----:B------:R-:W-:Y:S02]  /*35b0*/  ISETP.GE.AND P4, PT, R5, UR4, PT ;  /* 0x0000000405007c0c */ /* 0x000fe4000bf86270 */
[----:B------:R-:W-:Y:S02]  /*35c0*/  SHF.R.S32.HI R16, RZ, 0x1f, R18 ;  /* 0x0000001fff107819 */ /* 0x000fe40000011412 */
[----:B------:R-:W-:Y:S02]  /*35d0*/  ISETP.GE.AND P6, PT, R4, UR4, PT ;  /* 0x0000000404007c0c */ /* 0x000fe4000bfc6270 */
[----:B------:R-:W-:Y:S02]  /*35e0*/  SHF.R.S32.HI R10, RZ, 0x1f, R5 ;  /* 0x0000001fff0a7819 */ /* 0x000fe40000011405 */
[----:B------:R-:W-:Y:S02]  /*35f0*/  IADD3 R4, P3, R7, UR8, RZ ;  /* 0x0000000807047c10 */ /* 0x000fe4000ff7e0ff */
[----:B--2---:R-:W-:-:S02]  /*3600*/  SHF.L.U64.HI R9, R18, 0x2, R16 ;  /* 0x0000000212097819 */ /* 0x004fc40000010210 */
[----:B------:R-:W-:Y:S02]  /*3610*/  IADD3 R8, R18, 0x20, RZ ;  /* 0x0000002012087810 */ /* 0x000fe40007ffe0ff */
[----:B------:R-:W-:-:S04]  /*3620*/  @!P4 LEA R6, P2, R5, UR8, 0x2 ;  /* 0x000000080506cc11 */ /* 0x000fc8000f8410ff */
[----:B------:R-:W-:Y:S02]  /*3630*/  @!P4 LEA.HI.X R7, R5, UR7, R10, 0x2, P2 ;  /* 0x000000070507cc11 */ /* 0x000fe400090f140a */
[----:B------:R-:W-:Y:S02]  /*3640*/  IADD3.X R5, R9, UR7, RZ, P3, !PT ;  /* 0x0000000709057c10 */ /* 0x000fe40009ffe4ff */
[----:B------:R-:W-:Y:S01]  /*3650*/  ISETP.GE.AND P3, PT, R8, UR4, PT ;  /* 0x0000000408007c0c */ /* 0x000fe2000bf66270 */
[----:B------:R1:W2:Y:S01]  /*3660*/  @!P4 LDG.E R11, [R6.64] ;  /* 0x0000000c060bc981 */ /* 0x0002a2000c1e1900 */
[----:B------:R-:W-:-:S03]  /*3670*/  ISETP.GE.AND P2, PT, R18, UR4, PT ;  /* 0x0000000412007c0c */ /* 0x000fc6000bf46270 */
[----:B------:R4:W5:Y:S08]  /*3680*/  @!P6 LDG.E R13, [R4.64+0x20] ;  /* 0x0000200c040de981 */ /* 0x000970000c1e1900 */
[----:B---3--:R4:W3:Y:S04]  /*3690*/  @!P3 LDG.E R12, [R4.64+0x80] ;  /* 0x0000800c040cb981 */ /* 0x0088e8000c1e1900 */
[----:B------:R4:W3:Y:S01]  /*36a0*/  @!P2 LDG.E R19, [R4.64] ;  /* 0x0000000c0413a981 */ /* 0x0008e2000c1e1900 */
[----:B------:R-:W-:-:S03]  /*36b0*/  UIMAD UR4, UR20, UR16, URZ ;  /* 0x00000010140472a4 */ /* 0x000fc6000f8e023f */
[----:B------:R-:W-:Y:S01]  /*36c0*/  @P1 STS [R0+0x9000], RZ ;  /* 0x009000ff00001388 */ /* 0x000fe20000000800 */
[----:B------:R-:W-:-:S03]  /*36d0*/  UIMAD UR4, UR23, UR17, UR4 ;  /* 0x00000011170472a4 */ /* 0x000fc6000f8e0204 */
[----:B------:R-:W-:Y:S04]  /*36e0*/  @P1 STS [R0+0x9004], RZ ;  /* 0x009004ff00001388 */ /* 0x000fe80000000800 */
[----:B------:R-:W-:Y:S04]  /*36f0*/  @P1 STS.64 [R0+0x9008], RZ ;  /* 0x009008ff00001388 */ /* 0x000fe80000000a00 */
[----:B------:R-:W-:Y:S04]  /*3700*/  @P1 STS.128 [R0+0xb000], RZ ;  /* 0x00b000ff00001388 */ /* 0x000fe80000000c00 */
[----:B------:R-:W-:Y:S01]  /*3710*/  @P1 STS.128 [R0+0xd000], RZ ;  /* 0x00d000ff00001388 */ /* 0x000fe20000000c00 */
[----:B----4-:R-:W-:-:S04]  /*3720*/  IMAD.U32 R4, RZ, RZ, UR23 ;  /* 0x00000017ff047e24 */ /* 0x010fc8000f8e00ff */
[----:B------:R-:W-:-:S05]  /*3730*/  IMAD.WIDE.U32 R4, R4, c[0x0][0x198], R250 ;  /* 0x0000660004047a25 */ /* 0x000fca00078e00fa */
[----:B-1----:R-:W-:Y:S01]  /*3740*/  IADD3 R6, P2, R4, UR22, RZ ;  /* 0x0000001604067c10 */ /* 0x002fe2000ff5e0ff */
[----:B------:R-:W-:-:S05]  /*3750*/  IMAD.U32 R4, RZ, RZ, UR4 ;  /* 0x00000004ff047e24 */ /* 0x000fca000f8e00ff */
[----:B------:R-:W-:Y:S01]  /*3760*/  IADD3.X R7, R5, UR27, R4, P2, !PT ;  /* 0x0000001b05077c10 */ /* 0x000fe200097fe404 */
[----:B------:R-:W-:Y:S01]  /*3770*/  IMAD R4, R15, c[0x0][0x1b0], RZ ;  /* 0x00006c000f047a24 */ /* 0x000fe200078e02ff */
[----:B------:R-:W-:Y:S03]  /*3780*/  BSSY B0, `(.L_x_25) ;  /* 0x000002c000007945 */ /* 0x000fe60003800000 */
[C---:B------:R-:W-:Y:S02]  /*3790*/  IMAD R4, R14.reuse, c[0x0][0x1b4], R4 ;  /* 0x00006d000e047a24 */ /* 0x040fe400078e0204 */
[----:B------:R-:W-:Y:S01]  /*37a0*/  IMAD.WIDE.U32 R6, R14, c[0x0][0x1b0], R6 ;  /* 0x00006c000e067a25 */ /* 0x000fe200078e0006 */
[----:B-----5:R1:W-:Y:S04]  /*37b0*/  STL [R1+0xc], R13 ;  /* 0x00000c0d01007387 */ /* 0x0203e80000100800 */
[----:B--2---:R2:W-:Y:S04]  /*37c0*/  STL [R1+0x4], R11 ;  /* 0x0000040b01007387 */ /* 0x0045e80000100800 */
[----:B---3--:R2:W-:Y:S04]  /*37d0*/  STL [R1], R12 ;  /* 0x0000000c01007387 */ /* 0x0085e80000100800 */
[----:B------:R2:W-:Y:S01]  /*37e0*/  STL [R1+0x8], R19 ;  /* 0x0000081301007387 */ /* 0x0005e20000100800 */
[----:B-1----:R-:W-:Y:S01]  /*37f0*/  IMAD.IADD R13, R7, 0x1, R4 ;  /* 0x00000001070d7824 */ /* 0x002fe200078e0204 */
[----:B------:R-:W-:Y:S05]  /*3800*/  @P1 BRA `(.L_x_26) ;  /* 0x0000023000001947 */ /* 0x000fea0003800000 */
[----:B--2---:R-:W2:Y:S04]  /*3810*/  LDL R12, [R1+0x10] ;  /* 0x00001000010c7983 */ /* 0x004ea80000100800 */
[----:B------:R-:W3:Y:S01]  /*3820*/  LDL R11, [R1+0x14] ;  /* 0x00001400010b7983 */ /* 0x000ee20000100800 */
[----:B------:R-:W-:Y:S01]  /*3830*/  ISETP.GE.AND P4, PT, R250, c[0x0][0x220], PT ;  /* 0x00008800fa007a0c */ /* 0x000fe20003f86270 */
[----:B------:R-:W-:-:S02]  /*3840*/  IMAD.MOV.U32 R4, RZ, RZ, R6 ;  /* 0x000000ffff047224 */ /* 0x000fc400078e0006 */
[----:B------:R-:W-:-:S04]  /*3850*/  IMAD.MOV.U32 R5, RZ, RZ, R13 ;  /* 0x000000ffff057224 */ /* 0x000fc800078e000d */
[----:B------:R-:W-:-:S06]  /*3860*/  IMAD.WIDE.U32 R4, R3, c[0x0][0x198], R4 ;  /* 0x0000660003047a25 */ /* 0x000fcc00078e0004 */
[----:B------:R-:W-:Y:S01]  /*3870*/  @!P4 LEA R10, P6, R4, c[0x0][0x168], 0x1 ;  /* 0x00005a00040aca11 */ /* 0x000fe200078c08ff */
[----:B------:R1:W-:Y:S04]  /*3880*/  @P4 STS [R0+0x9000], RZ ;  /* 0x009000ff00004388 */ /* 0x0003e80000000800 */
[----:B------:R1:W-:Y:S04]  /*3890*/  @P4 STS [R0+0x9004], RZ ;  /* 0x009004ff00004388 */ /* 0x0003e80000000800 */
[----:B------:R1:W-:Y:S01]  /*38a0*/  @P4 STS.64 [R0+0x9008], RZ ;  /* 0x009008ff00004388 */ /* 0x0003e20000000a00 */
[----:B--2---:R-:W-:Y:S01]  /*38b0*/  ISETP.GE.AND P3, PT, R12, c[0x0][0x220], PT ;  /* 0x000088000c007a0c */ /* 0x004fe20003f66270 */
[----:B------:R-:W-:Y:S01]  /*38c0*/  IMAD R12, R17, c[0x0][0x198], RZ ;  /* 0x00006600110c7a24 */ /* 0x000fe200078e02ff */
[----:B---3--:R-:W-:-:S03]  /*38d0*/  ISETP.GE.AND P1, PT, R11, c[0x0][0x220], PT ;  /* 0x000088000b007a0c */ /* 0x008fc60003f26270 */
[----:B------:R-:W-:-:S04]  /*38e0*/  IMAD R12, R3, c[0x0][0x19c], R12 ;  /* 0x00006700030c7a24 */ /* 0x000fc800078e020c */
[----:B------:R-:W-:-:S04]  /*38f0*/  IMAD.IADD R12, R5, 0x1, R12 ;  /* 0x00000001050c7824 */ /* 0x000fc800078e020c */
[C---:B------:R-:W-:Y:S02]  /*3900*/  @!P3 LEA R8, P2, R4.reuse, c[0x0][0x168], 0x1 ;  /* 0x00005a000408ba11 */ /* 0x040fe400078408ff */
[C-C-:B------:R-:W-:Y:S02]  /*3910*/  @!P4 LEA.HI.X R11, R4.reuse, c[0x0][0x16c], R12.reuse, 0x1, P6 ;  /* 0x00005b00040bca11 */ /* 0x140fe400030f0c0c */
[----:B------:R-:W-:-:S03]  /*3920*/  @!P3 LEA.HI.X R9, R4, c[0x0][0x16c], R12, 0x1, P2 ;  /* 0x00005b000409ba11 */ /* 0x000fc600010f0c0c */
[----:B------:R-:W-:Y:S01]  /*3930*/  @!PT LDS RZ, [RZ] ;  /* 0x00000000fffff984 */ /* 0x000fe20000000800 */
[----:B------:R-:W-:Y:S01]  /*3940*/  @!PT LDS RZ, [RZ] ;  /* 0x00000000fffff984 */ /* 0x000fe20000000800 */
[----:B------:R-:W-:Y:S01]  /*3950*/  @!PT LDS RZ, [RZ] ;  /* 0x00000000fffff984 */ /* 0x000fe20000000800 */
[----:B------:R1:W-:Y:S04]  /*3960*/  @!P4 LDGSTS.E.BYPASS.LTC128B.128 [R0+0x9000], [R10.64] ;  /* 0x090000000a00cfae */ /* 0x0003e8000b901d4c */
        /* <DEDUP_REMOVED lines=13> */
.L_x_26:
[----:B------:R-:W-:Y:S05]  /*3a40*/  BSYNC B0 ;  /* 0x0000000000007941 */ /* 0x000fea0003800000 */
.L_x_25:
[----:B------:R3:W-:Y:S01]  /*3a50*/  @P5 STS.128 [R0+0xa000], RZ ;  /* 0x00a000ff00005388 */ /* 0x0007e20000000c00 */
[----:B------:R-:W-:Y:S03]  /*3a60*/  BSSY B0, `(.L_x_27) ;  /* 0x0000026000007945 */ /* 0x000fe60003800000 */
[----:B------:R3:W-:Y:S04]  /*3a70*/  @P5 STS.128 [R0+0xc000], RZ ;  /* 0x00c000ff00005388 */ /* 0x0007e80000000c00 */
[----:B------:R3:W-:Y:S01]  /*3a80*/  @P5 STS.128 [R0+0xe000], RZ ;  /* 0x00e000ff00005388 */ /* 0x0007e20000000c00 */
[----:B------:R-:W-:Y:S05]  /*3a90*/  @P5 BRA `(.L_x_28) ;  /* 0x0000022000005947 */ /* 0x000fea0003800000 */
[----:B-1----:R-:W4:Y:S04]  /*3aa0*/  LDL R8, [R1+0x10] ;  /* 0x0000100001087983 */ /* 0x002f280000100800 */
[----:B------:R-:W5:Y:S01]  /*3ab0*/  LDL R5, [R1+0x14] ;  /* 0x0000140001057983 */ /* 0x000f620000100800 */
[----:B------:R-:W-:Y:S01]  /*3ac0*/  IADD3 R3, P1, R3, 0x40, RZ ;  /* 0x0000004003037810 */ /* 0x000fe20007f3e0ff */
[----:B------:R-:W-:Y:S01]  /*3ad0*/  IMAD.MOV.U32 R7, RZ, RZ, R13 ;  /* 0x000000ffff077224 */ /* 0x000fe200078e000d */
[----:B------:R-:W-:-:S03]  /*3ae0*/  ISETP.GE.AND P4, PT, R250, c[0x0][0x220], PT ;  /* 0x00008800fa007a0c */ /* 0x000fc60003f86270 */
[----:B------:R-:W-:-:S04]  /*3af0*/  IMAD.X R4, RZ, RZ, R17, P1 ;  /* 0x000000ffff047224 */ /* 0x000fc800008e0611 */
[----:B------:R-:W-:-:S06]  /*3b00*/  IMAD R4, R4, c[0x0][0x198], RZ ;  /* 0x0000660004047a24 */ /* 0x000fcc00078e02ff */
[----:B------:R1:W-:Y:S01]  /*3b10*/  @P4 STS.128 [R0+0xa000], RZ ;  /* 0x00a000ff00004388 */ /* 0x0003e20000000c00 */
[----:B----4-:R-:W-:Y:S01]  /*3b20*/  ISETP.GE.AND P3, PT, R8, c[0x0][0x220], PT ;  /* 0x0000880008007a0c */ /* 0x010fe20003f66270 */
[----:B------:R-:W-:Y:S01]  /*3b30*/  IMAD.WIDE.U32 R8, R3, c[0x0][0x198], R6 ;  /* 0x0000660003087a25 */ /* 0x000fe200078e0006 */
[----:B-----5:R-:W-:-:S03]  /*3b40*/  ISETP.GE.AND P1, PT, R5, c[0x0][0x220], PT ;  /* 0x0000880005007a0c */ /* 0x020fc60003f26270 */
[----:B------:R-:W-:Y:S01]  /*3b50*/  IMAD R3, R3, c[0x0][0x19c], R4 ;  /* 0x0000670003037a24 */ /* 0x000fe200078e0204 */
[----:B------:R-:W-:-:S03]  /*3b60*/  @!P4 LEA R6, P5, R8, c[0x0][0x168], 0x1 ;  /* 0x00005a000806ca11 */ /* 0x000fc600078a08ff */
        /* <DEDUP_REMOVED lines=21> */
.L_x_28:
[----:B------:R-:W-:Y:S05]  /*3cc0*/  BSYNC B0 ;  /* 0x0000000000007941 */ /* 0x000fea0003800000 */
.L_x_27:
[----:B------:R-:W0:Y:S01]  /*3cd0*/  LDGDEPBAR ;  /* 0x00000000000079af */ /* 0x000e220000000000 */
[----:B-1-3--:R-:W-:Y:S01]  /*3ce0*/  IMAD.U32 R0, RZ, RZ, UR14 ;  /* 0x0000000eff007e24 */ /* 0x00afe2000f8e00ff */
[C---:B------:R-:W-:Y:S01]  /*3cf0*/  IADD3 R3, R18.reuse, 0x1, RZ ;  /* 0x0000000112037810 */ /* 0x040fe20007ffe0ff */
[C---:B------:R-:W-:Y:S01]  /*3d00*/  IMAD.SHL.U32 R223, R231.reuse, 0x2, RZ ;  /* 0x00000002e7df7824 */ /* 0x040fe200078e00ff */
[----:B------:R-:W-:Y:S01]  /*3d10*/  SHF.L.U64.HI R6, R18, 0x2, R16 ;  /* 0x0000000212067819 */ /* 0x000fe20000010210 */
[----:B------:R-:W-:Y:S01]  /*3d20*/  UIADD3 UR15, UR25, 0x80, UR23 ;  /* 0x00000080190f7890 */ /* 0x000fe2000fffe017 */
[----:B------:R-:W-:Y:S01]  /*3d30*/  IADD3 R4, R0, -UR25, R3 ;  /* 0x8000001900047c10 */ /* 0x000fe2000fffe003 */
[----:B------:R-:W-:Y:S01]  /*3d40*/  IMAD.MOV.U32 R243, RZ, RZ, R232 ;  /* 0x000000fffff37224 */ /* 0x000fe200078e00e8 */
[----:B------:R-:W-:Y:S01]  /*3d50*/  IADD3 R3, R231, 0x1800, RZ ;  /* 0x00001800e7037810 */ /* 0x000fe20007ffe0ff */
[----:B------:R-:W-:Y:S01]  /*3d60*/  CS2R R126, SRZ ;  /* 0x00000000007e7805 */ /* 0x000fe2000001ff00 */
[----:B------:R-:W-:Y:S01]  /*3d70*/  IADD3 R0, R229, 0x1800, RZ ;  /* 0x00001800e5007810 */ /* 0x000fe20007ffe0ff */
[----:B------:R1:W-:Y:S01]  /*3d80*/  STL [R1+0x40], R4 ;  /* 0x0000400401007387 */ /* 0x0003e20000100800 */
[----:B------:R-:W-:Y:S01]  /*3d90*/  SEL R3, R3, R231, !P0 ;  /* 0x000000e703037207 */ /* 0x000fe20004000000 */
[----:B------:R-:W-:Y:S01]  /*3da0*/  CS2R R124, SRZ ;  /* 0x00000000007c7805 */ /* 0x000fe2000001ff00 */
[----:B------:R-:W-:Y:S01]  /*3db0*/  SEL R0, R0, R229, !P0 ;  /* 0x000000e500007207 */ /* 0x000fe20004000000 */
[----:B------:R3:W-:Y:S01]  /*3dc0*/  STL [R1+0x3c], R6 ;  /* 0x00003c0601007387 */ /* 0x0007e20000100800 */
[----:B------:R-:W-:Y:S01]  /*3dd0*/  CS2R R130, SRZ ;  /* 0x0000000000827805 */ /* 0x000fe2000001ff00 */
[----:B------:R-:W-:Y:S01]  /*3de0*/  IMAD.SHL.U32 R220, R3, 0x2, RZ ;  /* 0x0000000203dc7824 */ /* 0x000fe200078e00ff */
[----:B------:R-:W-:Y:S01]  /*3df0*/  SHF.L.U32 R3, R0, 0x1, RZ ;  /* 0x0000000100037819 */ /* 0x000fe200000006ff */
[----:B------:R-:W-:Y:S01]  /*3e00*/  CS2R R128, SRZ ;  /* 0x0000000000807805 */ /* 0x000fe2000001ff00 */
[----:B------:R-:W-:Y:S01]  /*3e10*/  IADD3 R0, R18, -0x40, RZ ;  /* 0xffffffc012007810 */ /* 0x000fe20007ffe0ff */
[----:B------:R-:W-:Y:S01]  /*3e20*/  CS2R R122, SRZ ;  /* 0x00000000007a7805 */ /* 0x000fe2000001ff00 */
[----:B------:R-:W-:Y:S01]  /*3e30*/  CS2R R120, SRZ ;  /* 0x0000000000787805 */ /* 0x000fe2000001ff00 */
[----:B------:R-:W-:Y:S01]  /*3e40*/  CS2R R118, SRZ ;  /* 0x0000000000767805 */ /* 0x000fe2000001ff00 */
[----:B------:R-:W-:-:S04]  /*3e50*/  DEPBAR.LE SB0, 0x1 ;  /* 0x000080400000791a */ /* 0x000fc80000000000 */
[----:B------:R-:W-:Y:S01]  /*3e60*/  BAR.SYNC.DEFER_BLOCKING 0x0 ;  /* 0x0000000000007b1d */ /* 0x000fe20000010000 */
[----:B------:R-:W-:Y:S01]  /*3e70*/  IMAD.SHL.U32 R0, R0, 0x4, RZ ;  /* 0x0000000400007824 */ /* 0x000fe200078e00ff */
[----:B------:R-:W-:Y:S01]  /*3e80*/  CS2R R116, SRZ ;  /* 0x0000000000747805 */ /* 0x000fe2000001ff00 */
[----:B------:R-:W-:Y:S01]  /*3e90*/  CS2R R110, SRZ ;  /* 0x00000000006e7805 */ /* 0x000fe2000001ff00 */
[----:B------:R-:W-:Y:S01]  /*3ea0*/  CS2R R108, SRZ ;  /* 0x00000000006c7805 */ /* 0x000fe2000001ff00 */
[----:B------:R-:W-:Y:S01]  /*3eb0*/  CS2R R114, SRZ ;  /* 0x0000000000727805 */ /* 0x000fe2000001ff00 */
[----:B------:R-:W-:Y:S01]  /*3ec0*/  CS2R R112, SRZ ;  /* 0x0000000000707805 */ /* 0x000fe2000001ff00 */
[----:B------:R-:W-:Y:S01]  /*3ed0*/  CS2R R106, SRZ ;  /* 0x00000000006a7805 */ /* 0x000fe2000001ff00 */
[----:B-1----:R-:W-:Y:S01]  /*3ee0*/  IMAD.MOV.U32 R4, RZ, RZ, c[0x0][0x22c] ;  /* 0x00008b00ff047624 */ /* 0x002fe200078e00ff */
[----:B------:R-:W-:Y:S01]  /*3ef0*/  CS2R R104, SRZ ;  /* 0x0000000000687805 */ /* 0x000fe2000001ff00 */
[----:B------:R-:W-:Y:S01]  /*3f00*/  CS2R R102, SRZ ;  /* 0x0000000000667805 */ /* 0x000fe2000001ff00 */
[----:B------:R-:W-:Y:S01]  /*3f10*/  CS2R R100, SRZ ;  /* 0x0000000000647805 */ /* 0x000fe2000001ff00 */
[----:B------:R-:W-:Y:S01]  /*3f20*/  IMAD R4, R4, c[0x0][0x1c0], RZ ;  /* 0x0000700004047a24 */ /* 0x000fe200078e02ff */
[----:B------:R-:W-:Y:S01]  /*3f30*/  CS2R R94, SRZ ;  /* 0x00000000005e7805 */ /* 0x000fe2000001ff00 */
[----:B------:R-:W-:Y:S01]  /*3f40*/  CS2R R92, SRZ ;  /* 0x00000000005c7805 */ /* 0x000fe2000001ff00 */
[----:B------:R-:W-:Y:S01]  /*3f50*/  CS2R R98, SRZ ;  /* 0x0000000000627805 */ /* 0x000fe2000001ff00 */
[C---:B------:R-:W-:Y:S01]  /*3f60*/  IMAD.SHL.U32 R7, R4.reuse, 0x10, RZ ;  /* 0x0000001004077824 */ /* 0x040fe200078e00ff */
[----:B------:R-:W-:Y:S01]  /*3f70*/  SHF.L.U32 R5, R4, 0x3, RZ ;  /* 0x0000000304057819 */ /* 0x000fe200000006ff */
[----:B------:R-:W-:Y:S01]  /*3f80*/  CS2R R96, SRZ ;  /* 0x0000000000607805 */ /* 0x000fe2000001ff00 */
[----:B------:R-:W-:Y:S01]  /*3f90*/  CS2R R90, SRZ ;  /* 0x00000000005a7805 */ /* 0x000fe2000001ff00 */
[----:B------:R-:W-:Y:S01]  /*3fa0*/  CS2R R88, SRZ ;  /* 0x0000000000587805 */ /* 0x000fe2000001ff00 */
[C---:B---3--:R-:W-:Y:S01]  /*3fb0*/  IADD3 R6, R7.reuse, 0x20, RZ ;  /* 0x0000002007067810 */ /* 0x048fe20007ffe0ff */
[----:B------:R-:W-:Y:S01]  /*3fc0*/  CS2R R86, SRZ ;  /* 0x0000000000567805 */ /* 0x000fe2000001ff00 */
[----:B------:R-:W-:Y:S01]  /*3fd0*/  IADD3 R4, R7, 0x40, RZ ;  /* 0x0000004007047810 */ /* 0x000fe20007ffe0ff */
[----:B------:R-:W-:Y:S01]  /*3fe0*/  IMAD.SHL.U32 R7, R18, 0x4, RZ ;  /* 0x0000000412077824 */ /* 0x000fe200078e00ff */
[C---:B------:R-:W-:Y:S01]  /*3ff0*/  IADD3 R6, R5.reuse, R6, RZ ;  /* 0x0000000605067210 */ /* 0x040fe20007ffe0ff */
[----:B------:R-:W1:Y:S01]  /*4000*/  LDSM.16.M88.4 R172, [R222+0xf000] ;  /* 0x00f00000deac783b */ /* 0x000e620000000200 */
[----:B------:R-:W-:Y:S01]  /*4010*/  CS2R R84, SRZ ;  /* 0x0000000000547805 */ /* 0x000fe2000001ff00 */
[C---:B------:R-:W-:Y:S01]  /*4020*/  IMAD.IADD R4, R5.reuse, 0x1, R4 ;  /* 0x0000000105047824 */ /* 0x040fe200078e0204 */
[----:B------:R-:W-:Y:S01]  /*4030*/  CS2R R78, SRZ ;  /* 0x00000000004e7805 */ /* 0x000fe2000001ff00 */
[----:B------:R-:W-:Y:S01]  /*4040*/  STL [R1+0x38], R7 ;  /* 0x0000380701007387 */ /* 0x000fe20000100800 */
[C---:B------:R-:W-:Y:S01]  /*4050*/  IMAD.IADD R6, R5.reuse, 0x1, R6 ;  /* 0x0000000105067824 */ /* 0x040fe200078e0206 */
[----:B------:R-:W-:Y:S01]  /*4060*/  CS2R R76, SRZ ;  /* 0x00000000004c7805 */ /* 0x000fe2000001ff00 */
[----:B------:R-:W-:Y:S01]  /*4070*/  CS2R R82, SRZ ;  /* 0x0000000000527805 */ /* 0x000fe2000001ff00 */
[----:B------:R3:W-:Y:S01]  /*4080*/  STL [R1+0x34], R0 ;  /* 0x0000340001007387 */ /* 0x0007e20000100800 */
[----:B------:R-:W-:Y:S01]  /*4090*/  CS2R R80, SRZ ;  /* 0x0000000000507805 */ /* 0x000fe2000001ff00 */
[C---:B------:R-:W-:Y:S01]  /*40a0*/  IADD3 R6, R5.reuse, R6, RZ ;  /* 0x0000000605067210 */ /* 0x040fe20007ffe0ff */
[----:B------:R-:W-:Y:S01]  /*40b0*/  CS2R R74, SRZ ;  /* 0x00000000004a7805 */ /* 0x000fe2000001ff00 */
[----:B------:R-:W4:Y:S01]  /*40c0*/  LDSM.16.M88.4 R176, [R222+0xf400] ;  /* 0x00f40000deb0783b */ /* 0x000f220000000200 */
[----:B------:R-:W-:Y:S01]  /*40d0*/  CS2R R72, SRZ ;  /* 0x0000000000487805 */ /* 0x000fe2000001ff00 */
[----:B------:R-:W-:Y:S01]  /*40e0*/  CS2R R70, SRZ ;  /* 0x0000000000467805 */ /* 0x000fe2000001ff00 */
[C---:B------:R-:W-:Y:S01]  /*40f0*/  IMAD.IADD R6, R5.reuse, 0x1, R6 ;  /* 0x0000000105067824 */ /* 0x040fe200078e0206 */
[----:B------:R-:W2:Y:S01]  /*4100*/  LDSM.16.M88.4 R180, [R221+0xf000] ;  /* 0x00f00000ddb4783b */ /* 0x000ea20000000200 */
[----:B------:R-:W-:Y:S01]  /*4110*/  CS2R R68, SRZ ;  /* 0x0000000000447805 */ /* 0x000fe2000001ff00 */
[----:B------:R-:W-:Y:S01]  /*4120*/  CS2R R62, SRZ ;  /* 0x00000000003e7805 */ /* 0x000fe2000001ff00 */
[----:B------:R-:W-:Y:S01]  /*4130*/  CS2R R60, SRZ ;  /* 0x00000000003c7805 */ /* 0x000fe2000001ff00 */
[----:B------:R-:W1:Y:S01]  /*4140*/  LDSM.16.M88.4 R184, [R221+0xf400] ;  /* 0x00f40000ddb8783b */ /* 0x000e620000000200 */
        /* <DEDUP_REMOVED lines=12> */
[C---:B---3--:R-:W-:Y:S01]  /*4210*/  IMAD.IADD R0, R5.reuse, 0x1, R4 ;  /* 0x0000000105007824 */ /* 0x048fe200078e0204 */
[----:B------:R-:W-:Y:S01]  /*4220*/  CS2R R48, SRZ ;  /* 0x0000000000307805 */ /* 0x000fe2000001ff00 */
[C---:B------:R-:W-:Y:S01]  /*4230*/  IMAD.IADD R4, R5.reuse, 0x1, R6 ;  /* 0x0000000105047824 */ /* 0x040fe200078e0206 */
[----:B------:R-:W3:Y:S01]  /*4240*/  LDSM.16.M88.4 R200, [R221+0x11400] ;  /* 0x01140000ddc8783b */ /* 0x000ee20000000200 */
[C---:B------:R-:W-:Y:S01]  /*4250*/  IMAD.IADD R0, R5.reuse, 0x1, R0 ;  /* 0x0000000105007824 */ /* 0x040fe200078e0200 */
[----:B------:R-:W-:Y:S01]  /*4260*/  CS2R R42, SRZ ;  /* 0x00000000002a7805 */ /* 0x000fe2000001ff00 */
[----:B------:R-:W-:Y:S01]  /*4270*/  CS2R R40, SRZ ;  /* 0x0000000000287805 */ /* 0x000fe2000001ff00 */
[----:B------:R-:W1:Y:S01]  /*4280*/  LDSM.16.M88.4 R204, [R222+0x13000] ;  /* 0x01300000decc783b */ /* 0x000e620000000200 */
[----:B------:R-:W-:Y:S01]  /*4290*/  CS2R R38, SRZ ;  /* 0x0000000000267805 */ /* 0x000fe2000001ff00 */
[----:B------:R-:W-:Y:S01]  /*42a0*/  IADD3 R0, R5, R0, RZ ;  /* 0x0000000005007210 */ /* 0x000fe20007ffe0ff */
[----:B------:R-:W-:Y:S01]  /*42b0*/  CS2R R36, SRZ ;  /* 0x0000000000247805 */ /* 0x000fe2000001ff00 */
[----:B------:R-:W1:Y:S01]  /*42c0*/  LDSM.16.M88.4 R208, [R222+0x13400] ;  /* 0x01340000ded0783b */ /* 0x000e620000000200 */
[----:B------:R-:W-:Y:S01]  /*42d0*/  IADD3 R224, R223, R230, RZ ;  /* 0x000000e6dfe07210 */ /* 0x000fe20007ffe0ff */
[----:B------:R-:W-:-:S02]  /*42e0*/  UIADD3 UR15, UR15, -UR14, URZ ;  /* 0x8000000e0f0f7290 */ /* 0x000fc4000fffe03f */
[----:B------:R-:W1:Y:S04]  /*42f0*/  LDSM.16.M88.4 R212, [R221+0x13000] ;  /* 0x01300000ddd4783b */ /* 0x000e680000000200 */
[----:B------:R-:W1:Y:S04]  /*4300*/  LDSM.16.M88.4 R216, [R221+0x13400] ;  /* 0x01340000ddd8783b */ /* 0x000e680000000200 */
[----:B------:R-:W-:Y:S04]  /*4310*/  STL [R1+0x1c], R6 ;  /* 0x00001c0601007387 */ /* 0x000fe80000100800 */
[----:B------:R5:W-:Y:S04]  /*4320*/  STL [R1+0x18], R0 ;  /* 0x0000180001007387 */ /* 0x000be80000100800 */
[----:B------:R1:W-:Y:S01]  /*4330*/  STL [R1+0x24], R4 ;  /* 0x0000240401007387 */ /* 0x0003e20000100800 */
[----:B-----5:R-:W-:-:S05]  /*4340*/  IADD3 R0, R5, R0, RZ ;  /* 0x0000000005007210 */ /* 0x020fca0007ffe0ff */
[----:B--234-:R1:W-:Y:S02]  /*4350*/  STL [R1+0x20], R0 ;  /* 0x0000200001007387 */ /* 0x01c3e40000100800 */
.L_x_31:
[----:B------:R-:W0:Y:S01]  /*4360*/  LDGDEPBAR ;  /* 0x00000000000079af */ /* 0x000e220000000000 */
[----:B-1----:R-:W-:Y:S01]  /*4370*/  IMAD.IADD R0, R230, 0x1, R220 ;  /* 0x00000001e6007824 */ /* 0x002fe200078e02dc */
[----:B------:R-:W-:Y:S02]  /*4380*/  USHF.L.U32 UR6, UR5, 0x6, URZ ;  /* 0x0000000605067899 */ /* 0x000fe4000800063f */
[----:B------:R-:W-:Y:S02]  /*4390*/  USHF.L.U32 UR4, UR18, 0x7, URZ ;  /* 0x0000000712047899 */ /* 0x000fe4000800063f */
[----:B------:R-:W-:Y:S02]  /*43a0*/  UISETP.GE.AND UP0, UPT, UR6, UR15, UPT ;  /* 0x0000000f0600728c */ /* 0x000fe4000bf06270 */
[----:B------:R-:W2:Y:S01]  /*43b0*/  LDL R246, [R1+0x48] ;  /* 0x0000480001f67983 */ /* 0x000ea20000100800 */
[----:B------:R-:W-:Y:S02]  /*43c0*/  UIADD3 UR4, UR4, 0x80, URZ ;  /* 0x0000008004047890 */ /* 0x000fe4000fffe03f */
[----:B------:R-:W-:Y:S01]  /*43d0*/  UISETP.GT.AND UP3, UPT, UR5, UR11, UPT ;  /* 0x0000000b0500728c */ /* 0x000fe2000bf64270 */
[----:B------:R-:W2:Y:S01]  /*43e0*/  LDL R247, [R1+0x40] ;  /* 0x0000400001f77983 */ /* 0x000ea20000100800 */
[----:B------:R-:W-:Y:S03]  /*43f0*/  UISETP.LT.AND UP0, UPT, UR4, UR14, UP0 ;  /* 0x0000000e0400728c */ /* 0x000fe60008701270 */
[----:B------:R-:W4:Y:S03]  /*4400*/  LDL R245, [R1+0x8] ;  /* 0x0000080001f57983 */ /* 0x000f260000100800 */
[----:B------:R-:W-:Y:S01]  /*4410*/  PLOP3.LUT P0, PT, PT, PT, UP0, 0x80, 0x0 ;  /* 0x000000000000781c */ /* 0x000fe20003f0f008 */
[----:B------:R-:W2:Y:S01]  /*4420*/  LDL R244, [R1+0xc] ;  /* 0x00000c0001f47983 */ /* 0x000ea20000100800 */
[----:B------:R-:W-:Y:S04]  /*4430*/  DEPBAR.LE SB0, 0x0 ;  /* 0x000080000000791a */ /* 0x000fe80000000000 */
[----:B------:R-:W-:Y:S08]  /*4440*/  BAR.SYNC.DEFER_BLOCKING 0x0 ;  /* 0x0000000000007b1d */ /* 0x000ff00000010000 */
[----:B------:R-:W-:Y:S08]  /*4450*/  LDSM.16.M88.4 R32, [R220] ;  /* 0x00000000dc20783b */ /* 0x000ff00000000200 */
[----:B------:R-:W1:Y:S08]  /*4460*/  LDSM.16.M88.4 R16, [R222+0x9000] ;  /* 0x00900000de10783b */ /* 0x000e700000000200 */
[----:B------:R-:W1:Y:S08]  /*4470*/  LDSM.16.M88.4 R28, [R220+0x800] ;  /* 0x00080000dc1c783b */ /* 0x000e700000000200 */
[----:B------:R-:W1:Y:S08]  /*4480*/  LDSM.16.M88.4 R132, [R222+0x9400] ;  /* 0x00940000de84783b */ /* 0x000e700000000200 */
[----:B------:R-:W-:Y:S08]  /*4490*/  LDSM.16.M88.4 R136, [R0] ;  /* 0x000000000088783b */ /* 0x000ff00000000200 */
[----:B------:R-:W1:Y:S02]  /*44a0*/  LDSM.16.M88.4 R140, [R221+0x9000] ;  /* 0x00900000dd8c783b */ /* 0x000e640000000200 */
[-C--:B-1----:R-:W-:Y:S06]  /*44b0*/  HMMA.16816.F32.BF16 R4, R32, R16.reuse, RZ ;  /* 0x000000102004723c */ /* 0x082fec00000418ff */
[----:B------:R-:W1:Y:S02]  /*44c0*/  LDSM.16.M88.4 R144, [R0+0x800] ;  /* 0x000800000090783b */ /* 0x000e640000000200 */
[C---:B------:R-:W-:Y:S06]  /*44d0*/  HMMA.16816.F32.BF16 R8, R28.reuse, R16, RZ ;  /* 0x000000101c08723c */ /* 0x040fec00000418ff */
[----:B-----5:R-:W1:Y:S02]  /*44e0*/  LDSM.16.M88.4 R148, [R221+0x9400] ;  /* 0x00940000dd94783b */ /* 0x020e640000000200 */
[-C--:B------:R-:W-:Y:S06]  /*44f0*/  HMMA.16816.F32.BF16 R12, R28, R18.reuse, RZ ;  /* 0x000000121c0c723c */ /* 0x080fec00000418ff */
[----:B------:R-:W-:Y:S02]  /*4500*/  LDSM.16.M88.4 R152, [R220+0x1000] ;  /* 0x00100000dc98783b */ /* 0x000fe40000000200 */
[C---:B------:R-:W-:Y:S06]  /*4510*/  HMMA.16816.F32.BF16 R16, R32.reuse, R18, RZ ;  /* 0x000000122010723c */ /* 0x040fec00000418ff */
[----:B------:R-:W1:Y:S02]  /*4520*/  LDSM.16.M88.4 R156, [R222+0xb000] ;  /* 0x00b00000de9c783b */ /* 0x000e640000000200 */
[-C--:B------:R-:W-:Y:S06]  /*4530*/  HMMA.16816.F32.BF16 R20, R32, R132.reuse, RZ ;  /* 0x000000842014723c */ /* 0x080fec00000418ff */
[----:B------:R-:W1:Y:S02]  /*4540*/  LDSM.16.M88.4 R160, [R220+0x1800] ;  /* 0x00180000dca0783b */ /* 0x000e640000000200 */
[C---:B------:R-:W-:Y:S06]  /*4550*/  HMMA.16816.F32.BF16 R24, R28.reuse, R132, RZ ;  /* 0x000000841c18723c */ /* 0x040fec00000418ff */
[----:B------:R-:W1:Y:S02]  /*4560*/  LDSM.16.M88.4 R164, [R222+0xb400] ;  /* 0x00b40000dea4783b */ /* 0x000e640000000200 */
[-C--:B------:R-:W-:Y:S06]  /*4570*/  HMMA.16816.F32.BF16 R28, R28, R134.reuse, RZ ;  /* 0x000000861c1c723c */ /* 0x080fec00000418ff */
[----:B------:R-:W-:Y:S02]  /*4580*/  LDSM.16.M88.4 R168, [R221+0xb400] ;  /* 0x00b40000dda8783b */ /* 0x000fe40000000200 */
[----:B------:R-:W-:Y:S06]  /*4590*/  HMMA.16816.F32.BF16 R32, R32, R134, RZ ;  /* 0x000000862020723c */ /* 0x000fec00000418ff */
[----:B------:R-:W-:Y:S02]  /*45a0*/  LDSM.16.M88.4 R132, [R0+0x1000] ;  /* 0x001000000084783b */ /* 0x000fe40000000200 */
[-C--:B------:R-:W-:Y:S08]  /*45b0*/  HMMA.16816.F32.BF16 R4, R136, R140.reuse, R4 ;  /* 0x0000008c8804723c */ /* 0x080ff00000041804 */
[C---:B-1----:R-:W-:Y:S08]  /*45c0*/  HMMA.16816.F32.BF16 R8, R144.reuse, R140, R8 ;  /* 0x0000008c9008723c */ /* 0x042ff00000041808 */
[-C--:B------:R-:W-:Y:S08]  /*45d0*/  HMMA.16816.F32.BF16 R12, R144, R142.reuse, R12 ;  /* 0x0000008e900c723c */ /* 0x080ff0000004180c */
[C---:B------:R-:W-:Y:S01]  /*45e0*/  HMMA.16816.F32.BF16 R16, R136.reuse, R142, R16 ;  /* 0x0000008e8810723c */ /* 0x040fe20000041810 */
[----:B------:R-:W1:Y:S07]  /*45f0*/  LDSM.16.M88.4 R140, [R221+0xb000] ;  /* 0x00b00000dd8c783b */ /* 0x000e6e0000000200 */
[-C--:B------:R-:W-:Y:S08]  /*4600*/  HMMA.16816.F32.BF16 R20, R136, R148.reuse, R20 ;  /* 0x000000948814723c */ /* 0x080ff00000041814 */
[C---:B------:R-:W-:Y:S08]  /*4610*/  HMMA.16816.F32.BF16 R24, R144.reuse, R148, R24 ;  /* 0x000000949018723c */ /* 0x040ff00000041818 */
[-C--:B------:R-:W-:Y:S01]  /*4620*/  HMMA.16816.F32.BF16 R28, R144, R150.reuse, R28 ;  /* 0x00000096901c723c */ /* 0x080fe2000004181c */
[----:B------:R-:W1:Y:S07]  /*4630*/  LDSM.16.M88.4 R144, [R0+0x1800] ;  /* 0x001800000090783b */ /* 0x000e6e0000000200 */
[----:B------:R-:W-:Y:S01]  /*4640*/  HMMA.16816.F32.BF16 R32, R136, R150, R32 ;  /* 0x000000968820723c */ /* 0x000fe20000041820 */
[----:B------:R-:W-:Y:S07]  /*4650*/  LDSM.16.M88.4 R136, [R220+0x2000] ;  /* 0x00200000dc88783b */ /* 0x000fee0000000200 */
[-C--:B------:R-:W-:Y:S01]  /*4660*/  HMMA.16816.F32.BF16 R4, R152, R156.reuse, R4 ;  /* 0x0000009c9804723c */ /* 0x080fe20000041804 */
[----:B------:R-:W1:Y:S07]  /*4670*/  LDSM.16.M88.4 R148, [R222+0xd000] ;  /* 0x00d00000de94783b */ /* 0x000e6e0000000200 */
[C---:B------:R-:W-:Y:S08]  /*4680*/  HMMA.16816.F32.BF16 R8, R160.reuse, R156, R8 ;  /* 0x0000009ca008723c */ /* 0x040ff00000041808 */
[-C--:B------:R-:W-:Y:S08]  /*4690*/  HMMA.16816.F32.BF16 R12, R160, R158.reuse, R12 ;  /* 0x0000009ea00c723c */ /* 0x080ff0000004180c */
[C---:B------:R-:W-:Y:S01]  /*46a0*/  HMMA.16816.F32.BF16 R16, R152.reuse, R158, R16 ;  /* 0x0000009e9810723c */ /* 0x040fe20000041810 */
[----:B------:R-:W2:Y:S07]  /*46b0*/  LDSM.16.M88.4 R156, [R220+0x2800] ;  /* 0x00280000dc9c783b */ /* 0x000eae0000000200 */
[-C--:B------:R-:W-:Y:S08]  /*46c0*/  HMMA.16816.F32.BF16 R20, R152, R164.reuse, R20 ;  /* 0x000000a49814723c */ /* 0x080ff00000041814 */
[C---:B------:R-:W-:Y:S08]  /*46d0*/  HMMA.16816.F32.BF16 R24, R160.reuse, R164, R24 ;  /* 0x000000a4a018723c */ /* 0x040ff00000041818 */
[-C--:B------:R-:W-:Y:S01]  /*46e0*/  HMMA.16816.F32.BF16 R28, R160, R166.reuse, R28 ;  /* 0x000000a6a01c723c */ /* 0x080fe2000004181c */
[----:B------:R-:W2:Y:S07]  /*46f0*/  LDSM.16.M88.4 R160, [R222+0xd400] ;  /* 0x00d40000dea0783b */ /* 0x000eae0000000200 */
[----:B------:R-:W-:Y:S01]  /*4700*/  HMMA.16816.F32.BF16 R32, R152, R166, R32 ;  /* 0x000000a69820723c */ /* 0x000fe20000041820 */
[----:B------:R-:W3:Y:S07]  /*4710*/  LDL R152, [R1] ;  /* 0x0000000001987983 */ /* 0x000eee0000100800 */
[-C--:B-1----:R-:W-:Y:S08]  /*4720*/  HMMA.16816.F32.BF16 R4, R132, R140.reuse, R4 ;  /* 0x0000008c8404723c */ /* 0x082ff00000041804 */
[C---:B------:R-:W-:Y:S08]  /*4730*/  HMMA.16816.F32.BF16 R8, R144.reuse, R140, R8 ;  /* 0x0000008c9008723c */ /* 0x040ff00000041808 */
[-C--:B------:R-:W-:Y:S08]  /*4740*/  HMMA.16816.F32.BF16 R12, R144, R142.reuse, R12 ;  /* 0x0000008e900c723c */ /* 0x080ff0000004180c */
[C---:B------:R-:W-:Y:S01]  /*4750*/  HMMA.16816.F32.BF16 R16, R132.reuse, R142, R16 ;  /* 0x0000008e8410723c */ /* 0x040fe20000041810 */
[----:B------:R-:W-:Y:S03]  /*4760*/  LDSM.16.M88.4 R140, [R0+0x2000] ;  /* 0x00200000008c783b */ /* 0x000fe60000000200 */
[C---:B----4-:R-:W-:Y:S04]  /*4770*/  FSETP.NEU.FTZ.AND P1, PT, R245.reuse, -INF , PT ;  /* 0xff800000f500780b */ /* 0x050fe80003f3d000 */
[-C--:B------:R-:W-:Y:S08]  /*4780*/  HMMA.16816.F32.BF16 R20, R132, R168.reuse, R20 ;  /* 0x000000a88414723c */ /* 0x080ff00000041814 */
[C---:B------:R-:W-:Y:S08]  /*4790*/  HMMA.16816.F32.BF16 R24, R144.reuse, R168, R24 ;  /* 0x000000a89018723c */ /* 0x040ff00000041818 */
[-C--:B------:R-:W-:Y:S01]  /*47a0*/  HMMA.16816.F32.BF16 R28, R144, R170.reuse, R28 ;  /* 0x000000aa901c723c */ /* 0x080fe2000004181c */
[----:B------:R-:W1:Y:S07]  /*47b0*/  LDSM.16.M88.4 R144, [R221+0xd000] ;  /* 0x00d00000dd90783b */ /* 0x000e6e0000000200 */
[----:B------:R-:W-:Y:S01]  /*47c0*/  HMMA.16816.F32.BF16 R32, R132, R170, R32 ;  /* 0x000000aa8420723c */ /* 0x000fe20000041820 */
[----:B------:R4:W1:Y:S07]  /*47d0*/  LDSM.16.M88.4 R132, [R0+0x2800] ;  /* 0x002800000084783b */ /* 0x00086e0000000200 */
[-C--:B------:R-:W-:Y:S08]  /*47e0*/  HMMA.16816.F32.BF16 R4, R136, R148.reuse, R4 ;  /* 0x000000948804723c */ /* 0x080ff00000041804 */
[C---:B--2---:R-:W-:Y:S07]  /*47f0*/  HMMA.16816.F32.BF16 R8, R156.reuse, R148, R8 ;  /* 0x000000949c08723c */ /* 0x044fee0000041808 */
[----:B------:R-:W-:Y:S01]  /*4800*/  FMUL.FTZ R148, R245, 1.4426950216293334961 ;  /* 0x3fb8aa3bf5947820 */ /* 0x000fe20000410000 */
[-C--:B------:R-:W-:Y:S01]  /*4810*/  HMMA.16816.F32.BF16 R12, R156, R150.reuse, R12 ;  /* 0x000000969c0c723c */ /* 0x080fe2000004180c */
[----:B----4-:R-:W-:Y:S03]  /*4820*/  IMAD.U32 R0, RZ, RZ, UR18 ;  /* 0x00000012ff007e24 */ /* 0x010fe6000f8e00ff */
[----:B------:R-:W-:Y:S01]  /*4830*/  FSEL R148, R148, RZ, P1 ;  /* 0x000000ff94947208 */ /* 0x000fe20000800000 */
[----:B------:R-:W-:Y:S03]  /*4840*/  @!P0 IMAD R0, R0, 0x80, R246 ;  /* 0x0000008000008824 */ /* 0x000fe600078e02f6 */
[C---:B------:R-:W-:Y:S01]  /*4850*/  HMMA.16816.F32.BF16 R16, R136.reuse, R150, R16 ;  /* 0x000000968810723c */ /* 0x040fe20000041810 */
[----:B------:R-:W3:Y:S06]  /*4860*/  LDL R151, [R1+0x4] ;  /* 0x0000040001977983 */ /* 0x000eec0000100800 */
[----:B------:R-:W-:Y:S01]  /*4870*/  @!P0 IADD3 R150, R0, 0x1, RZ ;  /* 0x0000000100968810 */ /* 0x000fe20007ffe0ff */
[-C--:B------:R-:W-:Y:S08]  /*4880*/  HMMA.16816.F32.BF16 R20, R136, R160.reuse, R20 ;  /* 0x000000a08814723c */ /* 0x080ff00000041814 */
[C---:B------:R-:W-:Y:S08]  /*4890*/  HMMA.16816.F32.BF16 R24, R156.reuse, R160, R24 ;  /* 0x000000a09c18723c */ /* 0x040ff00000041818 */
[-C--:B------:R-:W-:Y:S08]  /*48a0*/  HMMA.16816.F32.BF16 R28, R156, R162.reuse, R28 ;  /* 0x000000a29c1c723c */ /* 0x080ff0000004181c */
[----:B------:R-:W-:Y:S07]  /*48b0*/  HMMA.16816.F32.BF16 R32, R136, R162, R32 ;  /* 0x000000a28820723c */ /* 0x000fee0000041820 */
[----:B------:R-:W-:Y:S01]  /*48c0*/  @!P0 IADD3 R137, R247, UR6, RZ ;  /* 0x00000006f7898c10 */ /* 0x000fe2000fffe0ff */
[-C--:B-1----:R-:W-:Y:S05]  /*48d0*/  HMMA.16816.F32.BF16 R4, R140, R144.reuse, R4 ;  /* 0x000000908c04723c */ /* 0x082fea0000041804 */
[C---:B------:R-:W-:Y:S01]  /*48e0*/  @!P0 IMNMX R149, R137.reuse, UR14, PT ;  /* 0x0000000e89958c17 */ /* 0x040fe2000b800200 */
[----:B------:R-:W-:Y:S01]  /*48f0*/  FMUL.FTZ R139, R244, 1.4426950216293334961 ;  /* 0x3fb8aa3bf48b7820 */ /* 0x000fe20000410000 */
[C---:B------:R-:W-:Y:S01]  /*4900*/  @!P0 IADD3 R136, R137.reuse, 0x8, RZ ;  /* 0x0000000889888810 */ /* 0x040fe20007ffe0ff */
[C---:B------:R-:W-:Y:S04]  /*4910*/  HMMA.16816.F32.BF16 R8, R132.reuse, R144, R8 ;  /* 0x000000908408723c */ /* 0x040fe80000041808 */
[-C--:B------:R-:W-:Y:S02]  /*4920*/  @!P0 ISETP.GE.AND P1, PT, R150, R149.reuse, PT ;  /* 0x000000959600820c */ /* 0x080fe40003f26270 */
[----:B------:R-:W-:Y:S02]  /*4930*/  @!P0 ISETP.GE.AND P2, PT, R0, R149, PT ;  /* 0x000000950000820c */ /* 0x000fe40003f46270 */
[-C--:B------:R-:W-:Y:S04]  /*4940*/  HMMA.16816.F32.BF16 R12, R132, R146.reuse, R12 ;  /* 0x00000092840c723c */ /* 0x080fe8000004180c */
[----:B------:R-:W-:Y:S02]  /*4950*/  @!P0 IMNMX R144, R136, UR14, PT ;  /* 0x0000000e88908c17 */ /* 0x000fe4000b800200 */
[----:B------:R-:W-:Y:S02]  /*4960*/  @!P0 IADD3 R136, R137, 0x20, RZ ;  /* 0x0000002089888810 */ /* 0x000fe40007ffe0ff */
[C---:B------:R-:W-:Y:S04]  /*4970*/  HMMA.16816.F32.BF16 R16, R140.reuse, R146, R16 ;  /* 0x000000928c10723c */ /* 0x040fe80000041810 */
[----:B------:R-:W-:Y:S02]  /*4980*/  @!P0 FSEL R5, R5, -INF , !P1 ;  /* 0xff80000005058808 */ /* 0x000fe40004800000 */
[----:B------:R-:W-:Y:S02]  /*4990*/  FSETP.NEU.FTZ.AND P1, PT, R244, -INF , PT ;  /* 0xff800000f400780b */ /* 0x000fe40003f3d000 */
[----:B------:R-:W-:Y:S01]  /*49a0*/  @!P0 IMNMX R136, R136, UR14, PT ;  /* 0x0000000e88888c17 */ /* 0x000fe2000b800200 */
[--C-:B------:R-:W-:Y:S03]  /*49b0*/  FFMA.FTZ R5, R5, c[0x0][0x23c], -R148.reuse ;  /* 0x00008f0005057a23 */ /* 0x100fe60000010894 */
[----:B------:R-:W-:Y:S01]  /*49c0*/  @!P0 FSEL R4, R4, -INF , !P2 ;  /* 0xff80000004048808 */ /* 0x000fe20005000000 */
[----:B------:R-:W-:Y:S01]  /*49d0*/  MUFU.EX2 R165, R5 ;  /* 0x0000000500a57308 */ /* 0x000fe20000000800 */
[----:B------:R-:W-:Y:S02]  /*49e0*/  FSEL R139, R139, RZ, P1 ;  /* 0x000000ff8b8b7208 */ /* 0x000fe40000800000 */
[-C--:B------:R-:W-:Y:S01]  /*49f0*/  @!P0 ISETP.GE.AND P2, PT, R0, R144.reuse, PT ;  /* 0x000000900000820c */ /* 0x080fe20003f46270 */
[----:B------:R-:W-:Y:S01]  /*4a00*/  FFMA.FTZ R4, R4, c[0x0][0x23c], -R148 ;  /* 0x00008f0004047a23 */ /* 0x000fe20000010894 */
[----:B------:R-:W-:Y:S02]  /*4a10*/  @!P0 ISETP.GE.AND P1, PT, R150, R144, PT ;  /* 0x000000909600820c */ /* 0x000fe40003f26270 */
[----:B------:R-:W-:Y:S02]  /*4a20*/  @!P0 FSEL R6, R6, -INF , !P2 ;  /* 0xff80000006068808 */ /* 0x000fe40005000000 */
[----:B------:R-:W-:Y:S01]  /*4a30*/  @!P0 ISETP.GE.AND P2, PT, R0, R136, PT ;  /* 0x000000880000820c */ /* 0x000fe20003f46270 */
[----:B------:R-:W-:Y:S01]  /*4a40*/  MUFU.EX2 R171, R4 ;  /* 0x0000000400ab7308 */ /* 0x000fe20000000800 */
[----:B------:R-:W-:Y:S01]  /*4a50*/  @!P0 FSEL R7, R7, -INF , !P1 ;  /* 0xff80000007078808 */ /* 0x000fe20004800000 */
[--C-:B------:R-:W-:Y:S01]  /*4a60*/  FFMA.FTZ R6, R6, c[0x0][0x23c], -R139.reuse ;  /* 0x00008f0006067a23 */ /* 0x100fe2000001088b */
[----:B------:R-:W-:Y:S02]  /*4a70*/  @!P0 FSEL R8, R8, -INF , !P2 ;  /* 0xff80000008088808 */ /* 0x000fe40005000000 */
[----:B------:R-:W-:Y:S01]  /*4a80*/  @!P0 IADD3 R137, R137, 0x28, RZ ;  /* 0x0000002889898810 */ /* 0x000fe20007ffe0ff */
[----:B------:R-:W-:Y:S03]  /*4a90*/  FFMA.FTZ R7, R7, c[0x0][0x23c], -R139 ;  /* 0x00008f0007077a23 */ /* 0x000fe6000001088b */
[----:B------:R-:W-:Y:S01]  /*4aa0*/  @!P0 IMNMX R137, R137, UR14, PT ;  /* 0x0000000e89898c17 */ /* 0x000fe2000b800200 */
[----:B------:R-:W-:Y:S03]  /*4ab0*/  MUFU.EX2 R164, R6 ;  /* 0x0000000600a47308 */ /* 0x000fe60000000800 */
[-C--:B------:R-:W-:Y:S04]  /*4ac0*/  @!P0 ISETP.GE.AND P2, PT, R0, R137.reuse, PT ;  /* 0x000000890000820c */ /* 0x080fe80003f46270 */
[----:B------:R-:W-:Y:S03]  /*4ad0*/  @!P0 FSEL R10, R10, -INF , !P2 ;  /* 0xff8000000a0a8808 */ /* 0x000fe60005000000 */
[----:B------:R1:W4:Y:S02]  /*4ae0*/  MUFU.EX2 R246, R7 ;  /* 0x0000000700f67308 */ /* 0x0003240000000800 */
[----:B-1----:R-:W1:Y:S02]  /*4af0*/  LDSM.16.M88.4 R4, [R221+0xd400] ;  /* 0x00d40000dd04783b */ /* 0x002e640000000200 */
[-C--:B-1----:R-:W-:Y:S08]  /*4b00*/  HMMA.16816.F32.BF16 R20, R140, R4.reuse, R20 ;  /* 0x000000048c14723c */ /* 0x082ff00000041814 */
[C---:B------:R-:W-:Y:S07]  /*4b10*/  HMMA.16816.F32.BF16 R24, R132.reuse, R4, R24 ;  /* 0x000000048418723c */ /* 0x040fee0000041818 */
[----:B------:R-:W-:Y:S01]  /*4b20*/  @!P0 IADD3 R4, R0, 0x18, RZ ;  /* 0x0000001800048810 */ /* 0x000fe20007ffe0ff */
[-C--:B------:R-:W-:Y:S08]  /*4b30*/  HMMA.16816.F32.BF16 R28, R132, R6.reuse, R28 ;  /* 0x00000006841c723c */ /* 0x080ff0000004181c */
[----:B------:R-:W-:Y:S01]  /*4b40*/  HMMA.16816.F32.BF16 R32, R140, R6, R32 ;  /* 0x000000068c20723c */ /* 0x000fe20000041820 */
[----:B------:R-:W2:Y:S04]  /*4b50*/  LDL R141, [R1+0x38] ;  /* 0x00003800018d7983 */ /* 0x000ea80000100800 */
[----:B------:R-:W2:Y:S02]  /*4b60*/  LDL R140, [R1+0x3c] ;  /* 0x00003c00018c7983 */ /* 0x000ea40000100800 */
[----:B----4-:R-:W-:Y:S02]  /*4b70*/  F2FP.BF16.PACK_AB R7, R246, R164 ;  /* 0x000000a4f607723e */ /* 0x010fe400000010ff */
[C---:B---3--:R-:W-:Y:S03]  /*4b80*/  FSETP.NEU.FTZ.AND P1, PT, R152.reuse, -INF , PT ;  /* 0xff8000009800780b */ /* 0x048fe60003f3d000 */
[----:B------:R-:W-:Y:S01]  /*4b90*/  FMUL.FTZ R138, R152, 1.4426950216293334961 ;  /* 0x3fb8aa3b988a7820 */ /* 0x000fe20000410000 */
[----:B------:R1:W-:Y:S04]  /*4ba0*/  STS [R236+0x13400], R7 ;  /* 0x01340007ec007388 */ /* 0x0003e80000000800 */
[----:B------:R-:W-:Y:S02]  /*4bb0*/  FSEL R138, R138, RZ, P1 ;  /* 0x000000ff8a8a7208 */ /* 0x000fe40000800000 */
[----:B------:R-:W-:Y:S03]  /*4bc0*/  @!P0 ISETP.GE.AND P1, PT, R150, R136, PT ;  /* 0x000000889600820c */ /* 0x000fe60003f26270 */
[--C-:B------:R-:W-:Y:S01]  /*4bd0*/  FFMA.FTZ R8, R8, c[0x0][0x23c], -R138.reuse ;  /* 0x00008f0008087a23 */ /* 0x100fe2000001088a */
[----:B------:R-:W-:Y:S03]  /*4be0*/  @!P0 FSEL R9, R9, -INF , !P1 ;  /* 0xff80000009098808 */ /* 0x000fe60004800000 */
[----:B------:R-:W-:Y:S02]  /*4bf0*/  MUFU.EX2 R252, R8 ;  /* 0x0000000800fc7308 */ /* 0x000fe40000000800 */
[----:B------:R-:W-:Y:S08]  /*4c00*/  FFMA.FTZ R9, R9, c[0x0][0x23c], -R138 ;  /* 0x00008f0009097a23 */ /* 0x000ff0000001088a */
[----:B------:R3:W4:Y:S02]  /*4c10*/  MUFU.EX2 R249, R9 ;  /* 0x0000000900f97308 */ /* 0x0007240000000800 */
[----:B---3--:R-:W-:Y:S02]  /*4c20*/  @!P0 IADD3 R9, R0, 0x8, RZ ;  /* 0x0000000800098810 */ /* 0x008fe40007ffe0ff */
[----:B----4-:R-:W-:Y:S01]  /*4c30*/  F2FP.BF16.PACK_AB R6, R249, R252 ;  /* 0x000000fcf906723e */ /* 0x010fe200000010ff */
[C---:B------:R-:W-:Y:S01]  /*4c40*/  FMUL.FTZ R8, R151.reuse, 1.4426950216293334961 ;  /* 0x3fb8aa3b97087820 */ /* 0x040fe20000410000 */
[----:B------:R-:W-:Y:S04]  /*4c50*/  FSETP.NEU.FTZ.AND P1, PT, R151, -INF , PT ;  /* 0xff8000009700780b */ /* 0x000fe80003f3d000 */
[----:B------:R-:W-:Y:S02]  /*4c60*/  FSEL R8, R8, RZ, P1 ;  /* 0x000000ff08087208 */ /* 0x000fe40000800000 */
[-C--:B------:R-:W-:Y:S03]  /*4c70*/  @!P0 ISETP.GE.AND P1, PT, R150, R137.reuse, PT ;  /* 0x000000899600820c */ /* 0x080fe60003f26270 */
[--C-:B------:R-:W-:Y:S01]  /*4c80*/  FFMA.FTZ R10, R10, c[0x0][0x23c], -R8.reuse ;  /* 0x00008f000a0a7a23 */ /* 0x100fe20000010808 */
[----:B------:R-:W-:Y:S02]  /*4c90*/  @!P0 FSEL R11, R11, -INF , !P1 ;  /* 0xff8000000b0b8808 */ /* 0x000fe40004800000 */
[-C--:B------:R-:W-:Y:S01]  /*4ca0*/  @!P0 ISETP.GE.AND P1, PT, R9, R136.reuse, PT ;  /* 0x000000880900820c */ /* 0x080fe20003f26270 */
[----:B------:R3:W4:Y:S02]  /*4cb0*/  MUFU.EX2 R151, R10 ;  /* 0x0000000a00977308 */ /* 0x0007240000000800 */
[----:B------:R-:W-:Y:S01]  /*4cc0*/  FFMA.FTZ R11, R11, c[0x0][0x23c], -R8 ;  /* 0x00008f000b0b7a23 */ /* 0x000fe20000010808 */
[----:B------:R-:W-:Y:S05]  /*4cd0*/  @!P0 FSEL R12, R12, -INF , !P1 ;  /* 0xff8000000c0c8808 */ /* 0x000fea0004800000 */
[--C-:B------:R-:W-:Y:S02]  /*4ce0*/  FFMA.FTZ R12, R12, c[0x0][0x23c], -R138.reuse ;  /* 0x00008f000c0c7a23 */ /* 0x100fe4000001088a */
[----:B------:R-:W1:Y:S10]  /*4cf0*/  MUFU.EX2 R145, R11 ;  /* 0x0000000b00917308 */ /* 0x000e740000000800 */
[----:B------:R-:W-:Y:S01]  /*4d00*/  MUFU.EX2 R245, R12 ;  /* 0x0000000c00f57308 */ /* 0x000fe20000000800 */
[----:B---3--:R-:W-:Y:S01]  /*4d10*/  @!P0 IADD3 R10, R0, 0x9, RZ ;  /* 0x00000009000a8810 */ /* 0x008fe20007ffe0ff */
[----:B----4-:R-:W-:Y:S03]  /*4d20*/  IMAD.MOV.U32 R143, RZ, RZ, R151 ;  /* 0x000000ffff8f7224 */ /* 0x010fe600078e0097 */
[----:B------:R-:W-:Y:S04]  /*4d30*/  @!P0 ISETP.GE.AND P1, PT, R10, R136, PT ;  /* 0x000000880a00820c */ /* 0x000fe80003f26270 */
[----:B------:R-:W-:Y:S02]  /*4d40*/  @!P0 FSEL R13, R13, -INF , !P1 ;  /* 0xff8000000d0d8808 */ /* 0x000fe40004800000 */
[----:B------:R-:W-:Y:S02]  /*4d50*/  @!P0 ISETP.GE.AND P1, PT, R9, R137, PT ;  /* 0x000000890900820c */ /* 0x000fe40003f26270 */
[----:B-1----:R-:W-:Y:S01]  /*4d60*/  MOV R146, R145 ;  /* 0x0000009100927202 */ /* 0x002fe20000000f00 */
[----:B------:R-:W-:Y:S01]  /*4d70*/  FFMA.FTZ R13, R13, c[0x0][0x23c], -R138 ;  /* 0x00008f000d0d7a23 */ /* 0x000fe2000001088a */
[----:B------:R-:W-:Y:S02]  /*4d80*/  @!P0 FSEL R14, R14, -INF , !P1 ;  /* 0xff8000000e0e8808 */ /* 0x000fe40004800000 */
[----:B------:R-:W-:Y:S01]  /*4d90*/  @!P0 ISETP.GE.AND P1, PT, R10, R137, PT ;  /* 0x000000890a00820c */ /* 0x000fe20003f26270 */
[----:B------:R-:W1:Y:S01]  /*4da0*/  MUFU.EX2 R244, R13 ;  /* 0x0000000d00f47308 */ /* 0x000e620000000800 */
[----:B------:R-:W-:Y:S01]  /*4db0*/  F2FP.BF16.PACK_AB R5, R146, R143 ;  /* 0x0000008f9205723e */ /* 0x000fe200000010ff */
[--C-:B------:R-:W-:Y:S01]  /*4dc0*/  FFMA.FTZ R14, R14, c[0x0][0x23c], -R8.reuse ;  /* 0x00008f000e0e7a23 */ /* 0x100fe20000010808 */
[----:B------:R-:W-:Y:S02]  /*4dd0*/  @!P0 FSEL R15, R15, -INF , !P1 ;  /* 0xff8000000f0f8808 */ /* 0x000fe40004800000 */
[-C--:B------:R-:W-:Y:S03]  /*4de0*/  @!P0 ISETP.GE.AND P1, PT, R9, R149.reuse, PT ;  /* 0x000000950900820c */ /* 0x080fe60003f26270 */
[----:B------:R-:W-:Y:S01]  /*4df0*/  FFMA.FTZ R15, R15, c[0x0][0x23c], -R8 ;  /* 0x00008f000f0f7a23 */ /* 0x000fe20000010808 */
[----:B------:R-:W-:Y:S01]  /*4e00*/  @!P0 FSEL R16, R16, -INF , !P1 ;  /* 0xff80000010108808 */ /* 0x000fe20004800000 */
[----:B------:R-:W-:Y:S01]  /*4e10*/  MUFU.EX2 R248, R14 ;  /* 0x0000000e00f87308 */ /* 0x000fe20000000800 */
[-C--:B------:R-:W-:Y:S03]  /*4e20*/  @!P0 ISETP.GE.AND P1, PT, R10, R149.reuse, PT ;  /* 0x000000950a00820c */ /* 0x080fe60003f26270 */
[--C-:B------:R-:W-:Y:S01]  /*4e30*/  FFMA.FTZ R16, R16, c[0x0][0x23c], -R148.reuse ;  /* 0x00008f0010107a23 */ /* 0x100fe20000010894 */
[----:B------:R-:W-:Y:S02]  /*4e40*/  @!P0 FSEL R17, R17, -INF , !P1 ;  /* 0xff80000011118808 */ /* 0x000fe40004800000 */
[-C--:B------:R-:W-:Y:S02]  /*4e50*/  @!P0 ISETP.GE.AND P1, PT, R9, R144.reuse, PT ;  /* 0x000000900900820c */ /* 0x080fe40003f26270 */
[----:B------:R-:W-:Y:S01]  /*4e60*/  @!P0 IADD3 R9, R0, 0x10, RZ ;  /* 0x0000001000098810 */ /* 0x000fe20007ffe0ff */
[--C-:B------:R-:W-:Y:S01]  /*4e70*/  FFMA.FTZ R17, R17, c[0x0][0x23c], -R148.reuse ;  /* 0x00008f0011117a23 */ /* 0x100fe20000010894 */
[----:B------:R-:W-:Y:S01]  /*4e80*/  @!P0 FSEL R18, R18, -INF , !P1 ;  /* 0xff80000012128808 */ /* 0x000fe20004800000 */
[----:B------:R-:W-:Y:S01]  /*4e90*/  MUFU.EX2 R163, R16 ;  /* 0x0000001000a37308 */ /* 0x000fe20000000800 */
[-C--:B------:R-:W-:Y:S02]  /*4ea0*/  @!P0 ISETP.GE.AND P1, PT, R10, R144.reuse, PT ;  /* 0x000000900a00820c */ /* 0x080fe40003f26270 */
[----:B------:R-:W-:Y:S01]  /*4eb0*/  @!P0 IADD3 R10, R0, 0x11, RZ ;  /* 0x00000011000a8810 */ /* 0x000fe20007ffe0ff */
[--C-:B------:R-:W-:Y:S01]  /*4ec0*/  FFMA.FTZ R18, R18, c[0x0][0x23c], -R139.reuse ;  /* 0x00008f0012127a23 */ /* 0x100fe2000001088b */
[----:B------:R-:W-:Y:S02]  /*4ed0*/  @!P0 FSEL R19, R19, -INF , !P1 ;  /* 0xff80000013138808 */ /* 0x000fe40004800000 */
[-C--:B------:R-:W-:Y:S02]  /*4ee0*/  @!P0 ISETP.GE.AND P1, PT, R9, R149.reuse, PT ;  /* 0x000000950900820c */ /* 0x080fe40003f26270 */
[----:B------:R-:W-:Y:S01]  /*4ef0*/  @!P0 IADD3 R0, R0, 0x19, RZ ;  /* 0x0000001900008810 */ /* 0x000fe20007ffe0ff */
[--C-:B------:R-:W-:Y:S01]  /*4f00*/  FFMA.FTZ R19, R19, c[0x0][0x23c], -R139.reuse ;  /* 0x00008f0013137a23 */ /* 0x100fe2000001088b */
[----:B------:R-:W-:Y:S01]  /*4f10*/  @!P0 FSEL R20, R20, -INF , !P1 ;  /* 0xff80000014148808 */ /* 0x000fe20004800000 */
[----:B------:R-:W3:Y:S01]  /*4f20*/  MUFU.EX2 R161, R17 ;  /* 0x0000001100a17308 */ /* 0x000ee20000000800 */
[----:B------:R-:W-:Y:S02]  /*4f30*/  @!P0 ISETP.GE.AND P1, PT, R10, R149, PT ;  /* 0x000000950a00820c */ /* 0x000fe40003f26270 */
[----:B-1----:R-:W-:Y:S01]  /*4f40*/  F2FP.BF16.PACK_AB R7, R244, R245 ;  /* 0x000000f5f407723e */ /* 0x002fe200000010ff */
[--C-:B------:R-:W-:Y:S01]  /*4f50*/  FFMA.FTZ R20, R20, c[0x0][0x23c], -R148.reuse ;  /* 0x00008f0014147a23 */ /* 0x100fe20000010894 */
[----:B------:R-:W-:Y:S02]  /*4f60*/  @!P0 FSEL R21, R21, -INF , !P1 ;  /* 0xff80000015158808 */ /* 0x000fe40004800000 */
[-C--:B------:R-:W-:Y:S03]  /*4f70*/  @!P0 ISETP.GE.AND P1, PT, R9, R144.reuse, PT ;  /* 0x000000900900820c */ /* 0x080fe60003f26270 */
[----:B------:R-:W-:Y:S01]  /*4f80*/  MUFU.EX2 R167, R18 ;  /* 0x0000001200a77308 */ /* 0x000fe20000000800 */
[----:B------:R-:W-:Y:S01]  /*4f90*/  @!P0 FSEL R22, R22, -INF , !P1 ;  /* 0xff80000016168808 */ /* 0x000fe20004800000 */
[----:B------:R-:W-:Y:S01]  /*4fa0*/  FFMA.FTZ R21, R21, c[0x0][0x23c], -R148 ;  /* 0x00008f0015157a23 */ /* 0x000fe20000010894 */
[----:B------:R-:W-:Y:S03]  /*4fb0*/  @!P0 ISETP.GE.AND P1, PT, R10, R144, PT ;  /* 0x000000900a00820c */ /* 0x000fe60003f26270 */
[--C-:B------:R-:W-:Y:S01]  /*4fc0*/  FFMA.FTZ R22, R22, c[0x0][0x23c], -R139.reuse ;  /* 0x00008f0016167a23 */ /* 0x100fe2000001088b */
[----:B------:R-:W-:Y:S02]  /*4fd0*/  @!P0 FSEL R23, R23, -INF , !P1 ;  /* 0xff80000017178808 */ /* 0x000fe40004800000 */
[-C--:B------:R-:W-:Y:S01]  /*4fe0*/  @!P0 ISETP.GE.AND P1, PT, R9, R136.reuse, PT ;  /* 0x000000880900820c */ /* 0x080fe20003f26270 */
[----:B------:R-:W1:Y:S02]  /*4ff0*/  MUFU.EX2 R166, R19 ;  /* 0x0000001300a67308 */ /* 0x000e640000000800 */
[--C-:B------:R-:W-:Y:S01]  /*5000*/  FFMA.FTZ R23, R23, c[0x0][0x23c], -R139.reuse ;  /* 0x00008f0017177a23 */ /* 0x100fe2000001088b */
[----:B------:R-:W-:Y:S02]  /*5010*/  @!P0 FSEL R24, R24, -INF , !P1 ;  /* 0xff80000018188808 */ /* 0x000fe40004800000 */
[-C--:B------:R-:W-:Y:S03]  /*5020*/  @!P0 ISETP.GE.AND P1, PT, R10, R136.reuse, PT ;  /* 0x000000880a00820c */ /* 0x080fe60003f26270 */
[--C-:B------:R-:W-:Y:S01]  /*5030*/  FFMA.FTZ R24, R24, c[0x0][0x23c], -R138.reuse ;  /* 0x00008f0018187a23 */ /* 0x100fe2000001088a */
[----:B------:R-:W-:Y:S01]  /*5040*/  @!P0 FSEL R25, R25, -INF , !P1 ;  /* 0xff80000019198808 */ /* 0x000fe20004800000 */
[----:B------:R-:W-:Y:S01]  /*5050*/  MUFU.EX2 R247, R15 ;  /* 0x0000000f00f77308 */ /* 0x000fe20000000800 */
[-C--:B------:R-:W-:Y:S03]  /*5060*/  @!P0 ISETP.GE.AND P1, PT, R9, R137.reuse, PT ;  /* 0x000000890900820c */ /* 0x080fe60003f26270 */
[----:B------:R-:W-:Y:S01]  /*5070*/  FFMA.FTZ R25, R25, c[0x0][0x23c], -R138 ;  /* 0x00008f0019197a23 */ /* 0x000fe2000001088a */
[----:B------:R-:W-:Y:S02]  /*5080*/  @!P0 FSEL R26, R26, -INF , !P1 ;  /* 0xff8000001a1a8808 */ /* 0x000fe40004800000 */
[-C--:B------:R-:W-:Y:S03]  /*5090*/  @!P0 ISETP.GE.AND P1, PT, R10, R137.reuse, PT ;  /* 0x000000890a00820c */ /* 0x080fe60003f26270 */
[----:B------:R-:W-:Y:S01]  /*50a0*/  MUFU.EX2 R158, R20 ;  /* 0x00000014009e7308 */ /* 0x000fe20000000800 */
[----:B------:R-:W-:Y:S01]  /*50b0*/  @!P0 FSEL R27, R27, -INF , !P1 ;  /* 0xff8000001b1b8808 */ /* 0x000fe20004800000 */
[--C-:B------:R-:W-:Y:S01]  /*50c0*/  FFMA.FTZ R26, R26, c[0x0][0x23c], -R8.reuse ;  /* 0x00008f001a1a7a23 */ /* 0x100fe20000010808 */
[-C--:B------:R-:W-:Y:S03]  /*50d0*/  @!P0 ISETP.GE.AND P1, PT, R4, R136.reuse, PT ;  /* 0x000000880400820c */ /* 0x080fe60003f26270 */
[----:B------:R-:W-:Y:S01]  /*50e0*/  FFMA.FTZ R27, R27, c[0x0][0x23c], -R8 ;  /* 0x00008f001b1b7a23 */ /* 0x000fe20000010808 */
[----:B------:R-:W-:Y:S02]  /*50f0*/  @!P0 FSEL R28, R28, -INF , !P1 ;  /* 0xff8000001c1c8808 */ /* 0x000fe40004800000 */
[----:B------:R-:W-:Y:S01]  /*5100*/  @!P0 ISETP.GE.AND P1, PT, R0, R136, PT ;  /* 0x000000880000820c */ /* 0x000fe20003f26270 */
[----:B------:R-:W-:Y:S02]  /*5110*/  MUFU.EX2 R156, R21 ;  /* 0x00000015009c7308 */ /* 0x000fe40000000800 */
[--C-:B------:R-:W-:Y:S01]  /*5120*/  FFMA.FTZ R28, R28, c[0x0][0x23c], -R138.reuse ;  /* 0x00008f001c1c7a23 */ /* 0x100fe2000001088a */
[----:B------:R-:W-:Y:S02]  /*5130*/  @!P0 FSEL R29, R29, -INF , !P1 ;  /* 0xff8000001d1d8808 */ /* 0x000fe40004800000 */
[----:B------:R-:W-:Y:S03]  /*5140*/  @!P0 ISETP.GE.AND P1, PT, R4, R137, PT ;  /* 0x000000890400820c */ /* 0x000fe60003f26270 */
[----:B------:R-:W-:Y:S01]  /*5150*/  FFMA.FTZ R138, R29, c[0x0][0x23c], -R138 ;  /* 0x00008f001d8a7a23 */ /* 0x000fe2000001088a */
[----:B------:R-:W-:Y:S01]  /*5160*/  @!P0 FSEL R30, R30, -INF , !P1 ;  /* 0xff8000001e1e8808 */ /* 0x000fe20004800000 */
[----:B------:R-:W-:Y:S01]  /*5170*/  MUFU.EX2 R160, R22 ;  /* 0x0000001600a07308 */ /* 0x000fe20000000800 */
[-C--:B------:R-:W-:Y:S03]  /*5180*/  @!P0 ISETP.GE.AND P1, PT, R4, R149.reuse, PT ;  /* 0x000000950400820c */ /* 0x080fe60003f26270 */
[----:B------:R-:W-:Y:S01]  /*5190*/  FFMA.FTZ R30, R30, c[0x0][0x23c], -R8 ;  /* 0x00008f001e1e7a23 */ /* 0x000fe20000010808 */
[----:B------:R-:W-:Y:S02]  /*51a0*/  @!P0 FSEL R32, R32, -INF , !P1 ;  /* 0xff80000020208808 */ /* 0x000fe40004800000 */
[----:B------:R-:W-:Y:S03]  /*51b0*/  @!P0 ISETP.GE.AND P1, PT, R0, R149, PT ;  /* 0x000000950000820c */ /* 0x000fe60003f26270 */
[--C-:B------:R-:W-:Y:S01]  /*51c0*/  FFMA.FTZ R32, R32, c[0x0][0x23c], -R148.reuse ;  /* 0x00008f0020207a23 */ /* 0x100fe20000010894 */
[----:B------:R-:W-:Y:S01]  /*51d0*/  @!P0 FSEL R33, R33, -INF , !P1 ;  /* 0xff80000021218808 */ /* 0x000fe20004800000 */
[----:B------:R-:W4:Y:S01]  /*51e0*/  MUFU.EX2 R159, R23 ;  /* 0x00000017009f7308 */ /* 0x000f220000000800 */
[-C--:B------:R-:W-:Y:S02]  /*51f0*/  @!P0 ISETP.GE.AND P1, PT, R4, R144.reuse, PT ;  /* 0x000000900400820c */ /* 0x080fe40003f26270 */
[----:B---3--:R-:W-:Y:S01]  /*5200*/  F2FP.BF16.PACK_AB R4, R161, R163 ;  /* 0x000000a3a104723e */ /* 0x008fe200000010ff */
[----:B------:R-:W-:Y:S01]  /*5210*/  FFMA.FTZ R148, R33, c[0x0][0x23c], -R148 ;  /* 0x00008f0021947a23 */ /* 0x000fe20000010894 */
[----:B------:R-:W-:Y:S02]  /*5220*/  @!P0 FSEL R34, R34, -INF , !P1 ;  /* 0xff80000022228808 */ /* 0x000fe40004800000 */
[----:B------:R-:W-:Y:S03]  /*5230*/  @!P0 ISETP.GE.AND P1, PT, R0, R144, PT ;  /* 0x000000900000820c */ /* 0x000fe60003f26270 */
[----:B------:R-:W-:Y:S01]  /*5240*/  MUFU.EX2 R149, R148 ;  /* 0x0000009400957308 */ /* 0x000fe20000000800 */
[----:B------:R-:W-:Y:S01]  /*5250*/  @!P0 FSEL R35, R35, -INF , !P1 ;  /* 0xff80000023238808 */ /* 0x000fe20004800000 */
[--C-:B------:R-:W-:Y:S01]  /*5260*/  FFMA.FTZ R34, R34, c[0x0][0x23c], -R139.reuse ;  /* 0x00008f0022227a23 */ /* 0x100fe2000001088b */
[----:B------:R-:W-:Y:S02]  /*5270*/  @!P0 ISETP.GE.AND P1, PT, R0, R137, PT ;  /* 0x000000890000820c */ /* 0x000fe40003f26270 */
[----:B------:R-:W-:Y:S01]  /*5280*/  F2FP.BF16.PACK_AB R0, R165, R171 ;  /* 0x000000aba500723e */ /* 0x000fe200000010ff */
[----:B------:R-:W-:Y:S01]  /*5290*/  FFMA.FTZ R139, R35, c[0x0][0x23c], -R139 ;  /* 0x00008f00238b7a23 */ /* 0x000fe2000001088b */
[----:B------:R-:W-:Y:S03]  /*52a0*/  @!P0 FSEL R31, R31, -INF , !P1 ;  /* 0xff8000001f1f8808 */ /* 0x000fe60004800000 */
[----:B------:R1:W-:Y:S01]  /*52b0*/  STS [R236+0x13000], R0 ;  /* 0x01300000ec007388 */ /* 0x0003e20000000800 */
[----:B------:R-:W3:Y:S01]  /*52c0*/  MUFU.EX2 R150, R32 ;  /* 0x0000002000967308 */ /* 0x000ee20000000800 */
[----:B------:R-:W-:Y:S02]  /*52d0*/  FFMA.FTZ R8, R31, c[0x0][0x23c], -R8 ;  /* 0x00008f001f087a23 */ /* 0x000fe40000010808 */
[----:B------:R4:W-:Y:S07]  /*52e0*/  STS [R234+0x13000], R4 ;  /* 0x01300004ea007388 */ /* 0x0009ee0000000800 */
[----:B------:R-:W-:Y:S01]  /*52f0*/  MUFU.EX2 R152, R34 ;  /* 0x0000002200987308 */ /* 0x000fe20000000800 */
[----:B--2---:R-:W-:Y:S04]  /*5300*/  IADD3 R144, P0, R141, UR10, RZ ;  /* 0x0000000a8d907c10 */ /* 0x004fe8000ff1e0ff */
[----:B------:R-:W-:Y:S02]  /*5310*/  IADD3.X R145, R140, UR9, RZ, P0, !PT ;  /* 0x000000098c917c10 */ /* 0x000fe400087fe4ff */
[----:B------:R-:W-:Y:S03]  /*5320*/  PLOP3.LUT P0, PT, PT, PT, UP3, 0x80, 0x0 ;  /* 0x000000000000781c */ /* 0x000fe60003f0f038 */
[----:B------:R-:W-:Y:S01]  /*5330*/  MUFU.EX2 R151, R139 ;  /* 0x0000008b00977308 */ /* 0x000fe20000000800 */
[----:B------:R-:W2:Y:S01]  /*5340*/  LDG.E R142, [R144.64] ;  /* 0x0000000c908e7981 */ /* 0x000ea2000c1e1900 */
[----:B-1----:R-:W-:Y:S03]  /*5350*/  F2FP.BF16.PACK_AB R0, R166, R167 ;  /* 0x000000a7a600723e */ /* 0x002fe600000010ff */
[----:B------:R-:W2:Y:S01]  /*5360*/  LDG.E R141, [R144.64+0x20] ;  /* 0x0000200c908d7981 */ /* 0x000ea2000c1e1900 */
[----:B----4-:R-:W-:Y:S03]  /*5370*/  F2FP.BF16.PACK_AB R4, R159, R160 ;  /* 0x000000a09f04723e */ /* 0x010fe600000010ff */
[----:B------:R3:W-:Y:S01]  /*5380*/  STS [R234+0x13400], R0 ;  /* 0x01340000ea007388 */ /* 0x0007e20000000800 */
[----:B------:R-:W-:Y:S03]  /*5390*/  MUFU.EX2 R169, R24 ;  /* 0x0000001800a97308 */ /* 0x000fe60000000800 */
[----:B------:R1:W-:Y:S04]  /*53a0*/  STS [R236+0x14000], R6 ;  /* 0x01400006ec007388 */ /* 0x0003e80000000800 */
[----:B------:R4:W-:Y:S03]  /*53b0*/  STS [R236+0x14400], R5 ;  /* 0x01440005ec007388 */ /* 0x0009e60000000800 */
[----:B------:R-:W4:Y:S01]  /*53c0*/  MUFU.EX2 R162, R25 ;  /* 0x0000001900a27308 */ /* 0x000f220000000800 */
[----:B------:R4:W-:Y:S04]  /*53d0*/  STS [R234+0x14000], R7 ;  /* 0x01400007ea007388 */ /* 0x0009e80000000800 */
[----:B------:R-:W2:Y:S05]  /*53e0*/  LDG.E R140, [R144.64+0x80] ;  /* 0x0000800c908c7981 */ /* 0x000eaa000c1e1900 */
[----:B------:R-:W-:Y:S01]  /*53f0*/  MUFU.EX2 R170, R26 ;  /* 0x0000001a00aa7308 */ /* 0x000fe20000000800 */
[----:B---3--:R-:W-:Y:S02]  /*5400*/  F2FP.BF16.PACK_AB R0, R149, R150 ;  /* 0x000000969500723e */ /* 0x008fe400000010ff */
[----:B-1----:R-:W-:Y:S07]  /*5410*/  F2FP.BF16.PACK_AB R6, R247, R248 ;  /* 0x000000f8f706723e */ /* 0x002fee00000010ff */
[----:B------:R-:W1:Y:S01]  /*5420*/  MUFU.EX2 R168, R27 ;  /* 0x0000001b00a87308 */ /* 0x000e620000000800 */
[----:B----4-:R-:W-:Y:S01]  /*5430*/  F2FP.BF16.PACK_AB R5, R156, R158 ;  /* 0x0000009e9c05723e */ /* 0x010fe200000010ff */
[----:B------:R1:W-:Y:S01]  /*5440*/  STS [R234+0x14400], R6 ;  /* 0x01440006ea007388 */ /* 0x0003e20000000800 */
[----:B------:R-:W-:Y:S03]  /*5450*/  F2FP.BF16.PACK_AB R7, R162, R169 ;  /* 0x000000a9a207723e */ /* 0x000fe600000010ff */
[----:B------:R3:W-:Y:S04]  /*5460*/  STS [R235+0x13000], R5 ;  /* 0x01300005eb007388 */ /* 0x0007e80000000800 */
[----:B------:R-:W-:Y:S01]  /*5470*/  MUFU.EX2 R155, R28 ;  /* 0x0000001c009b7308 */ /* 0x000fe20000000800 */
[----:B------:R4:W-:Y:S04]  /*5480*/  STS [R235+0x13400], R4 ;  /* 0x01340004eb007388 */ /* 0x0009e80000000800 */
[----:B------:R4:W-:Y:S05]  /*5490*/  STS [R233+0x13000], R0 ;  /* 0x01300000e9007388 */ /* 0x0009ea0000000800 */
[----:B------:R-:W4:Y:S01]  /*54a0*/  MUFU.EX2 R154, R138 ;  /* 0x0000008a009a7308 */ /* 0x000f220000000800 */
[----:B-1----:R-:W-:Y:S09]  /*54b0*/  F2FP.BF16.PACK_AB R6, R168, R170 ;  /* 0x000000aaa806723e */ /* 0x002ff200000010ff */
[----:B------:R-:W-:Y:S01]  /*54c0*/  MUFU.EX2 R157, R30 ;  /* 0x0000001e009d7308 */ /* 0x000fe20000000800 */
[----:B---3--:R-:W-:Y:S05]  /*54d0*/  F2FP.BF16.PACK_AB R5, R151, R152 ;  /* 0x000000989705723e */ /* 0x008fea00000010ff */
[----:B------:R-:W-:Y:S04]  /*54e0*/  STS [R233+0x13400], R5 ;  /* 0x01340005e9007388 */ /* 0x000fe80000000800 */
[----:B------:R-:W1:Y:S01]  /*54f0*/  MUFU.EX2 R153, R8 ;  /* 0x0000000800997308 */ /* 0x000e620000000800 */
[----:B------:R-:W-:Y:S01]  /*5500*/  STS [R235+0x14000], R7 ;  /* 0x01400007eb007388 */ /* 0x000fe20000000800 */
[----:B----4-:R-:W-:Y:S03]  /*5510*/  F2FP.BF16.PACK_AB R4, R154, R155 ;  /* 0x0000009b9a04723e */ /* 0x010fe600000010ff */
[----:B------:R-:W-:Y:S04]  /*5520*/  STS [R235+0x14400], R6 ;  /* 0x01440006eb007388 */ /* 0x000fe80000000800 */
[----:B------:R-:W-:Y:S01]  /*5530*/  STS [R233+0x14000], R4 ;  /* 0x01400004e9007388 */ /* 0x000fe20000000800 */
[----:B-1----:R-:W-:Y:S05]  /*5540*/  F2FP.BF16.PACK_AB R0, R153, R157 ;  /* 0x0000009d9900723e */ /* 0x002fea00000010ff */
[----:B------:R1:W-:Y:S04]  /*5550*/  STS [R233+0x14400], R0 ;  /* 0x01440000e9007388 */ /* 0x0003e80000000800 */
[----:B------:R-:W3:Y:S08]  /*5560*/  LDSM.16.M88.4 R32, [R223+0x6000] ;  /* 0x00600000df20783b */ /* 0x000ef00000000200 */
[----:B------:R-:W4:Y:S08]  /*5570*/  LDSM.16.M88.4 R28, [R223+0x6800] ;  /* 0x00680000df1c783b */ /* 0x000f300000000200 */
[----:B------:R-:W4:Y:S08]  /*5580*/  LDSM.16.M88.4 R132, [R224+0x6000] ;  /* 0x00600000e084783b */ /* 0x000f300000000200 */
[----:B-1----:R1:W2:Y:S04]  /*5590*/  LDG.E R0, [R144.64+0xa0] ;  /* 0x0000a00c90007981 */ /* 0x0022a8000c1e1900 */
[----:B------:R-:W1:Y:S01]  /*55a0*/  LDSM.16.M88.4 R136, [R224+0x6800] ;  /* 0x00680000e088783b */ /* 0x000e620000000200 */
[-C--:B---3--:R-:W-:Y:S08]  /*55b0*/  HMMA.16816.F32.BF16 R4, R32, R172.reuse, RZ ;  /* 0x000000ac2004723c */ /* 0x088ff000000418ff */
[C---:B----4-:R-:W-:Y:S08]  /*55c0*/  HMMA.16816.F32.BF16 R8, R28.reuse, R172, RZ ;  /* 0x000000ac1c08723c */ /* 0x050ff000000418ff */
[-C--:B------:R-:W-:Y:S08]  /*55d0*/  HMMA.16816.F32.BF16 R12, R28, R174.reuse, RZ ;  /* 0x000000ae1c0c723c */ /* 0x080ff000000418ff */
[C---:B------:R-:W-:Y:S08]  /*55e0*/  HMMA.16816.F32.BF16 R16, R32.reuse, R174, RZ ;  /* 0x000000ae2010723c */ /* 0x040ff000000418ff */
[-C--:B------:R-:W-:Y:S08]  /*55f0*/  HMMA.16816.F32.BF16 R20, R32, R176.reuse, RZ ;  /* 0x000000b02014723c */ /* 0x080ff000000418ff */
[C---:B------:R-:W-:Y:S08]  /*5600*/  HMMA.16816.F32.BF16 R24, R28.reuse, R176, RZ ;  /* 0x000000b01c18723c */ /* 0x040ff000000418ff */
[-C--:B------:R-:W-:Y:S08]  /*5610*/  HMMA.16816.F32.BF16 R28, R28, R178.reuse, RZ ;  /* 0x000000b21c1c723c */ /* 0x080ff000000418ff */
[----:B------:R-:W-:Y:S08]  /*5620*/  HMMA.16816.F32.BF16 R32, R32, R178, RZ ;  /* 0x000000b22020723c */ /* 0x000ff000000418ff */
[-C--:B------:R-:W-:Y:S08]  /*5630*/  HMMA.16816.F32.BF16 R4, R132, R180.reuse, R4 ;  /* 0x000000b48404723c */ /* 0x080ff00000041804 */
[C---:B-1----:R-:W-:Y:S08]  /*5640*/  HMMA.16816.F32.BF16 R8, R136.reuse, R180, R8 ;  /* 0x000000b48808723c */ /* 0x042ff00000041808 */
[-C--:B------:R-:W-:Y:S08]  /*5650*/  HMMA.16816.F32.BF16 R12, R136, R182.reuse, R12 ;  /* 0x000000b6880c723c */ /* 0x080ff0000004180c */
[C---:B------:R-:W-:Y:S08]  /*5660*/  HMMA.16816.F32.BF16 R16, R132.reuse, R182, R16 ;  /* 0x000000b68410723c */ /* 0x040ff00000041810 */
[-C--:B------:R-:W-:Y:S08]  /*5670*/  HMMA.16816.F32.BF16 R20, R132, R184.reuse, R20 ;  /* 0x000000b88414723c */ /* 0x080ff00000041814 */
[C---:B------:R-:W-:Y:S08]  /*5680*/  HMMA.16816.F32.BF16 R24, R136.reuse, R184, R24 ;  /* 0x000000b88818723c */ /* 0x040ff00000041818 */
[-C--:B------:R-:W-:Y:S01]  /*5690*/  HMMA.16816.F32.BF16 R28, R136, R186.reuse, R28 ;  /* 0x000000ba881c723c */ /* 0x080fe2000004181c */
[----:B------:R-:W1:Y:S07]  /*56a0*/  LDSM.16.M88.4 R136, [R223+0x7000] ;  /* 0x00700000df88783b */ /* 0x000e6e0000000200 */
[----:B------:R-:W-:Y:S01]  /*56b0*/  HMMA.16816.F32.BF16 R32, R132, R186, R32 ;  /* 0x000000ba8420723c */ /* 0x000fe20000041820 */
[----:B------:R-:W3:Y:S07]  /*56c0*/  LDSM.16.M88.4 R132, [R223+0x7800] ;  /* 0x00780000df84783b */ /* 0x000eee0000000200 */
[-C--:B-1----:R-:W-:Y:S08]  /*56d0*/  HMMA.16816.F32.BF16 R4, R136, R188.reuse, R4 ;  /* 0x000000bc8804723c */ /* 0x082ff00000041804 */
[C---:B---3--:R-:W-:Y:S08]  /*56e0*/  HMMA.16816.F32.BF16 R8, R132.reuse, R188, R8 ;  /* 0x000000bc8408723c */ /* 0x048ff00000041808 */
        /* <DEDUP_REMOVED lines=31> */
[C---:B--2---:R-:W-:Y:S01]  /*58e0*/  FADD.FTZ R4, -R142.reuse, R4 ;  /* 0x000000048e047221 */ /* 0x044fe20000010100 */
[C---:B------:R-:W-:Y:S04]  /*58f0*/  HMMA.16816.F32.BF16 R16, R132.reuse, R214, R16 ;  /* 0x000000d68410723c */ /* 0x040fe80000041810 */
[----:B------:R-:W-:Y:S02]  /*5900*/  FADD.FTZ R5, -R142, R5 ;  /* 0x000000058e057221 */ /* 0x000fe40000010100 */
[----:B------:R-:W-:Y:S02]  /*5910*/  FADD.FTZ R6, -R141, R6 ;  /* 0x000000068d067221 */ /* 0x000fe40000010100 */
[----:B------:R-:W-:Y:S01]  /*5920*/  FMUL.FTZ R147, R171, R4 ;  /* 0x00000004ab937220 */ /* 0x000fe20000410000 */
[-C--:B------:R-:W-:Y:S03]  /*5930*/  HMMA.16816.F32.BF16 R20, R132, R216.reuse, R20 ;  /* 0x000000d88414723c */ /* 0x080fe60000041814 */
[----:B------:R-:W-:Y:S02]  /*5940*/  IMAD.MOV.U32 R171, RZ, RZ, R146 ;  /* 0x000000ffffab7224 */ /* 0x000fe400078e0092 */
[----:B------:R-:W-:Y:S02]  /*5950*/  FMUL.FTZ R146, R165, R5 ;  /* 0x00000005a5927220 */ /* 0x000fe40000410000 */
[----:B------:R-:W-:Y:S01]  /*5960*/  IMAD.MOV.U32 R165, RZ, RZ, R143 ;  /* 0x000000ffffa57224 */ /* 0x000fe200078e008f */
[C---:B------:R-:W-:Y:S04]  /*5970*/  HMMA.16816.F32.BF16 R24, R136.reuse, R216, R24 ;  /* 0x000000d88818723c */ /* 0x040fe80000041818 */
[C---:B------:R-:W-:Y:S02]  /*5980*/  FADD.FTZ R7, -R141.reuse, R7 ;  /* 0x000000078d077221 */ /* 0x040fe40000010100 */
[----:B------:R-:W-:Y:S02]  /*5990*/  FADD.FTZ R8, -R140, R8 ;  /* 0x000000088c087221 */ /* 0x000fe40000010100 */
[C---:B------:R-:W-:Y:S01]  /*59a0*/  FADD.FTZ R16, -R142.reuse, R16 ;  /* 0x000000108e107221 */ /* 0x040fe20000010100 */
[-C--:B------:R-:W-:Y:S03]  /*59b0*/  HMMA.16816.F32.BF16 R28, R136, R218.reuse, R28 ;  /* 0x000000da881c723c */ /* 0x080fe6000004181c */
[C---:B------:R-:W-:Y:S02]  /*59c0*/  FADD.FTZ R17, -R142.reuse, R17 ;  /* 0x000000118e117221 */ /* 0x040fe40000010100 */
[C---:B------:R-:W-:Y:S02]  /*59d0*/  FADD.FTZ R19, -R141.reuse, R19 ;  /* 0x000000138d137221 */ /* 0x040fe40000010100 */
[C---:B------:R-:W-:Y:S01]  /*59e0*/  FADD.FTZ R20, -R142.reuse, R20 ;  /* 0x000000148e147221 */ /* 0x040fe20000010100 */
[----:B------:R-:W-:Y:S04]  /*59f0*/  HMMA.16816.F32.BF16 R32, R132, R218, R32 ;  /* 0x000000da8420723c */ /* 0x000fe80000041820 */
[----:B------:R-:W-:Y:S02]  /*5a00*/  FADD.FTZ R21, -R142, R21 ;  /* 0x000000158e157221 */ /* 0x000fe40000010100 */
[C---:B------:R-:W-:Y:S02]  /*5a10*/  FADD.FTZ R22, -R141.reuse, R22 ;  /* 0x000000168d167221 */ /* 0x040fe40000010100 */
[----:B------:R-:W-:Y:S04]  /*5a20*/  FMUL.FTZ R145, R158, R20 ;  /* 0x000000149e917220 */ /* 0x000fe80000410000 */
[----:B------:R-:W-:Y:S02]  /*5a30*/  FMUL.FTZ R144, R156, R21 ;  /* 0x000000159c907220 */ /* 0x000fe40000410000 */
[C---:B------:R-:W-:Y:S02]  /*5a40*/  FADD.FTZ R18, -R141.reuse, R18 ;  /* 0x000000128d127221 */ /* 0x040fe40000010100 */
[----:B------:R-:W-:Y:S02]  /*5a50*/  FMUL.FTZ R133, R166, R19 ;  /* 0x00000013a6857220 */ /* 0x000fe40000410000 */
[----:B------:R-:W-:Y:S02]  /*5a60*/  FADD.FTZ R23, -R141, R23 ;  /* 0x000000178d177221 */ /* 0x000fe40000010100 */
[----:B------:R-:W-:Y:S02]  /*5a70*/  FMUL.FTZ R135, R160, R22 ;  /* 0x00000016a0877220 */ /* 0x000fe40000410000 */
[----:B------:R-:W-:Y:S02]  /*5a80*/  FADD.FTZ R9, -R140, R9 ;  /* 0x000000098c097221 */ /* 0x000fe40000010100 */
[C---:B------:R-:W-:Y:S02]  /*5a90*/  FADD.FTZ R32, -R142.reuse, R32 ;  /* 0x000000208e207221 */ /* 0x040fe40000010100 */
[----:B------:R-:W-:Y:S02]  /*5aa0*/  FADD.FTZ R33, -R142, R33 ;  /* 0x000000218e217221 */ /* 0x000fe40000010100 */
[----:B------:R-:W-:Y:S02]  /*5ab0*/  FMUL.FTZ R142, R150, R32 ;  /* 0x00000020968e7220 */ /* 0x000fe40000410000 */
[----:B------:R-:W-:Y:S01]  /*5ac0*/  FMUL.FTZ R139, R149, R33 ;  /* 0x00000021958b7220 */ /* 0x000fe20000410000 */
[----:B------:R1:W5:Y:S01]  /*5ad0*/  LDL R150, [R1+0x10] ;  /* 0x0000100001967983 */ /* 0x0003620000100800 */
[C---:B------:R-:W-:Y:S02]  /*5ae0*/  FADD.FTZ R34, -R141.reuse, R34 ;  /* 0x000000228d227221 */ /* 0x040fe40000010100 */
[----:B------:R-:W-:Y:S01]  /*5af0*/  FADD.FTZ R136, -R141, R35 ;  /* 0x000000238d887221 */ /* 0x000fe20000010100 */
[----:B------:R1:W5:Y:S01]  /*5b00*/  LDL R149, [R1+0x14] ;  /* 0x0000140001957983 */ /* 0x0003620000100800 */
[C---:B------:R-:W-:Y:S02]  /*5b10*/  FADD.FTZ R12, -R140.reuse, R12 ;  /* 0x0000000c8c0c7221 */ /* 0x040fe40000010100 */
[C---:B------:R-:W-:Y:S02]  /*5b20*/  FADD.FTZ R13, -R140.reuse, R13 ;  /* 0x0000000d8c0d7221 */ /* 0x040fe40000010100 */
[C---:B------:R-:W-:Y:S02]  /*5b30*/  FADD.FTZ R4, -R140.reuse, R24 ;  /* 0x000000188c047221 */ /* 0x040fe40000010100 */
[C---:B------:R-:W-:Y:S02]  /*5b40*/  FADD.FTZ R24, -R140.reuse, R25 ;  /* 0x000000198c187221 */ /* 0x040fe40000010100 */
[C---:B------:R-:W-:Y:S02]  /*5b50*/  FADD.FTZ R5, -R140.reuse, R28 ;  /* 0x0000001c8c057221 */ /* 0x040fe40000010100 */
[----:B------:R-:W-:Y:S01]  /*5b60*/  FADD.FTZ R28, -R140, R29 ;  /* 0x0000001d8c1c7221 */ /* 0x000fe20000010100 */
[----:B------:R-:W-:Y:S01]  /*5b70*/  MOV R140, R238 ;  /* 0x000000ee008c7202 */ /* 0x000fe20000000f00 */
[C---:B------:R-:W-:Y:S02]  /*5b80*/  FADD.FTZ R10, -R0.reuse, R10 ;  /* 0x0000000a000a7221 */ /* 0x040fe40000010100 */
[C---:B------:R-:W-:Y:S02]  /*5b90*/  FADD.FTZ R11, -R0.reuse, R11 ;  /* 0x0000000b000b7221 */ /* 0x040fe40000010100 */
[C---:B------:R-:W-:Y:S02]  /*5ba0*/  FADD.FTZ R14, -R0.reuse, R14 ;  /* 0x0000000e000e7221 */ /* 0x040fe40000010100 */
[C---:B------:R-:W-:Y:S02]  /*5bb0*/  FADD.FTZ R15, -R0.reuse, R15 ;  /* 0x0000000f000f7221 */ /* 0x040fe40000010100 */
[C---:B------:R-:W-:Y:S02]  /*5bc0*/  FADD.FTZ R20, -R0.reuse, R26 ;  /* 0x0000001a00147221 */ /* 0x040fe40000010100 */
[C---:B------:R-:W-:Y:S02]  /*5bd0*/  FADD.FTZ R19, -R0.reuse, R27 ;  /* 0x0000001b00137221 */ /* 0x040fe40000010100 */
[C---:B------:R-:W-:Y:S02]  /*5be0*/  FADD.FTZ R22, -R0.reuse, R30 ;  /* 0x0000001e00167221 */ /* 0x040fe40000010100 */
[----:B------:R-:W-:Y:S02]  /*5bf0*/  FADD.FTZ R21, -R0, R31 ;  /* 0x0000001f00157221 */ /* 0x000fe40000010100 */
[----:B------:R-:W-:Y:S02]  /*5c00*/  FMUL.FTZ R148, R164, R6 ;  /* 0x00000006a4947220 */ /* 0x000fe40000410000 */
        /* <DEDUP_REMOVED lines=23> */
[----:B------:R-:W-:Y:S01]  /*5d80*/  IMAD.MOV.U32 R141, RZ, RZ, R237 ;  /* 0x000000ffff8d7224 */ /* 0x000fe200078e00ed */
[----:B------:R-:W-:-:S05]  /*5d90*/  @!P0 BRA `(.L_x_29) ;  /* 0x0000030000008947 */ /* 0x000fca0003800000 */
[----:B-1----:R-:W-:Y:S01]  /*5da0*/  ULOP3.LUT UR4, UR5, 0x1, URZ, 0xc0, !UPT ;  /* 0x0000000105047892 */ /* 0x002fe2000f8ec03f */
[----:B------:R-:W-:Y:S01]  /*5db0*/  IMAD.MOV.U32 R0, RZ, RZ, c[0x0][0x190] ;  /* 0x00006400ff007624 */ /* 0x000fe200078e00ff */
[----:B------:R-:W-:Y:S02]  /*5dc0*/  ISETP.GE.AND P3, PT, R250, c[0x0][0x220], PT ;  /* 0x00008800fa007a0c */ /* 0x000fe40003f66270 */
[----:B------:R-:W-:Y:S01]  /*5dd0*/  UISETP.NE.U32.AND UP0, UPT, UR4, 0x1, UPT ;  /* 0x000000010400788c */ /* 0x000fe2000bf05070 */
[----:B------:R-:W-:Y:S01]  /*5de0*/  IMAD.U32 R0, R0, -0x40, RZ ;  /* 0xffffffc000007824 */ /* 0x000fe200078e00ff */
[----:B-----5:R-:W-:Y:S02]  /*5df0*/  ISETP.GE.AND P2, PT, R150, c[0x0][0x220], PT ;  /* 0x0000880096007a0c */ /* 0x020fe40003f46270 */
[----:B------:R-:W-:Y:S01]  /*5e00*/  USEL UR4, UR40, 0x3000, !UP0 ;  /* 0x0000300028047887 */ /* 0x000fe2000c000000 */
[----:B------:R-:W-:Y:S02]  /*5e10*/  ISETP.GE.AND P1, PT, R149, c[0x0][0x220], PT ;  /* 0x0000880095007a0c */ /* 0x000fe40003f26270 */
[----:B------:R-:W-:Y:S02]  /*5e20*/  LEA R241, P4, R0, R241, 0x1 ;  /* 0x000000f100f17211 */ /* 0x000fe400078808ff */
[----:B------:R-:W-:Y:S02]  /*5e30*/  SHF.R.S32.HI R4, RZ, 0x1f, R0 ;  /* 0x0000001fff047819 */ /* 0x000fe40000011400 */
[----:B------:R-:W-:Y:S02]  /*5e40*/  IADD3 R232, R232, UR4, RZ ;  /* 0x00000004e8e87c10 */ /* 0x000fe4000fffe0ff */
[----:B------:R-:W-:Y:S01]  /*5e50*/  LEA.HI.X R239, R0, R239, R4, 0x1, P4 ;  /* 0x000000ef00ef7211 */ /* 0x000fe200020f0c04 */
[----:B------:R-:W-:Y:S01]  /*5e60*/  @!P3 IMAD.MOV.U32 R4, RZ, RZ, R241 ;  /* 0x000000ffff04b224 */ /* 0x000fe200078e00f1 */
[C---:B------:R-:W-:Y:S01]  /*5e70*/  IADD3 R0, R243.reuse, UR4, RZ ;  /* 0x00000004f3007c10 */ /* 0x040fe2000fffe0ff */
[----:B------:R1:W-:Y:S01]  /*5e80*/  @P3 STS [R232], RZ ;  /* 0x000000ffe8003388 */ /* 0x0003e20000000800 */
[C---:B------:R-:W-:Y:S01]  /*5e90*/  @!P2 IADD3 R9, R243.reuse, UR4, RZ ;  /* 0x00000004f309ac10 */ /* 0x040fe2000fffe0ff */
[----:B------:R-:W-:Y:S01]  /*5ea0*/  @!P3 IMAD.MOV.U32 R5, RZ, RZ, R239 ;  /* 0x000000ffff05b224 */ /* 0x000fe200078e00ef */
[----:B------:R-:W-:Y:S01]  /*5eb0*/  @!P1 IADD3 R8, R243, UR4, RZ ;  /* 0x00000004f3089c10 */ /* 0x000fe2000fffe0ff */
[----:B------:R1:W-:Y:S01]  /*5ec0*/  @P3 STS [R232+0x4], RZ ;  /* 0x000004ffe8003388 */ /* 0x0003e20000000800 */
[----:B------:R-:W-:Y:S01]  /*5ed0*/  @!P2 IMAD.MOV.U32 R6, RZ, RZ, R241 ;  /* 0x000000ffff06a224 */ /* 0x000fe200078e00f1 */
[----:B------:R-:W-:Y:S01]  /*5ee0*/  IADD3 R220, R220, UR4, RZ ;  /* 0x00000004dcdc7c10 */ /* 0x000fe2000fffe0ff */
[----:B------:R-:W-:Y:S01]  /*5ef0*/  @!P2 IMAD.MOV.U32 R7, RZ, RZ, R239 ;  /* 0x000000ffff07a224 */ /* 0x000fe200078e00ef */
[----:B------:R1:W-:Y:S01]  /*5f00*/  @P3 STS [R232+0x8], RZ ;  /* 0x000008ffe8003388 */ /* 0x0003e20000000800 */
[----:B------:R-:W-:Y:S03]  /*5f10*/  IMAD.MOV.U32 R243, RZ, RZ, R0 ;  /* 0x000000fffff37224 */ /* 0x000fe600078e0000 */
[----:B------:R1:W-:Y:S04]  /*5f20*/  @P3 STS [R232+0xc], RZ ;  /* 0x00000cffe8003388 */ /* 0x0003e80000000800 */
[----:B------:R-:W-:Y:S01]  /*5f30*/  @!PT LDS RZ, [RZ] ;  /* 0x00000000fffff984 */ /* 0x000fe20000000800 */
[----:B------:R-:W-:Y:S01]  /*5f40*/  @!PT LDS RZ, [RZ] ;  /* 0x00000000fffff984 */ /* 0x000fe20000000800 */
[----:B------:R-:W-:Y:S01]  /*5f50*/  @!PT LDS RZ, [RZ] ;  /* 0x00000000fffff984 */ /* 0x000fe20000000800 */
[----:B------:R2:W-:Y:S04]  /*5f60*/  @!P3 LDGSTS.E.BYPASS.LTC128B.128 [R0], [R4.64] ;  /* 0x000000000400bfae */ /* 0x0005e8000b901d4c */
        /* <DEDUP_REMOVED lines=8> */
[----:B------:R1:W-:Y:S01]  /*5ff0*/  @P1 STS [R232+0x2000], RZ ;  /* 0x002000ffe8001388 */ /* 0x0003e20000000800 */
[----:B--2---:R-:W-:Y:S03]  /*6000*/  @!P1 IMAD.MOV.U32 R4, RZ, RZ, R241 ;  /* 0x000000ffff049224 */ /* 0x004fe600078e00f1 */
[----:B------:R1:W-:Y:S01]  /*6010*/  @P1 STS [R232+0x2004], RZ ;  /* 0x002004ffe8001388 */ /* 0x0003e20000000800 */
[----:B------:R-:W-:Y:S03]  /*6020*/  @!P1 IMAD.MOV.U32 R5, RZ, RZ, R239 ;  /* 0x000000ffff059224 */ /* 0x000fe600078e00ef */
[----:B------:R1:W-:Y:S04]  /*6030*/  @P1 STS [R232+0x2008], RZ ;  /* 0x002008ffe8001388 */ /* 0x0003e80000000800 */
[----:B------:R1:W-:Y:S04]  /*6040*/  @P1 STS [R232+0x200c], RZ ;  /* 0x00200cffe8001388 */ /* 0x0003e80000000800 */
[----:B------:R-:W-:Y:S01]  /*6050*/  @!PT LDS RZ, [RZ] ;  /* 0x00000000fffff984 */ /* 0x000fe20000000800 */
[----:B------:R-:W-:Y:S01]  /*6060*/  @!PT LDS RZ, [RZ] ;  /* 0x00000000fffff984 */ /* 0x000fe20000000800 */
[----:B------:R-:W-:Y:S01]  /*6070*/  @!PT LDS RZ, [RZ] ;  /* 0x00000000fffff984 */ /* 0x000fe20000000800 */
[----:B------:R1:W-:Y:S04]  /*6080*/  @!P1 LDGSTS.E.BYPASS.LTC128B.128 [R8+0x2000], [R4.64+0x80] ;  /* 0x0200008004089fae */ /* 0x0003e8000b901d4c */
[----:B------:R-:W0:Y:S02]  /*6090*/  LDGDEPBAR ;  /* 0x00000000000079af */ /* 0x000e240000000000 */
.L_x_29:
[----:B-1----:R-:W-:Y:S01]  /*60a0*/  F2FP.BF16.PACK_AB R16, R146, R147 ;  /* 0x000000939210723e */ /* 0x002fe200000010ff */
[----:B------:R1:W5:Y:S01]  /*60b0*/  LDL R151, [R1+0x28] ;  /* 0x0000280001977983 */ /* 0x0003620000100800 */
[----:B------:R-:W-:Y:S02]  /*60c0*/  F2FP.BF16.PACK_AB R15, R132, R148 ;  /* 0x00000094840f723e */ /* 0x000fe400000010ff */
[----:B------:R-:W-:Y:S01]  /*60d0*/  F2FP.BF16.PACK_AB R12, R138, R143 ;  /* 0x0000008f8a0c723e */ /* 0x000fe200000010ff */
[----:B------:R-:W-:Y:S01]  /*60e0*/  STS [R236+0xf000], R16 ;  /* 0x00f00010ec007388 */ /* 0x000fe20000000800 */
        /* <DEDUP_REMOVED lines=18> */
[----:B------:R-:W-:Y:S03]  /*6210*/  F2FP.BF16.PACK_AB R17, R21, R22 ;  /* 0x000000161511723e */ /* 0x000fe600000010ff */
[----:B------:R-:W-:Y:S04]  /*6220*/  STS [R234+0x10400], R9 ;  /* 0x01040009ea007388 */ /* 0x000fe80000000800 */
[----:B------:R-:W-:Y:S04]  /*6230*/  STS [R235+0xf000], R8 ;  /* 0x00f00008eb007388 */ /* 0x000fe80000000800 */
[----:B------:R-:W-:Y:S04]  /*6240*/  STS [R235+0xf400], R7 ;  /* 0x00f40007eb007388 */ /* 0x000fe80000000800 */
[----:B------:R-:W-:Y:S04]  /*6250*/  STS [R233+0xf000], R4 ;  /* 0x00f00004e9007388 */ /* 0x000fe80000000800 */
[----:B------:R2:W-:Y:S04]  /*6260*/  STS [R233+0xf400], R0 ;  /* 0x00f40000e9007388 */ /* 0x0005e80000000800 */
[----:B------:R-:W-:Y:S04]  /*6270*/  STS [R235+0x10000], R6 ;  /* 0x01000006eb007388 */ /* 0x000fe80000000800 */
[----:B------:R-:W-:Y:S04]  /*6280*/  STS [R235+0x10400], R5 ;  /* 0x01040005eb007388 */ /* 0x000fe80000000800 */
[----:B------:R-:W-:Y:S04]  /*6290*/  STS [R233+0x10000], R18 ;  /* 0x01000012e9007388 */ /* 0x000fe80000000800 */
[----:B------:R-:W-:Y:S04]  /*62a0*/  STS [R233+0x10400], R17 ;  /* 0x01040011e9007388 */ /* 0x000fe80000000800 */
[----:B------:R-:W-:Y:S01]  /*62b0*/  BAR.SYNC.DEFER_BLOCKING 0x0 ;  /* 0x0000000000007b1d */ /* 0x000fe20000010000 */
[----:B--2---:R-:W-:Y:S05]  /*62c0*/  IMAD.SHL.U32 R0, R229, 0x2, RZ ;  /* 0x00000002e5007824 */ /* 0x004fea00078e00ff */
[----:B------:R-:W-:Y:S04]  /*62d0*/  LDSM.16.MT88.4 R4, [R2+0x13000] ;  /* 0x013000000204783b */ /* 0x000fe80000004200 */
[----:B------:R-:W2:Y:S04]  /*62e0*/  LDSM.16.MT88.4 R8, [R0+0x6000] ;  /* 0x006000000008783b */ /* 0x000ea80000004200 */
[----:B------:R-:W3:Y:S04]  /*62f0*/  LDSM.16.MT88.4 R12, [R2+0x15000] ;  /* 0x01500000020c783b */ /* 0x000ee80000004200 */
[----:B------:R-:W4:Y:S04]  /*6300*/  LDSM.16.MT88.4 R16, [R0+0x7000] ;  /* 0x007000000010783b */ /* 0x000f280000004200 */
[----:B------:R-:W1:Y:S04]  /*6310*/  LDSM.16.MT88.4 R20, [R0+0x8000] ;  /* 0x008000000014783b */ /* 0x000e680000004200 */
[----:B------:R-:W-:Y:S04]  /*6320*/  LDSM.16.MT88.4 R24, [R2+0x13800] ;  /* 0x013800000218783b */ /* 0x000fe80000004200 */
[----:B------:R-:W1:Y:S04]  /*6330*/  LDSM.16.MT88.4 R28, [R0+0x6400] ;  /* 0x00640000001c783b */ /* 0x000e680000004200 */
[----:B------:R-:W1:Y:S04]  /*6340*/  LDSM.16.MT88.4 R32, [R2+0x15800] ;  /* 0x015800000220783b */ /* 0x000e680000004200 */
[----:B------:R-:W1:Y:S04]  /*6350*/  LDSM.16.MT88.4 R132, [R0+0x7400] ;  /* 0x007400000084783b */ /* 0x000e680000004200 */
[----:B------:R-:W-:Y:S01]  /*6360*/  LDSM.16.MT88.4 R136, [R2+0x16800] ;  /* 0x016800000288783b */ /* 0x000fe20000004200 */
[-C--:B--2---:R-:W-:Y:S08]  /*6370*/  HMMA.16816.F32.BF16 R36, R4, R8.reuse, R36 ;  /* 0x000000080424723c */ /* 0x084ff00000041824 */
[C---:B---3--:R-:W-:Y:S08]  /*6380*/  HMMA.16816.F32.BF16 R40, R12.reuse, R8, R40 ;  /* 0x000000080c28723c */ /* 0x048ff00000041828 */
[-C--:B------:R-:W-:Y:S08]  /*6390*/  HMMA.16816.F32.BF16 R44, R12, R10.reuse, R44 ;  /* 0x0000000a0c2c723c */ /* 0x080ff0000004182c */
[C---:B------:R-:W-:Y:S01]  /*63a0*/  HMMA.16816.F32.BF16 R48, R4.reuse, R10, R48 ;  /* 0x0000000a0430723c */ /* 0x040fe20000041830 */
[----:B------:R-:W2:Y:S07]  /*63b0*/  LDSM.16.MT88.4 R8, [R0+0x8400] ;  /* 0x008400000008783b */ /* 0x000eae0000004200 */
[-C--:B----4-:R-:W-:Y:S08]  /*63c0*/  HMMA.16816.F32.BF16 R52, R4, R16.reuse, R52 ;  /* 0x000000100434723c */ /* 0x090ff00000041834 */
[C---:B------:R-:W-:Y:S08]  /*63d0*/  HMMA.16816.F32.BF16 R56, R12.reuse, R16, R56 ;  /* 0x000000100c38723c */ /* 0x040ff00000041838 */
[-C--:B------:R-:W-:Y:S08]  /*63e0*/  HMMA.16816.F32.BF16 R60, R12, R18.reuse, R60 ;  /* 0x000000120c3c723c */ /* 0x080ff0000004183c */
[C---:B------:R-:W-:Y:S01]  /*63f0*/  HMMA.16816.F32.BF16 R64, R4.reuse, R18, R64 ;  /* 0x000000120440723c */ /* 0x040fe20000041840 */
[----:B------:R-:W-:Y:S07]  /*6400*/  LDSM.16.MT88.4 R16, [R2+0x16000] ;  /* 0x016000000210783b */ /* 0x000fee0000004200 */
[-C--:B-1----:R-:W-:Y:S08]  /*6410*/  HMMA.16816.F32.BF16 R68, R4, R20.reuse, R68 ;  /* 0x000000140444723c */ /* 0x082ff00000041844 */
[C---:B------:R-:W-:Y:S08]  /*6420*/  HMMA.16816.F32.BF16 R72, R12.reuse, R20, R72 ;  /* 0x000000140c48723c */ /* 0x040ff00000041848 */
[-C--:B------:R-:W-:Y:S01]  /*6430*/  HMMA.16816.F32.BF16 R76, R12, R22.reuse, R76 ;  /* 0x000000160c4c723c */ /* 0x080fe2000004184c */
[----:B------:R-:W-:Y:S07]  /*6440*/  LDSM.16.MT88.4 R12, [R0+0x6800] ;  /* 0x00680000000c783b */ /* 0x000fee0000004200 */
[----:B------:R-:W-:Y:S01]  /*6450*/  HMMA.16816.F32.BF16 R80, R4, R22, R80 ;  /* 0x000000160450723c */ /* 0x000fe20000041850 */
[----:B------:R-:W1:Y:S04]  /*6460*/  LDSM.16.MT88.4 R4, [R2+0x14000] ;  /* 0x014000000204783b */ /* 0x000e680000004200 */
[----:B------:R-:W3:Y:S03]  /*6470*/  LDSM.16.MT88.4 R20, [R0+0x7800] ;  /* 0x007800000014783b */ /* 0x000ee60000004200 */
[-C--:B------:R-:W-:Y:S08]  /*6480*/  HMMA.16816.F32.BF16 R36, R24, R28.reuse, R36 ;  /* 0x0000001c1824723c */ /* 0x080ff00000041824 */
[C---:B------:R-:W-:Y:S08]  /*6490*/  HMMA.16816.F32.BF16 R40, R32.reuse, R28, R40 ;  /* 0x0000001c2028723c */ /* 0x040ff00000041828 */
[-C--:B------:R-:W-:Y:S08]  /*64a0*/  HMMA.16816.F32.BF16 R44, R32, R30.reuse, R44 ;  /* 0x0000001e202c723c */ /* 0x080ff0000004182c */
[C---:B------:R-:W-:Y:S01]  /*64b0*/  HMMA.16816.F32.BF16 R48, R24.reuse, R30, R48 ;  /* 0x0000001e1830723c */ /* 0x040fe20000041830 */
[----:B------:R-:W4:Y:S07]  /*64c0*/  LDSM.16.MT88.4 R28, [R0+0x8800] ;  /* 0x00880000001c783b */ /* 0x000f2e0000004200 */
[-C--:B------:R-:W-:Y:S08]  /*64d0*/  HMMA.16816.F32.BF16 R52, R24, R132.reuse, R52 ;  /* 0x000000841834723c */ /* 0x080ff00000041834 */
[C---:B------:R-:W-:Y:S08]  /*64e0*/  HMMA.16816.F32.BF16 R56, R32.reuse, R132, R56 ;  /* 0x000000842038723c */ /* 0x040ff00000041838 */
[-C--:B------:R-:W-:Y:S08]  /*64f0*/  HMMA.16816.F32.BF16 R60, R32, R134.reuse, R60 ;  /* 0x00000086203c723c */ /* 0x080ff0000004183c */
[C---:B------:R-:W-:Y:S01]  /*6500*/  HMMA.16816.F32.BF16 R64, R24.reuse, R134, R64 ;  /* 0x000000861840723c */ /* 0x040fe20000041840 */
[----:B------:R-:W-:Y:S07]  /*6510*/  LDSM.16.MT88.4 R132, [R0+0x6c00] ;  /* 0x006c00000084783b */ /* 0x000fee0000004200 */
[-C--:B--2---:R-:W-:Y:S08]  /*6520*/  HMMA.16816.F32.BF16 R68, R24, R8.reuse, R68 ;  /* 0x000000081844723c */ /* 0x084ff00000041844 */
[C---:B------:R-:W-:Y:S08]  /*6530*/  HMMA.16816.F32.BF16 R72, R32.reuse, R8, R72 ;  /* 0x000000082048723c */ /* 0x040ff00000041848 */
[-C--:B------:R-:W-:Y:S01]  /*6540*/  HMMA.16816.F32.BF16 R76, R32, R10.reuse, R76 ;  /* 0x0000000a204c723c */ /* 0x080fe2000004184c */
[----:B------:R-:W2:Y:S07]  /*6550*/  LDSM.16.MT88.4 R32, [R2+0x14800] ;  /* 0x014800000220783b */ /* 0x000eae0000004200 */
[----:B------:R-:W-:Y:S01]  /*6560*/  HMMA.16816.F32.BF16 R80, R24, R10, R80 ;  /* 0x0000000a1850723c */ /* 0x000fe20000041850 */
[----:B------:R-:W2:Y:S04]  /*6570*/  LDSM.16.MT88.4 R8, [R0+0x7c00] ;  /* 0x007c00000008783b */ /* 0x000ea80000004200 */
[----:B------:R-:W2:Y:S03]  /*6580*/  LDSM.16.MT88.4 R24, [R0+0x8c00] ;  /* 0x008c00000018783b */ /* 0x000ea60000004200 */
[-C--:B-1----:R-:W-:Y:S01]  /*6590*/  HMMA.16816.F32.BF16 R36, R4, R12.reuse, R36 ;  /* 0x0000000c0424723c */ /* 0x082fe20000041824 */
[----:B------:R-:W-:Y:S07]  /*65a0*/  BAR.SYNC.DEFER_BLOCKING 0x0 ;  /* 0x0000000000007b1d */ /* 0x000fee0000010000 */
[C---:B------:R-:W-:Y:S08]  /*65b0*/  HMMA.16816.F32.BF16 R40, R16.reuse, R12, R40 ;  /* 0x0000000c1028723c */ /* 0x040ff00000041828 */
[-C--:B------:R-:W-:Y:S08]  /*65c0*/  HMMA.16816.F32.BF16 R44, R16, R14.reuse, R44 ;  /* 0x0000000e102c723c */ /* 0x080ff0000004182c */
[C---:B------:R-:W-:Y:S08]  /*65d0*/  HMMA.16816.F32.BF16 R48, R4.reuse, R14, R48 ;  /* 0x0000000e0430723c */ /* 0x040ff00000041830 */
[-C--:B---3--:R-:W-:Y:S08]  /*65e0*/  HMMA.16816.F32.BF16 R52, R4, R20.reuse, R52 ;  /* 0x000000140434723c */ /* 0x088ff00000041834 */
[C---:B------:R-:W-:Y:S08]  /*65f0*/  HMMA.16816.F32.BF16 R56, R16.reuse, R20, R56 ;  /* 0x000000141038723c */ /* 0x040ff00000041838 */
[-C--:B------:R-:W-:Y:S08]  /*6600*/  HMMA.16816.F32.BF16 R60, R16, R22.reuse, R60 ;  /* 0x00000016103c723c */ /* 0x080ff0000004183c */
[C---:B------:R-:W-:Y:S08]  /*6610*/  HMMA.16816.F32.BF16 R64, R4.reuse, R22, R64 ;  /* 0x000000160440723c */ /* 0x040ff00000041840 */
[-C--:B----4-:R-:W-:Y:S08]  /*6620*/  HMMA.16816.F32.BF16 R68, R4, R28.reuse, R68 ;  /* 0x0000001c0444723c */ /* 0x090ff00000041844 */
[C---:B------:R-:W-:Y:S08]  /*6630*/  HMMA.16816.F32.BF16 R72, R16.reuse, R28, R72 ;  /* 0x0000001c1048723c */ /* 0x040ff00000041848 */
[-C--:B------:R-:W-:Y:S08]  /*6640*/  HMMA.16816.F32.BF16 R76, R16, R30.reuse, R76 ;  /* 0x0000001e104c723c */ /* 0x080ff0000004184c */
[----:B------:R-:W-:Y:S08]  /*6650*/  HMMA.16816.F32.BF16 R80, R4, R30, R80 ;  /* 0x0000001e0450723c */ /* 0x000ff00000041850 */
[-C--:B--2---:R-:W-:Y:S08]  /*6660*/  HMMA.16816.F32.BF16 R36, R32, R132.reuse, R36 ;  /* 0x000000842024723c */ /* 0x084ff00000041824 */
[C---:B------:R-:W-:Y:S08]  /*6670*/  HMMA.16816.F32.BF16 R40, R136.reuse, R132, R40 ;  /* 0x000000848828723c */ /* 0x040ff00000041828 */
[-C--:B------:R-:W-:Y:S08]  /*6680*/  HMMA.16816.F32.BF16 R44, R136, R134.reuse, R44 ;  /* 0x00000086882c723c */ /* 0x080ff0000004182c */
        /* <DEDUP_REMOVED lines=8> */
[----:B------:R-:W-:Y:S01]  /*6710*/  HMMA.16816.F32.BF16 R80, R32, R26, R80 ;  /* 0x0000001a2050723c */ /* 0x000fe20000041850 */
[----:B------:R-:W-:-:S07]  /*6720*/  @!P0 BRA `(.L_x_30) ;  /* 0x0000021000008947 */ /* 0x000fce0003800000 */
[----:B------:R-:W-:Y:S01]  /*6730*/  IMAD.MOV.U32 R5, RZ, RZ, c[0x0][0x370] ;  /* 0x0000dc00ff057624 */ /* 0x000fe200078e00ff */
[----:B------:R-:W-:Y:S01]  /*6740*/  ISETP.GE.AND P3, PT, R250, c[0x0][0x220], PT ;  /* 0x00008800fa007a0c */ /* 0x000fe20003f66270 */
[----:B-----5:R-:W-:Y:S01]  /*6750*/  IMAD.SHL.U32 R4, R151, 0x2, RZ ;  /* 0x0000000297047824 */ /* 0x020fe200078e00ff */
[----:B------:R-:W-:Y:S01]  /*6760*/  ISETP.GE.AND P2, PT, R150, c[0x0][0x220], PT ;  /* 0x0000880096007a0c */ /* 0x000fe20003f46270 */
[----:B------:R-:W-:Y:S01]  /*6770*/  IMAD.U32 R5, R5, -0x40, RZ ;  /* 0xffffffc005057824 */ /* 0x000fe200078e00ff */
[----:B------:R-:W-:Y:S04]  /*6780*/  ISETP.GE.AND P1, PT, R149, c[0x0][0x220], PT ;  /* 0x0000880095007a0c */ /* 0x000fe80003f26270 */
[C---:B------:R-:W-:Y:S02]  /*6790*/  LEA R242, P4, R5.reuse, R242, 0x1 ;  /* 0x000000f205f27211 */ /* 0x040fe400078808ff */
[----:B------:R-:W-:Y:S03]  /*67a0*/  SHF.R.S32.HI R6, RZ, 0x1f, R5 ;  /* 0x0000001fff067819 */ /* 0x000fe60000011405 */
[----:B------:R1:W-:Y:S01]  /*67b0*/  @P3 STS [R4+0x6000], RZ ;  /* 0x006000ff04003388 */ /* 0x0003e20000000800 */
[----:B------:R-:W-:Y:S01]  /*67c0*/  LEA.HI.X R240, R5, R240, R6, 0x1, P4 ;  /* 0x000000f005f07211 */ /* 0x000fe200020f0c06 */
[----:B------:R-:W-:Y:S01]  /*67d0*/  @!P2 IMAD.MOV.U32 R8, RZ, RZ, R242 ;  /* 0x000000ffff08a224 */ /* 0x000fe200078e00f2 */
[----:B------:R-:W-:Y:S01]  /*67e0*/  @!P3 MOV R10, R242 ;  /* 0x000000f2000ab202 */ /* 0x000fe20000000f00 */
[----:B------:R1:W-:Y:S01]  /*67f0*/  @P3 STS [R4+0x6004], RZ ;  /* 0x006004ff04003388 */ /* 0x0003e20000000800 */
[-C--:B------:R-:W-:Y:S01]  /*6800*/  @!P2 MOV R9, R240.reuse ;  /* 0x000000f00009a202 */ /* 0x080fe20000000f00 */
[----:B------:R-:W-:Y:S01]  /*6810*/  @!P3 IMAD.MOV.U32 R11, RZ, RZ, R240 ;  /* 0x000000ffff0bb224 */ /* 0x000fe200078e00f0 */
[----:B------:R-:W-:Y:S01]  /*6820*/  @!P1 MOV R7, R240 ;  /* 0x000000f000079202 */ /* 0x000fe20000000f00 */
[----:B------:R1:W-:Y:S01]  /*6830*/  @P3 STS.64 [R4+0x6008], RZ ;  /* 0x006008ff04003388 */ /* 0x0003e20000000a00 */
[----:B------:R-:W-:Y:S03]  /*6840*/  @!P1 IMAD.MOV.U32 R6, RZ, RZ, R242 ;  /* 0x000000ffff069224 */ /* 0x000fe600078e00f2 */
        /* <DEDUP_REMOVED lines=9> */
[----:B------:R1:W-:Y:S04]  /*68e0*/  @P1 STS.128 [R4+0x8000], RZ ;  /* 0x008000ff04001388 */ /* 0x0003e80000000c00 */
[----:B------:R-:W-:Y:S01]  /*68f0*/  @!PT LDS RZ, [RZ] ;  /* 0x00000000fffff984 */ /* 0x000fe20000000800 */
[----:B------:R-:W-:Y:S01]  /*6900*/  @!PT LDS RZ, [RZ] ;  /* 0x00000000fffff984 */ /* 0x000fe20000000800 */
[----:B------:R-:W-:Y:S01]  /*6910*/  @!PT LDS RZ, [RZ] ;  /* 0x00000000fffff984 */ /* 0x000fe20000000800 */
[----:B------:R1:W-:Y:S04]  /*6920*/  @!P1 LDGSTS.E.BYPASS.LTC128B.128 [R4+0x8000], [R6.64+0x80] ;  /* 0x0800008006049fae */ /* 0x0003e8000b901d4c */
[----:B------:R-:W0:Y:S02]  /*6930*/  LDGDEPBAR ;  /* 0x00000000000079af */ /* 0x000e240000000000 */
.L_x_30:
[----:B------:R-:W-:Y:S01]  /*6940*/  LDSM.16.M88.4 R24, [R225] ;  /* 0x00000000e118783b */ /* 0x000fe20000000200 */
[----:B------:R-:W-:Y:S01]  /*6950*/  IMAD.MOV.U32 R142, RZ, RZ, c[0x0][0x22c] ;  /* 0x00008b00ff8e7624 */ /* 0x000fe200078e00ff */
[----:B------:R-:W-:Y:S02]  /*6960*/  ULOP3.LUT UR4, UR5, 0x1, URZ, 0xc0, !UPT ;  /* 0x0000000105047892 */ /* 0x000fe4000f8ec03f */
[----:B-1----:R-:W1:Y:S01]  /*6970*/  LDSM.16.MT88.4 R8, [R0+0x9000] ;  /* 0x009000000008783b */ /* 0x002e620000004200 */
[----:B------:R-:W-:Y:S01]  /*6980*/  IMAD R142, R142, c[0x0][0x1c0], RZ ;  /* 0x000070008e8e7a24 */ /* 0x000fe200078e02ff */
[----:B------:R-:W-:Y:S02]  /*6990*/  UISETP.NE.U32.AND UP0, UPT, UR4, 0x1, UPT ;  /* 0x000000010400788c */ /* 0x000fe4000bf05070 */
[----:B------:R-:W2:Y:S01]  /*69a0*/  LDSM.16.MT88.4 R16, [R0+0xb000] ;  /* 0x00b000000010783b */ /* 0x000ea20000004200 */
[----:B------:R-:W-:Y:S01]  /*69b0*/  IMAD.U32 R142, R142, -0x40, RZ ;  /* 0xffffffc08e8e7824 */ /* 0x000fe200078e00ff */
[----:B------:R-:W-:Y:S02]  /*69c0*/  UISETP.GT.AND UP2, UPT, UR5, UR11, UPT ;  /* 0x0000000b0500728c */ /* 0x000fe4000bf44270 */
[----:B------:R-:W3:Y:S01]  /*69d0*/  LDSM.16.MT88.4 R28, [R0+0xd000] ;  /* 0x00d00000001c783b */ /* 0x000ee20000004200 */
[----:B------:R-:W-:Y:S01]  /*69e0*/  UIADD3 UR4, UR5, -0x1, URZ ;  /* 0xffffffff05047890 */ /* 0x000fe2000fffe03f */
[C---:B------:R-:W-:Y:S02]  /*69f0*/  LEA R238, P1, R142.reuse, R140, 0x2 ;  /* 0x0000008c8eee7211 */ /* 0x040fe400078210ff */
[----:B------:R-:W4:Y:S02]  /*6a00*/  LDL R148, [R1+0x34] ;  /* 0x0000340001947983 */ /* 0x000f240000100800 */
[----:B------:R-:W-:Y:S01]  /*6a10*/  LEA.HI.X.SX32 R237, R142, R141, 0x2, P1 ;  /* 0x0000008d8eed7211 */ /* 0x000fe200008f16ff */
[----:B------:R-:W-:Y:S01]  /*6a20*/  IMAD.MOV.U32 R142, RZ, RZ, c[0x0][0x22c] ;  /* 0x00008b00ff8e7624 */ /* 0x000fe200078e00ff */
[----:B------:R-:W-:Y:S01]  /*6a30*/  LDSM.16.M88.4 R32, [R226] ;  /* 0x00000000e220783b */ /* 0x000fe20000000200 */
[----:B------:R-:W-:Y:S02]  /*6a40*/  UMOV UR5, UR4 ;  /* 0x0000000400057c82 */ /* 0x000fe40008000000 */
[----:B------:R-:W-:Y:S01]  /*6a50*/  IMAD R142, R142, c[0x0][0x1c0], RZ ;  /* 0x000070008e8e7a24 */ /* 0x000fe200078e02ff */
[----:B------:R-:W4:Y:S03]  /*6a60*/  LDL R147, [R1+0x44] ;  /* 0x0000440001937983 */ /* 0x000f260000100800 */
[----:B------:R-:W-:Y:S01]  /*6a70*/  IMAD.SHL.U32 R142, R142, 0x8, RZ ;  /* 0x000000088e8e7824 */ /* 0x000fe200078e00ff */
[----:B------:R-:W3:Y:S04]  /*6a80*/  LDSM.16.MT88.4 R132, [R0+0x9400] ;  /* 0x009400000084783b */ /* 0x000ee80000004200 */
[----:B------:R2:W4:Y:S04]  /*6a90*/  LDL R143, [R1+0xc] ;  /* 0x00000c00018f7983 */ /* 0x0005280000100800 */
[----:B------:R-:W3:Y:S04]  /*6aa0*/  LDSM.16.MT88.4 R136, [R0+0xb400] ;  /* 0x00b400000088783b */ /* 0x000ee80000004200 */
[----:B------:R3:W4:Y:S01]  /*6ab0*/  LDL R144, [R1+0x4] ;  /* 0x0000040001907983 */ /* 0x0007220000100800 */
[C---:B-1----:R-:W-:Y:S03]  /*6ac0*/  HMMA.16816.F32.BF16 R4, R24.reuse, R8, RZ ;  /* 0x000000081804723c */ /* 0x042fe600000418ff */
[----:B------:R1:W4:Y:S04]  /*6ad0*/  LDL R145, [R1] ;  /* 0x0000000001917983 */ /* 0x0003280000100800 */
[----:B------:R1:W4:Y:S01]  /*6ae0*/  LDL R146, [R1+0x8] ;  /* 0x0000080001927983 */ /* 0x0003220000100800 */
[C---:B------:R-:W-:Y:S08]  /*6af0*/  HMMA.16816.F32.BF16 R8, R24.reuse, R10, RZ ;  /* 0x0000000a1808723c */ /* 0x040ff000000418ff */
[C---:B--2---:R-:W-:Y:S08]  /*6b00*/  HMMA.16816.F32.BF16 R12, R24.reuse, R16, RZ ;  /* 0x00000010180c723c */ /* 0x044ff000000418ff */
[C---:B------:R-:W-:Y:S08]  /*6b10*/  HMMA.16816.F32.BF16 R16, R24.reuse, R18, RZ ;  /* 0x000000121810723c */ /* 0x040ff000000418ff */
[C---:B---3--:R-:W-:Y:S08]  /*6b20*/  HMMA.16816.F32.BF16 R20, R24.reuse, R28, RZ ;  /* 0x0000001c1814723c */ /* 0x048ff000000418ff */
[----:B------:R-:W-:Y:S01]  /*6b30*/  HMMA.16816.F32.BF16 R24, R24, R30, RZ ;  /* 0x0000001e1818723c */ /* 0x000fe200000418ff */
[----:B------:R-:W2:Y:S07]  /*6b40*/  LDSM.16.MT88.4 R28, [R0+0xd400] ;  /* 0x00d40000001c783b */ /* 0x000eae0000004200 */
[C---:B------:R-:W-:Y:S08]  /*6b50*/  HMMA.16816.F32.BF16 R4, R32.reuse, R132, R4 ;  /* 0x000000842004723c */ /* 0x040ff00000041804 */
[C---:B------:R-:W-:Y:S01]  /*6b60*/  HMMA.16816.F32.BF16 R8, R32.reuse, R134, R8 ;  /* 0x000000862008723c */ /* 0x040fe20000041808 */
[----:B------:R-:W-:Y:S07]  /*6b70*/  LDSM.16.M88.4 R132, [R228] ;  /* 0x00000000e484783b */ /* 0x000fee0000000200 */
[C---:B------:R-:W-:Y:S08]  /*6b80*/  HMMA.16816.F32.BF16 R12, R32.reuse, R136, R12 ;  /* 0x00000088200c723c */ /* 0x040ff0000004180c */
[C---:B------:R-:W-:Y:S01]  /*6b90*/  HMMA.16816.F32.BF16 R16, R32.reuse, R138, R16 ;  /* 0x0000008a2010723c */ /* 0x040fe20000041810 */
[----:B------:R-:W3:Y:S07]  /*6ba0*/  LDSM.16.MT88.4 R136, [R0+0x9800] ;  /* 0x009800000088783b */ /* 0x000eee0000004200 */
[C---:B--2---:R-:W-:Y:S08]  /*6bb0*/  HMMA.16816.F32.BF16 R20, R32.reuse, R28, R20 ;  /* 0x0000001c2014723c */ /* 0x044ff00000041814 */
[----:B------:R-:W-:Y:S01]  /*6bc0*/  HMMA.16816.F32.BF16 R24, R32, R30, R24 ;  /* 0x0000001e2018723c */ /* 0x000fe20000041818 */
[----:B------:R-:W2:Y:S04]  /*6bd0*/  LDSM.16.MT88.4 R28, [R0+0xb800] ;  /* 0x00b80000001c783b */ /* 0x000ea80000004200 */
[----:B------:R-:W1:Y:S03]  /*6be0*/  LDSM.16.MT88.4 R32, [R0+0xd800] ;  /* 0x00d800000020783b */ /* 0x000e660000004200 */
[C---:B---3--:R-:W-:Y:S08]  /*6bf0*/  HMMA.16816.F32.BF16 R4, R132.reuse, R136, R4 ;  /* 0x000000888404723c */ /* 0x048ff00000041804 */
[C---:B------:R-:W-:Y:S01]  /*6c00*/  HMMA.16816.F32.BF16 R8, R132.reuse, R138, R8 ;  /* 0x0000008a8408723c */ /* 0x040fe20000041808 */
[----:B------:R-:W-:Y:S07]  /*6c10*/  LDSM.16.MT88.4 R136, [R0+0x9c00] ;  /* 0x009c00000088783b */ /* 0x000fee0000004200 */
[C---:B--2---:R-:W-:Y:S08]  /*6c20*/  HMMA.16816.F32.BF16 R12, R132.reuse, R28, R12 ;  /* 0x0000001c840c723c */ /* 0x044ff0000004180c */
[C---:B------:R-:W-:Y:S01]  /*6c30*/  HMMA.16816.F32.BF16 R16, R132.reuse, R30, R16 ;  /* 0x0000001e8410723c */ /* 0x040fe20000041810 */
[----:B------:R-:W2:Y:S07]  /*6c40*/  LDSM.16.M88.4 R28, [R227] ;  /* 0x00000000e31c783b */ /* 0x000eae0000000200 */
[C---:B-1----:R-:W-:Y:S08]  /*6c50*/  HMMA.16816.F32.BF16 R20, R132.reuse, R32, R20 ;  /* 0x000000208414723c */ /* 0x042ff00000041814 */
[----:B------:R-:W-:Y:S01]  /*6c60*/  HMMA.16816.F32.BF16 R24, R132, R34, R24 ;  /* 0x000000228418723c */ /* 0x000fe20000041818 */
[----:B------:R-:W1:Y:S04]  /*6c70*/  LDSM.16.MT88.4 R32, [R0+0xbc00] ;  /* 0x00bc00000020783b */ /* 0x000e680000004200 */
[----:B------:R-:W3:Y:S03]  /*6c80*/  LDSM.16.MT88.4 R132, [R0+0xdc00] ;  /* 0x00dc00000084783b */ /* 0x000ee60000004200 */
[C---:B--2---:R-:W-:Y:S08]  /*6c90*/  HMMA.16816.F32.BF16 R4, R28.reuse, R136, R4 ;  /* 0x000000881c04723c */ /* 0x044ff00000041804 */
[C---:B------:R-:W-:Y:S01]  /*6ca0*/  HMMA.16816.F32.BF16 R8, R28.reuse, R138, R8 ;  /* 0x0000008a1c08723c */ /* 0x040fe20000041808 */
[----:B------:R-:W-:Y:S07]  /*6cb0*/  LDSM.16.MT88.4 R136, [R0+0xa000] ;  /* 0x00a000000088783b */ /* 0x000fee0000004200 */
[C---:B-1----:R-:W-:Y:S08]  /*6cc0*/  HMMA.16816.F32.BF16 R12, R28.reuse, R32, R12 ;  /* 0x000000201c0c723c */ /* 0x042ff0000004180c */
[C---:B------:R-:W-:Y:S01]  /*6cd0*/  HMMA.16816.F32.BF16 R16, R28.reuse, R34, R16 ;  /* 0x000000221c10723c */ /* 0x040fe20000041810 */
[----:B------:R-:W1:Y:S07]  /*6ce0*/  LDSM.16.M88.4 R32, [R225+0x2000] ;  /* 0x00200000e120783b */ /* 0x000e6e0000000200 */
[C---:B---3--:R-:W-:Y:S08]  /*6cf0*/  HMMA.16816.F32.BF16 R20, R28.reuse, R132, R20 ;  /* 0x000000841c14723c */ /* 0x048ff00000041814 */
[----:B------:R-:W-:Y:S01]  /*6d00*/  HMMA.16816.F32.BF16 R24, R28, R134, R24 ;  /* 0x000000861c18723c */ /* 0x000fe20000041818 */
[----:B------:R-:W2:Y:S04]  /*6d10*/  LDSM.16.MT88.4 R28, [R0+0xc000] ;  /* 0x00c00000001c783b */ /* 0x000ea80000004200 */
[----:B------:R-:W3:Y:S03]  /*6d20*/  LDSM.16.MT88.4 R132, [R0+0xe000] ;  /* 0x00e000000084783b */ /* 0x000ee60000004200 */
[C---:B-1----:R-:W-:Y:S08]  /*6d30*/  HMMA.16816.F32.BF16 R4, R32.reuse, R136, R4 ;  /* 0x000000882004723c */ /* 0x042ff00000041804 */
[C---:B------:R-:W-:Y:S01]  /*6d40*/  HMMA.16816.F32.BF16 R8, R32.reuse, R138, R8 ;  /* 0x0000008a2008723c */ /* 0x040fe20000041808 */
[----:B------:R-:W-:Y:S07]  /*6d50*/  LDSM.16.MT88.4 R136, [R0+0xa400] ;  /* 0x00a400000088783b */ /* 0x000fee0000004200 */
[C---:B--2---:R-:W-:Y:S08]  /*6d60*/  HMMA.16816.F32.BF16 R12, R32.reuse, R28, R12 ;  /* 0x0000001c200c723c */ /* 0x044ff0000004180c */
        /* <DEDUP_REMOVED lines=25> */
[----:B------:R3:W2:Y:S03]  /*6f00*/  LDSM.16.MT88.4 R132, [R0+0xec00] ;  /* 0x00ec00000084783b */ /* 0x0006a60000004200 */
[C---:B-1----:R-:W-:Y:S01]  /*6f10*/  HMMA.16816.F32.BF16 R4, R28.reuse, R136, R4 ;  /* 0x000000881c04723c */ /* 0x042fe20000041804 */
[----:B---3--:R-:W-:Y:S06]  /*6f20*/  IMAD.MOV.U32 R0, RZ, RZ, c[0x0][0x22c] ;  /* 0x00008b00ff007624 */ /* 0x008fec00078e00ff */
[----:B----4-:R-:W-:Y:S01]  /*6f30*/  @P0 IADD3 R136, P2, R148, UR8, RZ ;  /* 0x0000000894880c10 */ /* 0x010fe2000ff5e0ff */
[C---:B------:R-:W-:Y:S01]  /*6f40*/  HMMA.16816.F32.BF16 R8, R28.reuse, R138, R8 ;  /* 0x0000008a1c08723c */ /* 0x040fe20000041808 */
[----:B------:R-:W-:Y:S03]  /*6f50*/  @UP3 UIADD3 UR8, UP1, UR8, -0x100, URZ ;  /* 0xffffff0008083890 */ /* 0x000fe6000ff3e03f */
[----:B------:R-:W-:Y:S01]  /*6f60*/  @P0 IADD3.X R137, R147, UR7, RZ, P2, !PT ;  /* 0x0000000793890c10 */ /* 0x000fe200097fe4ff */
[----:B------:R-:W-:Y:S01]  /*6f70*/  IMAD R0, R0, c[0x0][0x1c0], RZ ;  /* 0x0000700000007a24 */ /* 0x000fe200078e02ff */
[----:B------:R-:W-:Y:S01]  /*6f80*/  @UP3 UIADD3.X UR7, UR7, -0x1, URZ, UP1, !UPT ;  /* 0xffffffff07073890 */ /* 0x000fe20008ffe43f */
[----:B------:R-:W-:Y:S01]  /*6f90*/  IMAD.MOV.U32 R147, RZ, RZ, c[0x0][0x22c] ;  /* 0x00008b00ff937624 */ /* 0x000fe200078e00ff */
[C---:B--2---:R-:W-:Y:S01]  /*6fa0*/  HMMA.16816.F32.BF16 R12, R28.reuse, R32, R12 ;  /* 0x000000201c0c723c */ /* 0x044fe2000004180c */
[----:B------:R-:W2:Y:S03]  /*6fb0*/  @P0 LDG.E R143, [R136.64+0x20] ;  /* 0x0000200c888f0981 */ /* 0x000ea6000c1e1900 */
[----:B------:R-:W-:Y:S01]  /*6fc0*/  IMAD R0, R0, 0x30, RZ ;  /* 0x0000003000007824 */ /* 0x000fe200078e02ff */
[----:B------:R-:W3:Y:S01]  /*6fd0*/  @P0 LDG.E R144, [R136.64+0xa0] ;  /* 0x0000a00c88900981 */ /* 0x000ee2000c1e1900 */
[----:B------:R-:W-:Y:S02]  /*6fe0*/  IMAD R147, R147, c[0x0][0x1c0], RZ ;  /* 0x0000700093937a24 */ /* 0x000fe400078e02ff */
[C---:B------:R-:W-:Y:S01]  /*6ff0*/  HMMA.16816.F32.BF16 R16, R28.reuse, R34, R16 ;  /* 0x000000221c10723c */ /* 0x040fe20000041810 */
[----:B------:R-:W4:Y:S03]  /*7000*/  @P0 LDG.E R145, [R136.64+0x80] ;  /* 0x0000800c88910981 */ /* 0x000f26000c1e1900 */
[----:B------:R-:W-:Y:S01]  /*7010*/  IMAD.MOV.U32 R32, RZ, RZ, R238 ;  /* 0x000000ffff207224 */ /* 0x000fe200078e00ee */
[----:B------:R-:W3:Y:S01]  /*7020*/  @P0 LDG.E R146, [R136.64] ;  /* 0x0000000c88920981 */ /* 0x000ee2000c1e1900 */
[----:B------:R-:W-:Y:S02]  /*7030*/  IMAD.MOV.U32 R33, RZ, RZ, R237 ;  /* 0x000000ffff217224 */ /* 0x000fe400078e00ed */
[C---:B------:R-:W-:Y:S03]  /*7040*/  HMMA.16816.F32.BF16 R20, R28.reuse, R132, R20 ;  /* 0x000000841c14723c */ /* 0x040fe60000041814 */
[----:B------:R-:W-:Y:S01]  /*7050*/  RED.E.ADD.F32.FTZ.RN.STRONG.GPU [R32.64], R4 ;  /* 0x000000042000798e */ /* 0x000fe2000c10e78c */
[CC--:B------:R-:W-:Y:S01]  /*7060*/  LEA R34, P1, R142.reuse, R32.reuse, 0x2 ;  /* 0x000000208e227211 */ /* 0x0c0fe200078210ff */
[----:B------:R-:W-:Y:S03]  /*7070*/  IMAD R147, R147, 0x38, RZ ;  /* 0x0000003893937824 */ /* 0x000fe600078e02ff */
[----:B------:R-:W-:Y:S04]  /*7080*/  HMMA.16816.F32.BF16 R24, R28, R134, R24 ;  /* 0x000000861c18723c */ /* 0x000fe80000041818 */
[-C--:B------:R-:W-:Y:S05]  /*7090*/  LEA.HI.X.SX32 R35, R142, R33.reuse, 0x2, P1 ;  /* 0x000000218e237211 */ /* 0x080fea00008f16ff */
[----:B------:R-:W-:Y:S04]  /*70a0*/  RED.E.ADD.F32.FTZ.RN.STRONG.GPU [R34.64], R5 ;  /* 0x000000052200798e */ /* 0x000fe8000c10e78c */
[----:B--2---:R1:W-:Y:S04]  /*70b0*/  @P0 STL [R1+0xc], R143 ;  /* 0x00000c8f01000387 */ /* 0x0043e80000100800 */
[----:B------:R-:W2:Y:S04]  /*70c0*/  LDL R139, [R1+0x1c] ;  /* 0x00001c00018b7983 */ /* 0x000ea80000100800 */
[----:B------:R-:W2:Y:S04]  /*70d0*/  LDL R138, [R1+0x24] ;  /* 0x00002400018a7983 */ /* 0x000ea80000100800 */
[----:B---3--:R3:W-:Y:S04]  /*70e0*/  @P0 STL [R1+0x4], R144 ;  /* 0x0000049001000387 */ /* 0x0087e80000100800 */
[----:B----4-:R4:W-:Y:S04]  /*70f0*/  @P0 STL [R1], R145 ;  /* 0x0000009101000387 */ /* 0x0109e80000100800 */
[----:B------:R4:W-:Y:S01]  /*7100*/  @P0 STL [R1+0x8], R146 ;  /* 0x0000089201000387 */ /* 0x0009e20000100800 */
[----:B-1----:R-:W-:Y:S04]  /*7110*/  IMAD.MOV.U32 R143, RZ, RZ, c[0x0][0x22c] ;  /* 0x00008b00ff8f7624 */ /* 0x002fe800078e00ff */
[----:B------:R-:W-:Y:S04]  /*7120*/  IMAD R143, R143, c[0x0][0x1c0], RZ ;  /* 0x000070008f8f7a24 */ /* 0x000fe800078e02ff */
[----:B------:R-:W-:Y:S02]  /*7130*/  IMAD.SHL.U32 R143, R143, 0x10, RZ ;  /* 0x000000108f8f7824 */ /* 0x000fe400078e00ff */
[----:B---3--:R-:W-:Y:S03]  /*7140*/  IMAD.MOV.U32 R144, RZ, RZ, c[0x0][0x22c] ;  /* 0x00008b00ff907624 */ /* 0x008fe600078e00ff */
[CC--:B------:R-:W-:Y:S02]  /*7150*/  LEA R136, P0, R143.reuse, R32.reuse, 0x2 ;  /* 0x000000208f887211 */ /* 0x0c0fe400078010ff */
[C---:B------:R-:W-:Y:S01]  /*7160*/  IADD3 R134, R143.reuse, 0x40, RZ ;  /* 0x000000408f867810 */ /* 0x040fe20007ffe0ff */
[----:B----4-:R-:W-:Y:S01]  /*7170*/  IMAD.MOV.U32 R145, RZ, RZ, c[0x0][0x22c] ;  /* 0x00008b00ff917624 */ /* 0x010fe200078e00ff */
[-C--:B------:R-:W-:Y:S01]  /*7180*/  LEA.HI.X.SX32 R137, R143, R33.reuse, 0x2, P0 ;  /* 0x000000218f897211 */ /* 0x080fe200000f16ff */
[----:B------:R-:W-:Y:S02]  /*7190*/  IMAD R144, R144, c[0x0][0x1c0], RZ ;  /* 0x0000700090907a24 */ /* 0x000fe400078e02ff */
[----:B------:R-:W-:Y:S02]  /*71a0*/  IMAD.MOV.U32 R146, RZ, RZ, c[0x0][0x22c] ;  /* 0x00008b00ff927624 */ /* 0x000fe400078e00ff */
[----:B------:R1:W-:Y:S01]  /*71b0*/  RED.E.ADD.F32.FTZ.RN.STRONG.GPU [R136.64], R6 ;  /* 0x000000068800798e */ /* 0x0003e2000c10e78c */
[----:B------:R-:W-:Y:S02]  /*71c0*/  IMAD R145, R145, c[0x0][0x1c0], RZ ;  /* 0x0000700091917a24 */ /* 0x000fe400078e02ff */
[----:B------:R-:W-:Y:S02]  /*71d0*/  IMAD R146, R146, c[0x0][0x1c0], RZ ;  /* 0x0000700092927a24 */ /* 0x000fe400078e02ff */
[----:B------:R-:W-:Y:S02]  /*71e0*/  IMAD.SHL.U32 R145, R145, 0x20, RZ ;  /* 0x0000002091917824 */ /* 0x000fe400078e00ff */
[----:B------:R-:W-:Y:S02]  /*71f0*/  IMAD R146, R146, 0x18, RZ ;  /* 0x0000001892927824 */ /* 0x000fe400078e02ff */
[----:B------:R-:W-:Y:S01]  /*7200*/  IMAD R144, R144, 0x28, RZ ;  /* 0x0000002890907824 */ /* 0x000fe200078e02ff */
[CC--:B------:R-:W-:Y:S02]  /*7210*/  LEA R30, P0, R145.reuse, R32.reuse, 0x2 ;  /* 0x00000020911e7211 */ /* 0x0c0fe400078010ff */
[-C--:B------:R-:W-:Y:S02]  /*7220*/  LEA R132, P1, R146, R32.reuse, 0x2 ;  /* 0x0000002092847211 */ /* 0x080fe400078210ff */
[-C--:B------:R-:W-:Y:S02]  /*7230*/  LEA R28, P2, R144, R32.reuse, 0x2 ;  /* 0x00000020901c7211 */ /* 0x080fe400078410ff */
[-C--:B------:R-:W-:Y:S01]  /*7240*/  LEA.HI.X.SX32 R133, R146, R33.reuse, 0x2, P1 ;  /* 0x0000002192857211 */ /* 0x080fe200008f16ff */
[----:B------:R-:W-:Y:S01]  /*7250*/  IMAD.MOV.U32 R146, RZ, RZ, c[0x0][0x22c] ;  /* 0x00008b00ff927624 */ /* 0x000fe200078e00ff */
[CC--:B------:R-:W-:Y:S02]  /*7260*/  LEA R4, P1, R0.reuse, R32.reuse, 0x2 ;  /* 0x0000002000047211 */ /* 0x0c0fe400078210ff */
[-C--:B------:R-:W-:Y:S01]  /*7270*/  LEA.HI.X.SX32 R31, R145, R33.reuse, 0x2, P0 ;  /* 0x00000021911f7211 */ /* 0x080fe200000f16ff */
[----:B------:R3:W-:Y:S01]  /*7280*/  RED.E.ADD.F32.FTZ.RN.STRONG.GPU [R132.64], R7 ;  /* 0x000000078400798e */ /* 0x0007e2000c10e78c */
[-C--:B------:R-:W-:Y:S01]  /*7290*/  LEA.HI.X.SX32 R5, R0, R33.reuse, 0x2, P1 ;  /* 0x0000002100057211 */ /* 0x080fe200008f16ff */
[----:B------:R-:W-:Y:S01]  /*72a0*/  IMAD R146, R146, c[0x0][0x1c0], RZ ;  /* 0x0000700092927a24 */ /* 0x000fe200078e02ff */
[-C--:B------:R-:W-:Y:S01]  /*72b0*/  LEA.HI.X.SX32 R29, R144, R33.reuse, 0x2, P2 ;  /* 0x00000021901d7211 */ /* 0x080fe200010f16ff */
[----:B------:R-:W4:Y:S01]  /*72c0*/  LDL R0, [R1+0x20] ;  /* 0x0000200001007983 */ /* 0x000f220000100800 */
[----:B------:R-:W-:Y:S01]  /*72d0*/  IMAD.MOV.U32 R144, RZ, RZ, c[0x0][0x22c] ;  /* 0x00008b00ff907624 */ /* 0x000fe200078e00ff */
[-C--:B-1----:R-:W-:Y:S01]  /*72e0*/  LEA R6, P0, R147, R32.reuse, 0x2 ;  /* 0x0000002093067211 */ /* 0x082fe200078010ff */
[----:B------:R-:W-:Y:S01]  /*72f0*/  IMAD.MOV.U32 R145, RZ, RZ, c[0x0][0x22c] ;  /* 0x00008b00ff917624 */ /* 0x000fe200078e00ff */
[----:B------:R1:W-:Y:S01]  /*7300*/  RED.E.ADD.F32.FTZ.RN.STRONG.GPU [R30.64], R8 ;  /* 0x000000081e00798e */ /* 0x0003e2000c10e78c */
[----:B------:R-:W-:Y:S02]  /*7310*/  IMAD R144, R144, c[0x0][0x1c0], RZ ;  /* 0x0000700090907a24 */ /* 0x000fe400078e02ff */
[----:B------:R-:W-:Y:S01]  /*7320*/  IMAD.SHL.U32 R146, R146, 0x10, RZ ;  /* 0x0000001092927824 */ /* 0x000fe200078e00ff */
[----:B------:R1:W-:Y:S01]  /*7330*/  RED.E.ADD.F32.FTZ.RN.STRONG.GPU [R28.64], R9 ;  /* 0x000000091c00798e */ /* 0x0003e2000c10e78c */
[----:B------:R-:W-:Y:S02]  /*7340*/  IMAD.SHL.U32 R144, R144, 0x10, RZ ;  /* 0x0000001090907824 */ /* 0x000fe400078e00ff */
[----:B------:R-:W-:Y:S01]  /*7350*/  IMAD R145, R145, c[0x0][0x1c0], RZ ;  /* 0x0000700091917a24 */ /* 0x000fe200078e02ff */
[----:B------:R1:W-:Y:S01]  /*7360*/  RED.E.ADD.F32.FTZ.RN.STRONG.GPU [R4.64], R10 ;  /* 0x0000000a0400798e */ /* 0x0003e2000c10e78c */
[----:B------:R-:W-:Y:S02]  /*7370*/  IADD3 R141, R146, 0x20, RZ ;  /* 0x00000020928d7810 */ /* 0x000fe40007ffe0ff */
[----:B------:R-:W-:Y:S01]  /*7380*/  IADD3 R140, R144, 0x20, RZ ;  /* 0x00000020908c7810 */ /* 0x000fe20007ffe0ff */
[----:B------:R-:W-:Y:S01]  /*7390*/  IMAD.SHL.U32 R145, R145, 0x8, RZ ;  /* 0x0000000891917824 */ /* 0x000fe200078e00ff */
[----:B------:R-:W-:Y:S03]  /*73a0*/  IADD3 R144, R146, 0x20, RZ ;  /* 0x0000002092907810 */ /* 0x000fe60007ffe0ff */
[C---:B------:R-:W-:Y:S02]  /*73b0*/  IMAD.IADD R141, R145.reuse, 0x1, R141 ;  /* 0x00000001918d7824 */ /* 0x040fe400078e028d */
[----:B------:R-:W-:Y:S01]  /*73c0*/  IMAD.IADD R144, R145, 0x1, R144 ;  /* 0x0000000191907824 */ /* 0x000fe200078e0290 */
[----:B---3--:R-:W3:Y:S01]  /*73d0*/  LDL R132, [R1+0x18] ;  /* 0x0000180001847983 */ /* 0x008ee20000100800 */
[-C--:B------:R-:W-:Y:S01]  /*73e0*/  LEA.HI.X.SX32 R7, R147, R33.reuse, 0x2, P0 ;  /* 0x0000002193077211 */ /* 0x080fe200000f16ff */
[----:B------:R-:W-:Y:S01]  /*73f0*/  IMAD.IADD R141, R145, 0x1, R141 ;  /* 0x00000001918d7824 */ /* 0x000fe200078e028d */
[C---:B------:R-:W-:Y:S03]  /*7400*/  IADD3 R133, R143.reuse, 0x40, RZ ;  /* 0x000000408f857810 */ /* 0x040fe60007ffe0ff */
[----:B------:R1:W-:Y:S02]  /*7410*/  RED.E.ADD.F32.FTZ.RN.STRONG.GPU [R6.64], R11 ;  /* 0x0000000b0600798e */ /* 0x0003e4000c10e78c */
[C---:B-1----:R-:W-:Y:S01]  /*7420*/  IADD3 R30, R143.reuse, 0x40, RZ ;  /* 0x000000408f1e7810 */ /* 0x042fe20007ffe0ff */
[----:B------:R-:W-:Y:S01]  /*7430*/  IMAD.IADD R133, R142, 0x1, R133 ;  /* 0x000000018e857824 */ /* 0x000fe200078e0285 */
[----:B------:R1:W-:Y:S01]  /*7440*/  RED.E.ADD.F32.FTZ.RN.STRONG.GPU [R32.64+0x80], R12 ;  /* 0x0000800c2000798e */ /* 0x0003e2000c10e78c */
[----:B------:R-:W-:Y:S02]  /*7450*/  IADD3 R31, R143, 0x40, RZ ;  /* 0x000000408f1f7810 */ /* 0x000fe40007ffe0ff */
[-C--:B------:R-:W-:Y:S01]  /*7460*/  LEA R28, P1, R144, R32.reuse, 0x2 ;  /* 0x00000020901c7211 */ /* 0x080fe200078210ff */
[----:B------:R1:W-:Y:S01]  /*7470*/  RED.E.ADD.F32.FTZ.RN.STRONG.GPU [R34.64+0x80], R13 ;  /* 0x0000800d2200798e */ /* 0x0003e2000c10e78c */
[----:B------:R-:W-:Y:S01]  /*7480*/  IMAD.IADD R30, R142, 0x1, R30 ;  /* 0x000000018e1e7824 */ /* 0x000fe200078e021e */
[-C--:B------:R-:W-:Y:S01]  /*7490*/  LEA R4, P0, R140, R32.reuse, 0x2 ;  /* 0x000000208c047211 */ /* 0x080fe200078010ff */
[----:B------:R-:W-:Y:S01]  /*74a0*/  IMAD.IADD R31, R142, 0x1, R31 ;  /* 0x000000018e1f7824 */ /* 0x000fe200078e021f */
[-C--:B------:R-:W-:Y:S01]  /*74b0*/  LEA.HI.X.SX32 R29, R144, R33.reuse, 0x2, P1 ;  /* 0x00000021901d7211 */ /* 0x080fe200008f16ff */
[----:B------:R-:W-:Y:S01]  /*74c0*/  IMAD.IADD R133, R142, 0x1, R133 ;  /* 0x000000018e857824 */ /* 0x000fe200078e0285 */
[-C--:B------:R-:W-:Y:S01]  /*74d0*/  LEA.HI.X.SX32 R5, R140, R33.reuse, 0x2, P0 ;  /* 0x000000218c057211 */ /* 0x080fe200000f16ff */
[----:B------:R-:W-:Y:S01]  /*74e0*/  IMAD.IADD R30, R142, 0x1, R30 ;  /* 0x000000018e1e7824 */ /* 0x000fe200078e021e */
[----:B------:R-:W-:Y:S01]  /*74f0*/  IADD3 R140, R146, 0x20, RZ ;  /* 0x00000020928c7810 */ /* 0x000fe20007ffe0ff */
[----:B------:R-:W-:Y:S01]  /*7500*/  IMAD.IADD R133, R142, 0x1, R133 ;  /* 0x000000018e857824 */ /* 0x000fe200078e0285 */
[-C--:B------:R-:W-:Y:S01]  /*7510*/  LEA R10, P0, R141, R32.reuse, 0x2 ;  /* 0x000000208d0a7211 */ /* 0x080fe200078010ff */
[----:B------:R1:W-:Y:S02]  /*7520*/  RED.E.ADD.F32.FTZ.RN.STRONG.GPU [R4.64], R14 ;  /* 0x0000000e0400798e */ /* 0x0003e4000c10e78c */
[C---:B------:R-:W-:Y:S02]  /*7530*/  IMAD.IADD R140, R145.reuse, 0x1, R140 ;  /* 0x00000001918c7824 */ /* 0x040fe400078e028c */
[----:B------:R1:W-:Y:S02]  /*7540*/  RED.E.ADD.F32.FTZ.RN.STRONG.GPU [R28.64], R15 ;  /* 0x0000000f1c00798e */ /* 0x0003e4000c10e78c */
[----:B------:R-:W-:Y:S01]  /*7550*/  IMAD.IADD R140, R145, 0x1, R140 ;  /* 0x00000001918c7824 */ /* 0x000fe200078e028c */
[-C--:B------:R-:W-:Y:S03]  /*7560*/  LEA.HI.X.SX32 R11, R141, R33.reuse, 0x2, P0 ;  /* 0x000000218d0b7211 */ /* 0x080fe600000f16ff */
[----:B------:R-:W-:Y:S01]  /*7570*/  IMAD.IADD R140, R145, 0x1, R140 ;  /* 0x00000001918c7824 */ /* 0x000fe200078e028c */
[CC--:B-1----:R-:W-:Y:S01]  /*7580*/  LEA R12, P4, R31.reuse, R32.reuse, 0x2 ;  /* 0x000000201f0c7211 */ /* 0x0c2fe200078810ff */
[----:B------:R1:W-:Y:S03]  /*7590*/  RED.E.ADD.F32.FTZ.RN.STRONG.GPU [R10.64], R16 ;  /* 0x000000100a00798e */ /* 0x0003e6000c10e78c */
[CC--:B------:R-:W-:Y:S02]  /*75a0*/  LEA R8, P2, R140.reuse, R32.reuse, 0x2 ;  /* 0x000000208c087211 */ /* 0x0c0fe400078410ff */
[-C--:B------:R-:W-:Y:S02]  /*75b0*/  LEA.HI.X.SX32 R13, R31, R33.reuse, 0x2, P4 ;  /* 0x000000211f0d7211 */ /* 0x080fe400020f16ff */
[-C--:B------:R-:W-:Y:S02]  /*75c0*/  LEA.HI.X.SX32 R9, R140, R33.reuse, 0x2, P2 ;  /* 0x000000218c097211 */ /* 0x080fe400010f16ff */
[----:B------:R-:W-:Y:S04]  /*75d0*/  LDSM.16.MT88.4 R140, [R3+0x1c00] ;  /* 0x001c0000038c783b */ /* 0x000fe80000004200 */
[----:B------:R1:W-:Y:S01]  /*75e0*/  RED.E.ADD.F32.FTZ.RN.STRONG.GPU [R8.64], R17 ;  /* 0x000000110800798e */ /* 0x0003e2000c10e78c */
[CC--:B------:R-:W-:Y:S04]  /*75f0*/  LEA R14, P5, R134.reuse, R32.reuse, 0x2 ;  /* 0x00000020860e7211 */ /* 0x0c0fe800078a10ff */
[-C--:B------:R-:W-:Y:S02]  /*7600*/  LEA.HI.X.SX32 R15, R134, R33.reuse, 0x2, P5 ;  /* 0x00000021860f7211 */ /* 0x080fe400028f16ff */
[CC--:B-1----:R-:W-:Y:S04]  /*7610*/  LEA R10, P3, R30.reuse, R32.reuse, 0x2 ;  /* 0x000000201e0a7211 */ /* 0x0c2fe800078610ff */
[-C--:B------:R-:W-:Y:S02]  /*7620*/  LEA.HI.X.SX32 R11, R30, R33.reuse, 0x2, P3 ;  /* 0x000000211e0b7211 */ /* 0x080fe400018f16ff */
[----:B------:R-:W-:Y:S01]  /*7630*/  LDSM.16.MT88.4 R28, [R3+0x2000] ;  /* 0x00200000031c783b */ /* 0x000fe20000004200 */
[CC--:B------:R-:W-:Y:S04]  /*7640*/  LEA R8, P2, R133.reuse, R32.reuse, 0x2 ;  /* 0x0000002085087211 */ /* 0x0c0fe800078410ff */
[-C--:B------:R-:W-:Y:S02]  /*7650*/  LEA.HI.X.SX32 R9, R133, R33.reuse, 0x2, P2 ;  /* 0x0000002185097211 */ /* 0x080fe400010f16ff */
[CC--:B--2---:R-:W-:Y:S02]  /*7660*/  LEA R6, P1, R139.reuse, R32.reuse, 0x2 ;  /* 0x000000208b067211 */ /* 0x0c4fe400078210ff */
[CC--:B------:R-:W-:Y:S02]  /*7670*/  LEA R4, P0, R138.reuse, R32.reuse, 0x2 ;  /* 0x000000208a047211 */ /* 0x0c0fe400078010ff */
[-C--:B------:R-:W-:Y:S02]  /*7680*/  LEA.HI.X.SX32 R7, R139, R33.reuse, 0x2, P1 ;  /* 0x000000218b077211 */ /* 0x080fe400008f16ff */
[-C--:B------:R-:W-:Y:S02]  /*7690*/  LEA.HI.X.SX32 R5, R138, R33.reuse, 0x2, P0 ;  /* 0x000000218a057211 */ /* 0x080fe400000f16ff */
[----:B------:R-:W-:Y:S04]  /*76a0*/  LDSM.16.MT88.4 R136, [R2+0x12800] ;  /* 0x012800000288783b */ /* 0x000fe80000004200 */
[----:B------:R-:W-:Y:S04]  /*76b0*/  RED.E.ADD.F32.FTZ.RN.STRONG.GPU [R6.64], R18 ;  /* 0x000000120600798e */ /* 0x000fe8000c10e78c */
[----:B------:R4:W-:Y:S04]  /*76c0*/  RED.E.ADD.F32.FTZ.RN.STRONG.GPU [R4.64], R19 ;  /* 0x000000130400798e */ /* 0x0009e8000c10e78c */
[----:B------:R-:W-:Y:S04]  /*76d0*/  RED.E.ADD.F32.FTZ.RN.STRONG.GPU [R32.64+0x100], R20 ;  /* 0x000100142000798e */ /* 0x000fe8000c10e78c */
[----:B------:R-:W-:Y:S04]  /*76e0*/  RED.E.ADD.F32.FTZ.RN.STRONG.GPU [R34.64+0x100], R21 ;  /* 0x000100152200798e */ /* 0x000fe8000c10e78c */
[----:B------:R-:W-:Y:S04]  /*76f0*/  RED.E.ADD.F32.FTZ.RN.STRONG.GPU [R14.64], R22 ;  /* 0x000000160e00798e */ /* 0x000fe8000c10e78c */
[----:B------:R-:W-:Y:S04]  /*7700*/  RED.E.ADD.F32.FTZ.RN.STRONG.GPU [R12.64], R23 ;  /* 0x000000170c00798e */ /* 0x000fe8000c10e78c */
[----:B------:R-:W-:Y:S04]  /*7710*/  RED.E.ADD.F32.FTZ.RN.STRONG.GPU [R10.64], R24 ;  /* 0x000000180a00798e */ /* 0x000fe8000c10e78c */
[----:B------:R-:W-:Y:S04]  /*7720*/  RED.E.ADD.F32.FTZ.RN.STRONG.GPU [R8.64], R25 ;  /* 0x000000190800798e */ /* 0x000fe8000c10e78c */
[----:B------:R-:W-:Y:S04]  /*7730*/  LDSM.16.MT88.4 R8, [R3] ;  /* 0x000000000308783b */ /* 0x000fe80000004200 */
[----:B------:R-:W-:Y:S04]  /*7740*/  LDSM.16.MT88.4 R12, [R2+0x11000] ;  /* 0x01100000020c783b */ /* 0x000fe80000004200 */
[----:B------:R-:W-:Y:S04]  /*7750*/  LDSM.16.MT88.4 R16, [R3+0x1000] ;  /* 0x001000000310783b */ /* 0x000fe80000004200 */
[----:B------:R-:W-:Y:S01]  /*7760*/  LDSM.16.MT88.4 R20, [R3+0x400] ;  /* 0x000400000314783b */ /* 0x000fe20000004200 */
[CC--:B----4-:R-:W-:Y:S04]  /*7770*/  LEA R4, P0, R0.reuse, R32.reuse, 0x2 ;  /* 0x0000002000047211 */ /* 0x0d0fe800078010ff */
[-C--:B------:R-:W-:Y:S02]  /*7780*/  LEA.HI.X.SX32 R5, R0, R33.reuse, 0x2, P0 ;  /* 0x0000002100057211 */ /* 0x080fe400000f16ff */
[----:B------:R-:W-:Y:S02]  /*7790*/  PLOP3.LUT P0, PT, PT, PT, UP2, 0x80, 0x0 ;  /* 0x000000000000781c */ /* 0x000fe40003f0f028 */
[C---:B------:R-:W-:Y:S02]  /*77a0*/  IADD3 R0, R3.reuse, -0x3000, RZ ;  /* 0xffffd00003007810 */ /* 0x040fe40007ffe0ff */
[C---:B---3--:R-:W-:Y:S04]  /*77b0*/  LEA R6, P1, R132.reuse, R32, 0x2 ;  /* 0x0000002084067211 */ /* 0x048fe800078210ff */
[----:B------:R-:W-:Y:S02]  /*77c0*/  LEA.HI.X.SX32 R7, R132, R33, 0x2, P1 ;  /* 0x0000002184077211 */ /* 0x000fe400008f16ff */
[----:B------:R-:W-:Y:S01]  /*77d0*/  LDSM.16.MT88.4 R32, [R2+0xf800] ;  /* 0x00f800000220783b */ /* 0x000fe20000004200 */
[----:B------:R-:W-:Y:S01]  /*77e0*/  PLOP3.LUT P1, PT, PT, PT, UP0, 0x80, 0x0 ;  /* 0x000000000000781c */ /* 0x000fe20003f2f008 */
[----:B------:R-:W-:Y:S02]  /*77f0*/  @UP3 UIADD3 UR10, UP0, UR10, -0x100, URZ ;  /* 0xffffff000a0a3890 */ /* 0x000fe4000ff1e03f */
[----:B------:R-:W-:Y:S02]  /*7800*/  RED.E.ADD.F32.FTZ.RN.STRONG.GPU [R6.64], R26 ;  /* 0x0000001a0600798e */ /* 0x000fe4000c10e78c */
[----:B------:R-:W-:Y:S02]  /*7810*/  @UP3 UIADD3.X UR9, UR9, -0x1, URZ, UP0, !UPT ;  /* 0xffffffff09093890 */ /* 0x000fe400087fe43f */
[----:B------:R-:W-:Y:S04]  /*7820*/  RED.E.ADD.F32.FTZ.RN.STRONG.GPU [R4.64], R27 ;  /* 0x0000001b0400798e */ /* 0x000fe8000c10e78c */
[----:B------:R-:W1:Y:S02]  /*7830*/  LDSM.16.MT88.4 R4, [R2+0xf000] ;  /* 0x00f000000204783b */ /* 0x000e640000004200 */
[----:B------:R-:W-:Y:S02]  /*7840*/  @P1 IADD3 R0, R3, 0x3000, RZ ;  /* 0x0000300003001810 */ /* 0x000fe40007ffe0ff */
[----:B------:R-:W2:Y:S04]  /*7850*/  LDSM.16.MT88.4 R132, [R2+0x11800] ;  /* 0x011800000284783b */ /* 0x000ea80000004200 */
[----:B------:R-:W3:Y:S01]  /*7860*/  LDSM.16.MT88.4 R24, [R3+0x1400] ;  /* 0x001400000318783b */ /* 0x000ee20000004200 */
[-C--:B-1----:R-:W-:Y:S08]  /*7870*/  HMMA.16816.F32.BF16 R84, R4, R8.reuse, R84 ;  /* 0x000000080454723c */ /* 0x082ff00000041854 */
[C---:B------:R-:W-:Y:S08]  /*7880*/  HMMA.16816.F32.BF16 R88, R12.reuse, R8, R88 ;  /* 0x000000080c58723c */ /* 0x040ff00000041858 */
[-C--:B------:R-:W-:Y:S08]  /*7890*/  HMMA.16816.F32.BF16 R92, R12, R10.reuse, R92 ;  /* 0x0000000a0c5c723c */ /* 0x080ff0000004185c */
[C---:B------:R-:W-:Y:S01]  /*78a0*/  HMMA.16816.F32.BF16 R96, R4.reuse, R10, R96 ;  /* 0x0000000a0460723c */ /* 0x040fe20000041860 */
[----:B------:R-:W1:Y:S07]  /*78b0*/  LDSM.16.MT88.4 R8, [R3+0x2400] ;  /* 0x002400000308783b */ /* 0x000e6e0000004200 */
[-C--:B------:R-:W-:Y:S08]  /*78c0*/  HMMA.16816.F32.BF16 R100, R4, R16.reuse, R100 ;  /* 0x000000100464723c */ /* 0x080ff00000041864 */
[C---:B------:R-:W-:Y:S08]  /*78d0*/  HMMA.16816.F32.BF16 R104, R12.reuse, R16, R104 ;  /* 0x000000100c68723c */ /* 0x040ff00000041868 */
[-C--:B------:R-:W-:Y:S08]  /*78e0*/  HMMA.16816.F32.BF16 R108, R12, R18.reuse, R108 ;  /* 0x000000120c6c723c */ /* 0x080ff0000004186c */
[C---:B------:R-:W-:Y:S01]  /*78f0*/  HMMA.16816.F32.BF16 R112, R4.reuse, R18, R112 ;  /* 0x000000120470723c */ /* 0x040fe20000041870 */
[----:B------:R-:W-:Y:S07]  /*7900*/  LDSM.16.MT88.4 R16, [R2+0x12000] ;  /* 0x012000000210783b */ /* 0x000fee0000004200 */
[-C--:B------:R-:W-:Y:S08]  /*7910*/  HMMA.16816.F32.BF16 R116, R4, R28.reuse, R116 ;  /* 0x0000001c0474723c */ /* 0x080ff00000041874 */
[C---:B------:R-:W-:Y:S08]  /*7920*/  HMMA.16816.F32.BF16 R120, R12.reuse, R28, R120 ;  /* 0x0000001c0c78723c */ /* 0x040ff00000041878 */
[-C--:B------:R-:W-:Y:S01]  /*7930*/  HMMA.16816.F32.BF16 R124, R12, R30.reuse, R124 ;  /* 0x0000001e0c7c723c */ /* 0x080fe2000004187c */
[----:B------:R-:W-:Y:S07]  /*7940*/  LDSM.16.MT88.4 R12, [R3+0x800] ;  /* 0x00080000030c783b */ /* 0x000fee0000004200 */
[----:B------:R-:W-:Y:S01]  /*7950*/  HMMA.16816.F32.BF16 R128, R4, R30, R128 ;  /* 0x0000001e0480723c */ /* 0x000fe20000041880 */
[----:B------:R-:W4:Y:S04]  /*7960*/  LDSM.16.MT88.4 R4, [R2+0x10000] ;  /* 0x010000000204783b */ /* 0x000f280000004200 */
[----:B------:R-:W1:Y:S03]  /*7970*/  LDSM.16.MT88.4 R28, [R3+0x1800] ;  /* 0x00180000031c783b */ /* 0x000e660000004200 */
[-C--:B------:R-:W-:Y:S08]  /*7980*/  HMMA.16816.F32.BF16 R84, R32, R20.reuse, R84 ;  /* 0x000000142054723c */ /* 0x080ff00000041854 */
[C---:B--2---:R-:W-:Y:S08]  /*7990*/  HMMA.16816.F32.BF16 R88, R132.reuse, R20, R88 ;  /* 0x000000148458723c */ /* 0x044ff00000041858 */
[-C--:B------:R-:W-:Y:S08]  /*79a0*/  HMMA.16816.F32.BF16 R92, R132, R22.reuse, R92 ;  /* 0x00000016845c723c */ /* 0x080ff0000004185c */
[C---:B------:R-:W-:Y:S01]  /*79b0*/  HMMA.16816.F32.BF16 R96, R32.reuse, R22, R96 ;  /* 0x000000162060723c */ /* 0x040fe20000041860 */
[----:B------:R-:W2:Y:S07]  /*79c0*/  LDSM.16.MT88.4 R20, [R3+0x2800] ;  /* 0x002800000314783b */ /* 0x000eae0000004200 */
[-C--:B---3--:R-:W-:Y:S08]  /*79d0*/  HMMA.16816.F32.BF16 R100, R32, R24.reuse, R100 ;  /* 0x000000182064723c */ /* 0x088ff00000041864 */
[C---:B------:R-:W-:Y:S08]  /*79e0*/  HMMA.16816.F32.BF16 R104, R132.reuse, R24, R104 ;  /* 0x000000188468723c */ /* 0x040ff00000041868 */
[-C--:B------:R-:W-:Y:S08]  /*79f0*/  HMMA.16816.F32.BF16 R108, R132, R26.reuse, R108 ;  /* 0x0000001a846c723c */ /* 0x080ff0000004186c */
[C---:B------:R-:W-:Y:S01]  /*7a00*/  HMMA.16816.F32.BF16 R112, R32.reuse, R26, R112 ;  /* 0x0000001a2070723c */ /* 0x040fe20000041870 */
[----:B------:R-:W-:Y:S07]  /*7a10*/  LDSM.16.MT88.4 R24, [R2+0x10800] ;  /* 0x010800000218783b */ /* 0x000fee0000004200 */
[-C--:B-1----:R-:W-:Y:S08]  /*7a20*/  HMMA.16816.F32.BF16 R116, R32, R8.reuse, R116 ;  /* 0x000000082074723c */ /* 0x082ff00000041874 */
[C---:B------:R-:W-:Y:S08]  /*7a30*/  HMMA.16816.F32.BF16 R120, R132.reuse, R8, R120 ;  /* 0x000000088478723c */ /* 0x040ff00000041878 */
[-C--:B------:R-:W-:Y:S01]  /*7a40*/  HMMA.16816.F32.BF16 R124, R132, R10.reuse, R124 ;  /* 0x0000000a847c723c */ /* 0x080fe2000004187c */
[----:B------:R-:W1:Y:S07]  /*7a50*/  LDSM.16.MT88.4 R132, [R3+0xc00] ;  /* 0x000c00000384783b */ /* 0x000e6e0000004200 */
[----:B------:R-:W-:Y:S01]  /*7a60*/  HMMA.16816.F32.BF16 R128, R32, R10, R128 ;  /* 0x0000000a2080723c */ /* 0x000fe20000041880 */
[----:B------:R3:W1:Y:S07]  /*7a70*/  LDSM.16.MT88.4 R8, [R3+0x2c00] ;  /* 0x002c00000308783b */ /* 0x00066e0000004200 */
[-C--:B----4-:R-:W-:Y:S08]  /*7a80*/  HMMA.16816.F32.BF16 R84, R4, R12.reuse, R84 ;  /* 0x0000000c0454723c */ /* 0x090ff00000041854 */
[C---:B------:R-:W-:Y:S08]  /*7a90*/  HMMA.16816.F32.BF16 R88, R16.reuse, R12, R88 ;  /* 0x0000000c1058723c */ /* 0x040ff00000041858 */
[-C--:B------:R-:W-:Y:S04]  /*7aa0*/  HMMA.16816.F32.BF16 R92, R16, R14.reuse, R92 ;  /* 0x0000000e105c723c */ /* 0x080fe8000004185c */
[----:B---3--:R-:W-:Y:S04]  /*7ab0*/  IMAD.MOV.U32 R3, RZ, RZ, R0 ;  /* 0x000000ffff037224 */ /* 0x008fe800078e0000 */
[C---:B------:R-:W-:Y:S08]  /*7ac0*/  HMMA.16816.F32.BF16 R96, R4.reuse, R14, R96 ;  /* 0x0000000e0460723c */ /* 0x040ff00000041860 */
[-C--:B------:R-:W-:Y:S08]  /*7ad0*/  HMMA.16816.F32.BF16 R100, R4, R28.reuse, R100 ;  /* 0x0000001c0464723c */ /* 0x080ff00000041864 */
[C---:B------:R-:W-:Y:S08]  /*7ae0*/  HMMA.16816.F32.BF16 R104, R16.reuse, R28, R104 ;  /* 0x0000001c1068723c */ /* 0x040ff00000041868 */
[-C--:B------:R-:W-:Y:S08]  /*7af0*/  HMMA.16816.F32.BF16 R108, R16, R30.reuse, R108 ;  /* 0x0000001e106c723c */ /* 0x080ff0000004186c */
[C---:B------:R-:W-:Y:S08]  /*7b00*/  HMMA.16816.F32.BF16 R112, R4.reuse, R30, R112 ;  /* 0x0000001e0470723c */ /* 0x040ff00000041870 */
[-C--:B--2---:R-:W-:Y:S08]  /*7b10*/  HMMA.16816.F32.BF16 R116, R4, R20.reuse, R116 ;  /* 0x000000140474723c */ /* 0x084ff00000041874 */
[C---:B------:R-:W-:Y:S08]  /*7b20*/  HMMA.16816.F32.BF16 R120, R16.reuse, R20, R120 ;  /* 0x000000141078723c */ /* 0x040ff00000041878 */
[-C--:B------:R-:W-:Y:S08]  /*7b30*/  HMMA.16816.F32.BF16 R124, R16, R22.reuse, R124 ;  /* 0x00000016107c723c */ /* 0x080ff0000004187c */
[----:B------:R-:W-:Y:S08]  /*7b40*/  HMMA.16816.F32.BF16 R128, R4, R22, R128 ;  /* 0x000000160480723c */ /* 0x000ff00000041880 */
[-C--:B-1----:R-:W-:Y:S08]  /*7b50*/  HMMA.16816.F32.BF16 R84, R24, R132.reuse, R84 ;  /* 0x000000841854723c */ /* 0x082ff00000041854 */
        /* <DEDUP_REMOVED lines=11> */
[----:B------:R-:W-:-:S07]  /*7c10*/  @P0 BRA `(.L_x_31) ;  /* 0xffffc74000000947 */ /* 0x000fce000383ffff */
[----:B------:R-:W2:Y:S04]  /*7c20*/  LDL R145, [R1+0x2c] ;  /* 0x00002c0001917983 */ /* 0x000ea80000100800 */
[----:B------:R-:W3:Y:S01]  /*7c30*/  LDL R144, [R1+0x30] ;  /* 0x0000300001907983 */ /* 0x000ee20000100800 */
[----:B------:R-:W-:Y:S01]  /*7c40*/  FMUL.FTZ R84, R84, c[0x0][0x2e0] ;  /* 0x0000b80054547a20 */ /* 0x000fe20000410000 */
[----:B------:R-:W-:Y:S01]  /*7c50*/  F2FP.BF16.PACK_AB R36, R37, R36 ;  /* 0x000000242524723e */ /* 0x000fe200000010ff */
[----:B------:R-:W-:Y:S01]  /*7c60*/  FMUL.FTZ R25, R85, c[0x0][0x2e0] ;  /* 0x0000b80055197a20 */ /* 0x000fe20000410000 */
[----:B------:R-:W-:Y:S01]  /*7c70*/  F2FP.BF16.PACK_AB R38, R39, R38 ;  /* 0x000000262726723e */ /* 0x000fe200000010ff */
[----:B------:R-:W-:Y:S01]  /*7c80*/  FMUL.FTZ R86, R86, c[0x0][0x2e0] ;  /* 0x0000b80056567a20 */ /* 0x000fe20000410000 */
[----:B------:R-:W-:Y:S01]  /*7c90*/  F2FP.BF16.PACK_AB R48, R49, R48 ;  /* 0x000000303130723e */ /* 0x000fe200000010ff */
[----:B------:R-:W-:Y:S01]  /*7ca0*/  FMUL.FTZ R24, R87, c[0x0][0x2e0] ;  /* 0x0000b80057187a20 */ /* 0x000fe20000410000 */
[----:B------:R-:W-:Y:S01]  /*7cb0*/  F2FP.BF16.PACK_AB R25, R25, R84 ;  /* 0x000000541919723e */ /* 0x000fe200000010ff */
[----:B------:R-:W-:Y:S01]  /*7cc0*/  BAR.SYNC.DEFER_BLOCKING 0x0 ;  /* 0x0000000000007b1d */ /* 0x000fe20000010000 */
        /* <DEDUP_REMOVED lines=85> */
[----:B------:R-:W-:Y:S01]  /*8220*/  UISETP.NE.AND UP0, UPT, UR26, -0x1, UPT ;  /* 0xffffffff1a00788c */ /* 0x000fe2000bf05270 */
[----:B------:R-:W-:Y:S01]  /*8230*/  FMUL.FTZ R0, R127, c[0x0][0x2e0] ;  /* 0x0000b8007f007a20 */ /* 0x000fe20000410000 */
[----:B------:R-:W-:Y:S01]  /*8240*/  F2FP.BF16.PACK_AB R3, R3, R124 ;  /* 0x0000007c0303723e */ /* 0x000fe200000010ff */
[----:B------:R-:W-:-:S03]  /*8250*/  ULDC.64 UR8, c[0x0][0x3a0] ;  /* 0x0000e80000087ab9 */ /* 0x000fc60000000a00 */
[----:B------:R-:W-:Y:S02]  /*8260*/  F2FP.BF16.PACK_AB R0, R0, R126 ;  /* 0x0000007e0000723e */ /* 0x000fe400000010ff */
[----:B------:R-:W-:-:S03]  /*8270*/  PLOP3.LUT P0, PT, PT, PT, UP0, 0x80, 0x0 ;  /* 0x000000000000781c */ /* 0x000fc60003f0f008 */
[----:B------:R-:W-:-:S04]  /*8280*/  @UP0 UIADD3 UR6, UR19, UR26, URZ ;  /* 0x0000001a13060290 */ /* 0x000fc8000fffe03f */
[----:B------:R-:W-:-:S04]  /*8290*/  @UP0 UIMAD.WIDE.U32 UR4, UR6, UR8, URZ ;  /* 0x00000008060402a5 */ /* 0x000fc8000f8e003f */
[----:B------:R-:W-:-:S03]  /*82a0*/  @UP0 UIMAD UR15, UR6, UR9, UR5 ;  /* 0x00000009060f02a4 */ /* 0x000fc6000f8e0205 */
[----:B------:R-:W-:Y:S01]  /*82b0*/  @UP0 UMOV UR11, UR4 ;  /* 0x00000004000b0c82 */ /* 0x000fe20008000000 */
[----:B--2---:R1:W-:Y:S04]  /*82c0*/  STS [R145], R25 ;  /* 0x0000001991007388 */ /* 0x0043e80000000800 */
[----:B------:R1:W-:Y:S04]  /*82d0*/  STS [R145+0x200], R24 ;  /* 0x0002001891007388 */ /* 0x0003e80000000800 */
[----:B---3--:R1:W-:Y:S04]  /*82e0*/  STS [R144], R21 ;  /* 0x0000001590007388 */ /* 0x0083e80000000800 */
[----:B------:R1:W-:Y:S04]  /*82f0*/  STS [R144+0x200], R20 ;  /* 0x0002001490007388 */ /* 0x0003e80000000800 */
        /* <DEDUP_REMOVED lines=43> */
[----:B------:R1:W-:Y:S01]  /*85b0*/  STS [R144+0xb200], R78 ;  /* 0x00b2004e90007388 */ /* 0x0003e20000000800 */
        /* <DEDUP_REMOVED lines=13> */
.L_x_32:
        /* <DEDUP_REMOVED lines=18> */
.L_x_33:
[----:B------:R-:W-:Y:S01]  /*87b0*/  BAR.SYNC.DEFER_BLOCKING 0x0 ;  /* 0x0000000000007b1d */ /* 0x000fe20000010000 */
[----:B-1---5:R-:W-:Y:S01]  /*87c0*/  IMAD.SHL.U32 R3, R151, 0x2, RZ ;  /* 0x0000000297037824 */ /* 0x022fe200078e00ff */
[----:B------:R-:W-:Y:S01]  /*87d0*/  USHF.L.U32 UR4, UR18, 0x7, URZ ;  /* 0x0000000712047899 */ /* 0x000fe2000800063f */
[--C-:B------:R-:W-:Y:S01]  /*87e0*/  SHF.R.S32.HI R7, RZ, 0x1f, R250.reuse ;  /* 0x0000001fff077819 */ /* 0x100fe200000114fa */
[----:B------:R-:W-:Y:S02]  /*87f0*/  IMAD.MOV.U32 R6, RZ, RZ, R250 ;  /* 0x000000ffff067224 */ /* 0x000fe400078e00fa */
[----:B------:R-:W1:Y:S01]  /*8800*/  S2R R9, SR_TID.X ;  /* 0x0000000000097919 */ /* 0x000e620000002100 */
[----:B------:R-:W-:Y:S01]  /*8810*/  USHF.R.S32.HI UR8, URZ, 0x1f, UR4 ;  /* 0x0000001f3f087899 */ /* 0x000fe20008011404 */
[----:B------:R-:W-:Y:S01]  /*8820*/  IMAD.U32 R25, RZ, RZ, UR4 ;  /* 0x00000004ff197e24 */ /* 0x000fe2000f8e00ff */
[----:B------:R-:W-:Y:S01]  /*8830*/  ULDC.64 UR6, c[0x0][0x3a0] ;  /* 0x0000e80000067ab9 */ /* 0x000fe20000000a00 */
[----:B------:R-:W-:Y:S01]  /*8840*/  BSSY B0, `(.L_x_34) ;  /* 0x000002e000007945 */ /* 0x000fe20003800000 */
[----:B------:R-:W-:Y:S01]  /*8850*/  UIMAD UR5, UR8, UR6, URZ ;  /* 0x00000006080572a4 */ /* 0x000fe2000f8e023f */
[----:B------:R-:W-:-:S03]  /*8860*/  IMAD.WIDE.U32 R4, R25, c[0x0][0x3a0], R6 ;  /* 0x0000e80019047a25 */ /* 0x000fc600078e0006 */
[----:B------:R-:W-:Y:S02]  /*8870*/  UIMAD UR5, UR4, UR7, UR5 ;  /* 0x00000007040572a4 */ /* 0x000fe4000f8e0205 */
[----:B------:R-:W-:Y:S01]  /*8880*/  IADD3 R4, P0, R4, UR11, RZ ;  /* 0x0000000b04047c10 */ /* 0x000fe2000ff1e0ff */
[----:B------:R-:W-:Y:S02]  /*8890*/  ULDC.64 UR6, c[0x0][0x3b8] ;  /* 0x0000ee0000067ab9 */ /* 0x000fe40000000a00 */
[----:B------:R-:W-:Y:S01]  /*88a0*/  UIMAD UR6, UR58, UR6, URZ ;  /* 0x000000063a0672a4 */ /* 0x000fe2000f8e023f */
[----:B------:R-:W-:Y:S01]  /*88b0*/  IMAD.U32 R8, RZ, RZ, UR5 ;  /* 0x00000005ff087e24 */ /* 0x000fe2000f8e00ff */
[----:B------:R-:W-:Y:S01]  /*88c0*/  UIMAD UR5, UR18, -0x80, UR14 ;  /* 0xffffff80120578a4 */ /* 0x000fe2000f8e020e */
[----:B------:R2:W3:Y:S01]  /*88d0*/  LDS.128 R36, [R3+0xa000] ;  /* 0x00a0000003247984 */ /* 0x0004e20000000c00 */
[----:B------:R-:W-:Y:S02]  /*88e0*/  UIMAD UR6, UR35, UR7, UR6 ;  /* 0x00000007230672a4 */ /* 0x000fe4000f8e0206 */
[----:B------:R-:W-:Y:S01]  /*88f0*/  IADD3.X R5, R5, UR15, R8, P0, !PT ;  /* 0x0000000f05057c10 */ /* 0x000fe200087fe408 */
[----:B------:R-:W-:Y:S01]  /*8900*/  IMAD.U32 R8, RZ, RZ, UR35 ;  /* 0x00000023ff087e24 */ /* 0x000fe2000f8e00ff */
[----:B------:R2:W4:Y:S01]  /*8910*/  LDS.128 R32, [R3+0xc000] ;  /* 0x00c0000003207984 */ /* 0x0005220000000c00 */
[----:B-1----:R-:W-:-:S03]  /*8920*/  SHF.R.S32.HI R0, RZ, 0x1f, R9 ;  /* 0x0000001fff007819 */ /* 0x002fc60000011409 */
[----:B------:R2:W1:Y:S01]  /*8930*/  LDS.128 R28, [R3+0xe000] ;  /* 0x00e00000031c7984 */ /* 0x0004620000000c00 */
[----:B------:R-:W-:Y:S01]  /*8940*/  LEA.HI R0, R0, R9, RZ, 0x2 ;  /* 0x0000000900007211 */ /* 0x000fe200078f10ff */
[----:B------:R-:W-:Y:S02]  /*8950*/  IMAD.WIDE.U32 R8, R8, c[0x0][0x3b8], R4 ;  /* 0x0000ee0008087a25 */ /* 0x000fe400078e0004 */
[----:B------:R2:W1:Y:S01]  /*8960*/  LDS.128 R48, [R3+0xf000] ;  /* 0x00f0000003307984 */ /* 0x0004620000000c00 */
[----:B------:R-:W-:-:S03]  /*8970*/  SHF.R.S32.HI R0, RZ, 0x2, R0 ;  /* 0x00000002ff007819 */ /* 0x000fc60000011400 */
[----:B------:R2:W1:Y:S01]  /*8980*/  LDS.128 R60, [R3+0x10000] ;  /* 0x01000000033c7984 */ /* 0x0004620000000c00 */
[----:B------:R-:W-:Y:S02]  /*8990*/  IADD3 R24, R9, UR6, RZ ;  /* 0x0000000609187c10 */ /* 0x000fe4000fffe0ff */
[----:B------:R-:W-:Y:S01]  /*89a0*/  ISETP.GE.AND P4, PT, R0, UR5, PT ;  /* 0x0000000500007c0c */ /* 0x000fe2000bf86270 */
[----:B------:R2:W1:Y:S01]  /*89b0*/  LDS.128 R44, [R3+0x11000] ;  /* 0x01100000032c7984 */ /* 0x0004620000000c00 */
[----:B------:R-:W-:-:S03]  /*89c0*/  SHF.R.S32.HI R26, RZ, 0x1f, R0 ;  /* 0x0000001fff1a7819 */ /* 0x000fc60000011400 */
[----:B------:R2:W1:Y:S04]  /*89d0*/  LDS.128 R56, [R3+0x12000] ;  /* 0x0120000003387984 */ /* 0x0004680000000c00 */
[----:B------:R2:W1:Y:S04]  /*89e0*/  LDS.128 R40, [R3+0x13000] ;  /* 0x0130000003287984 */ /* 0x0004680000000c00 */
[----:B------:R2:W1:Y:S01]  /*89f0*/  LDS.128 R52, [R3+0x14000] ;  /* 0x0140000003347984 */ /* 0x0004620000000c00 */
[----:B------:R-:W-:Y:S05]  /*8a00*/  @P4 BRA `(.L_x_35) ;  /* 0x0000011000004947 */ /* 0x000fea0003800000 */
[----:B------:R-:W-:Y:S01]  /*8a10*/  ISETP.GE.AND P2, PT, R250, c[0x0][0x220], PT ;  /* 0x00008800fa007a0c */ /* 0x000fe20003f46270 */
[----:B------:R-:W5:Y:S01]  /*8a20*/  LDS.128 R20, [R3+0xb000] ;  /* 0x00b0000003147984 */ /* 0x000f620000000c00 */
[----:B------:R-:W-:Y:S01]  /*8a30*/  MOV R5, R24 ;  /* 0x0000001800057202 */ /* 0x000fe20000000f00 */
[----:B------:R-:W-:Y:S01]  /*8a40*/  IMAD.MOV.U32 R4, RZ, RZ, R8 ;  /* 0x000000ffff047224 */ /* 0x000fe200078e0008 */
[----:B------:R-:W-:Y:S01]  /*8a50*/  ISETP.GE.AND P1, PT, R150, c[0x0][0x220], PT ;  /* 0x0000880096007a0c */ /* 0x000fe20003f26270 */
[----:B------:R-:W-:Y:S01]  /*8a60*/  LDS.128 R12, [R3+0xd000] ;  /* 0x00d00000030c7984 */ /* 0x000fe20000000c00 */
[----:B------:R-:W-:Y:S01]  /*8a70*/  ISETP.GE.AND P0, PT, R149, c[0x0][0x220], PT ;  /* 0x0000880095007a0c */ /* 0x000fe20003f06270 */
[----:B------:R-:W-:-:S05]  /*8a80*/  IMAD.WIDE.U32 R10, R0, c[0x0][0x3a0], R4 ;  /* 0x0000e800000a7a25 */ /* 0x000fca00078e0004 */
[----:B------:R-:W-:Y:S01]  /*8a90*/  LEA R4, P3, R10, c[0x0][0x340], 0x1 ;  /* 0x0000d0000a047a11 */ /* 0x000fe200078608ff */
[----:B------:R2:W4:Y:S02]  /*8aa0*/  @!P2 LDS.128 R16, [R3+0x9000] ;  /* 0x009000000310a984 */ /* 0x0005240000000c00 */
[----:B--2---:R-:W-:-:S04]  /*8ab0*/  IMAD R3, R26, c[0x0][0x3a0], RZ ;  /* 0x0000e8001a037a24 */ /* 0x004fc800078e02ff */
[----:B------:R-:W-:-:S04]  /*8ac0*/  IMAD R3, R0, c[0x0][0x3a4], R3 ;  /* 0x0000e90000037a24 */ /* 0x000fc800078e0203 */
[----:B------:R-:W-:-:S05]  /*8ad0*/  IMAD.IADD R3, R3, 0x1, R11 ;  /* 0x0000000103037824 */ /* 0x000fca00078e020b */
[----:B------:R-:W-:-:S05]  /*8ae0*/  LEA.HI.X R5, R10, c[0x0][0x344], R3, 0x1, P3 ;  /* 0x0000d1000a057a11 */ /* 0x000fca00018f0c03 */
[----:B-----5:R2:W-:Y:S04]  /*8af0*/  @!P1 STG.E.128 [R4.64+0x40], R20 ;  /* 0x0000401404009986 */ /* 0x0205e8000c101d0c */
[----:B----4-:R2:W-:Y:S04]  /*8b00*/  @!P2 STG.E.128 [R4.64], R16 ;  /* 0x000000100400a986 */ /* 0x0105e8000c101d0c */
[----:B------:R2:W-:Y:S02]  /*8b10*/  @!P0 STG.E.128 [R4.64+0x80], R12 ;  /* 0x0000800c04008986 */ /* 0x0005e4000c101d0c */
.L_x_35:
[----:B------:R-:W-:Y:S05]  /*8b20*/  BSYNC B0 ;  /* 0x0000000000007941 */ /* 0x000fea0003800000 */
.L_x_34:
[----:B--2---:R-:W-:Y:S01]  /*8b30*/  IADD3 R3, R0, 0x40, RZ ;  /* 0x0000004000037810 */ /* 0x004fe20007ffe0ff */
[----:B------:R-:W-:Y:S03]  /*8b40*/  BSSY B0, `(.L_x_36) ;  /* 0x0000013000007945 */ /* 0x000fe60003800000 */
[----:B------:R-:W-:-:S13]  /*8b50*/  ISETP.GE.AND P3, PT, R3, UR5, PT ;  /* 0x0000000503007c0c */ /* 0x000fda000bf66270 */
[----:B------:R-:W-:Y:S05]  /*8b60*/  @P3 BRA `(.L_x_37) ;  /* 0x0000010000003947 */ /* 0x000fea0003800000 */
[----:B------:R-:W-:Y:S02]  /*8b70*/  IADD3 R3, P0, R0, 0x40, RZ ;  /* 0x0000004000037810 */ /* 0x000fe40007f1e0ff */
[----:B------:R-:W-:Y:S02]  /*8b80*/  MOV R5, R24 ;  /* 0x0000001800057202 */ /* 0x000fe40000000f00 */
[----:B------:R-:W-:Y:S01]  /*8b90*/  ISETP.GE.AND P2, PT, R250, c[0x0][0x220], PT ;  /* 0x00008800fa007a0c */ /* 0x000fe20003f46270 */
[----:B------:R-:W-:Y:S01]  /*8ba0*/  IMAD.X R4, RZ, RZ, R26, P0 ;  /* 0x000000ffff047224 */ /* 0x000fe200000e061a */
[----:B------:R-:W-:Y:S02]  /*8bb0*/  ISETP.GE.AND P1, PT, R150, c[0x0][0x220], PT ;  /* 0x0000880096007a0c */ /* 0x000fe40003f26270 */
[----:B------:R-:W-:Y:S01]  /*8bc0*/  ISETP.GE.AND P0, PT, R149, c[0x0][0x220], PT ;  /* 0x0000880095007a0c */ /* 0x000fe20003f06270 */
[----:B------:R-:W-:Y:S02]  /*8bd0*/  IMAD R9, R4, c[0x0][0x3a0], RZ ;  /* 0x0000e80004097a24 */ /* 0x000fe400078e02ff */
[----:B------:R-:W-:-:S04]  /*8be0*/  IMAD.MOV.U32 R4, RZ, RZ, R8 ;  /* 0x000000ffff047224 */ /* 0x000fc800078e0008 */
[----:B------:R-:W-:-:S04]  /*8bf0*/  IMAD.WIDE.U32 R10, R3, c[0x0][0x3a0], R4 ;  /* 0x0000e800030a7a25 */ /* 0x000fc800078e0004 */
[----:B------:R-:W-:Y:S01]  /*8c00*/  IMAD R3, R3, c[0x0][0x3a4], R9 ;  /* 0x0000e90003037a24 */ /* 0x000fe200078e0209 */
[----:B------:R-:W-:-:S03]  /*8c10*/  LEA R4, P5, R10, c[0x0][0x340], 0x1 ;  /* 0x0000d0000a047a11 */ /* 0x000fc600078a08ff */
[----:B------:R-:W-:-:S05]  /*8c20*/  IMAD.IADD R3, R3, 0x1, R11 ;  /* 0x0000000103037824 */ /* 0x000fca00078e020b */
[----:B------:R-:W-:-:S05]  /*8c30*/  LEA.HI.X R5, R10, c[0x0][0x344], R3, 0x1, P5 ;  /* 0x0000d1000a057a11 */ /* 0x000fca00028f0c03 */
[----:B---3--:R2:W-:Y:S04]  /*8c40*/  @!P2 STG.E.128 [R4.64], R36 ;  /* 0x000000240400a986 */ /* 0x0085e8000c101d0c */
[----:B----4-:R2:W-:Y:S04]  /*8c50*/  @!P1 STG.E.128 [R4.64+0x40], R32 ;  /* 0x0000402004009986 */ /* 0x0105e8000c101d0c */
[----:B-1----:R2:W-:Y:S02]  /*8c60*/  @!P0 STG.E.128 [R4.64+0x80], R28 ;  /* 0x0000801c04008986 */ /* 0x0025e4000c101d0c */
.L_x_37:
[----:B------:R-:W-:Y:S05]  /*8c70*/  BSYNC B0 ;  /* 0x0000000000007941 */ /* 0x000fea0003800000 */
.L_x_36:
[----:B------:R-:W-:Y:S01]  /*8c80*/  ULDC.64 UR6, c[0x0][0x3a8] ;  /* 0x0000ea0000067ab9 */ /* 0x000fe20000000a00 */
[----:B------:R-:W-:Y:S01]  /*8c90*/  IMAD.WIDE.U32 R6, R25, c[0x0][0x3a8], R6 ;  /* 0x0000ea0019067a25 */ /* 0x000fe200078e0006 */
[----:B------:R-:W-:Y:S01]  /*8ca0*/  UIMAD UR5, UR8, UR6, URZ ;  /* 0x00000006080572a4 */ /* 0x000fe2000f8e023f */
[----:B------:R-:W-:Y:S03]  /*8cb0*/  BSSY B0, `(.L_x_38) ;  /* 0x000001a000007945 */ /* 0x000fe60003800000 */
[----:B------:R-:W-:Y:S01]  /*8cc0*/  UIMAD UR4, UR4, UR7, UR5 ;  /* 0x00000007040472a4 */ /* 0x000fe2000f8e0205 */
[----:B------:R-:W-:-:S05]  /*8cd0*/  IADD3 R6, P0, R6, UR9, RZ ;  /* 0x0000000906067c10 */ /* 0x000fca000ff1e0ff */
[----:B------:R-:W-:Y:S01]  /*8ce0*/  IMAD.U32 R3, RZ, RZ, UR4 ;  /* 0x00000004ff037e24 */ /* 0x000fe2000f8e00ff */
[----:B------:R-:W-:Y:S02]  /*8cf0*/  ULDC.64 UR4, c[0x0][0x3c0] ;  /* 0x0000f00000047ab9 */ /* 0x000fe40000000a00 */
[----:B------:R-:W-:Y:S02]  /*8d00*/  UIMAD UR4, UR58, UR4, URZ ;  /* 0x000000043a0472a4 */ /* 0x000fe4000f8e023f */
[----:B------:R-:W-:Y:S02]  /*8d10*/  IADD3.X R7, R7, UR10, R3, P0, !PT ;  /* 0x0000000a07077c10 */ /* 0x000fe400087fe403 */
[----:B------:R-:W-:Y:S01]  /*8d20*/  MOV R3, UR35 ;  /* 0x0000002300037c02 */ /* 0x000fe20008000f00 */
[----:B------:R-:W-:-:S04]  /*8d30*/  UIMAD UR4, UR35, UR5, UR4 ;  /* 0x00000005230472a4 */ /* 0x000fc8000f8e0204 */
[----:B------:R-:W-:-:S05]  /*8d40*/  IMAD.WIDE.U32 R6, R3, c[0x0][0x3c0], R6 ;  /* 0x0000f00003067a25 */ /* 0x000fca00078e0006 */
[----:B------:R-:W-:Y:S01]  /*8d50*/  IADD3 R3, R7, UR4, RZ ;  /* 0x0000000407037c10 */ /* 0x000fe2000fffe0ff */
[----:B------:R-:W-:Y:S05]  /*8d60*/  @P4 BRA `(.L_x_39) ;  /* 0x000000e000004947 */ /* 0x000fea0003800000 */
[----:B--2---:R-:W-:Y:S01]  /*8d70*/  MOV R5, R3 ;  /* 0x0000000300057202 */ /* 0x004fe20000000f00 */
[----:B------:R-:W-:Y:S01]  /*8d80*/  IMAD.MOV.U32 R4, RZ, RZ, R6 ;  /* 0x000000ffff047224 */ /* 0x000fe200078e0006 */
[----:B------:R-:W-:Y:S01]  /*8d90*/  ISETP.GE.AND P2, PT, R250, c[0x0][0x220], PT ;  /* 0x00008800fa007a0c */ /* 0x000fe20003f46270 */
[----:B------:R-:W-:Y:S01]  /*8da0*/  IMAD R10, R26, c[0x0][0x3a8], RZ ;  /* 0x0000ea001a0a7a24 */ /* 0x000fe200078e02ff */
[----:B------:R-:W-:Y:S01]  /*8db0*/  ISETP.GE.AND P1, PT, R150, c[0x0][0x220], PT ;  /* 0x0000880096007a0c */ /* 0x000fe20003f26270 */
[----:B------:R-:W-:Y:S01]  /*8dc0*/  IMAD.WIDE.U32 R8, R0, c[0x0][0x3a8], R4 ;  /* 0x0000ea0000087a25 */ /* 0x000fe200078e0004 */
[----:B------:R-:W-:-:S03]  /*8dd0*/  ISETP.GE.AND P0, PT, R149, c[0x0][0x220], PT ;  /* 0x0000880095007a0c */ /* 0x000fc60003f06270 */
[----:B------:R-:W-:-:S04]  /*8de0*/  IMAD R4, R0, c[0x0][0x3ac], R10 ;  /* 0x0000eb0000047a24 */ /* 0x000fc800078e020a */
[----:B------:R-:W-:Y:S01]  /*8df0*/  IMAD.IADD R5, R4, 0x1, R9 ;  /* 0x0000000104057824 */ /* 0x000fe200078e0209 */
[----:B------:R-:W-:-:S04]  /*8e00*/  LEA R4, P4, R8, c[0x0][0x348], 0x1 ;  /* 0x0000d20008047a11 */ /* 0x000fc800078808ff */
[----:B------:R-:W-:-:S05]  /*8e10*/  LEA.HI.X R5, R8, c[0x0][0x34c], R5, 0x1, P4 ;  /* 0x0000d30008057a11 */ /* 0x000fca00020f0c05 */
[----:B-1----:R1:W-:Y:S04]  /*8e20*/  @!P2 STG.E.128 [R4.64], R48 ;  /* 0x000000300400a986 */ /* 0x0023e8000c101d0c */
[----:B------:R1:W-:Y:S04]  /*8e30*/  @!P1 STG.E.128 [R4.64+0x40], R44 ;  /* 0x0000402c04009986 */ /* 0x0003e8000c101d0c */
[----:B------:R1:W-:Y:S02]  /*8e40*/  @!P0 STG.E.128 [R4.64+0x80], R40 ;  /* 0x0000802804008986 */ /* 0x0003e4000c101d0c */
.L_x_39:
[----:B------:R-:W-:Y:S05]  /*8e50*/  BSYNC B0 ;  /* 0x0000000000007941 */ /* 0x000fea0003800000 */
.L_x_38:
[----:B------:R-:W-:Y:S05]  /*8e60*/  @P3 BRA `(.L_x_15) ;  /* 0x000000f000003947 */ /* 0x000fea0003800000 */
[----:B------:R-:W-:Y:S01]  /*8e70*/  IADD3 R0, P0, R0, 0x40, RZ ;  /* 0x0000004000007810 */ /* 0x000fe20007f1e0ff */
[----:B------:R-:W-:Y:S01]  /*8e80*/  IMAD.MOV.U32 R7, RZ, RZ, R3 ;  /* 0x000000ffff077224 */ /* 0x000fe200078e0003 */
[----:B------:R-:W-:-:S02]  /*8e90*/  ISETP.GE.AND P2, PT, R250, c[0x0][0x220], PT ;  /* 0x00008800fa007a0c */ /* 0x000fc40003f46270 */
[----:B------:R-:W-:Y:S01]  /*8ea0*/  ISETP.GE.AND P1, PT, R150, c[0x0][0x220], PT ;  /* 0x0000880096007a0c */ /* 0x000fe20003f26270 */
[----:B-12---:R-:W-:Y:S01]  /*8eb0*/  IMAD.X R4, RZ, RZ, R26, P0 ;  /* 0x000000ffff047224 */ /* 0x006fe200000e061a */
[----:B------:R-:W-:Y:S01]  /*8ec0*/  ISETP.GE.AND P0, PT, R149, c[0x0][0x220], PT ;  /* 0x0000880095007a0c */ /* 0x000fe20003f06270 */
[----:B------:R-:W-:-:S04]  /*8ed0*/  IMAD.WIDE.U32 R6, R0, c[0x0][0x3a8], R6 ;  /* 0x0000ea0000067a25 */ /* 0x000fc800078e0006 */
[----:B------:R-:W-:-:S04]  /*8ee0*/  IMAD R4, R4, c[0x0][0x3a8], RZ ;  /* 0x0000ea0004047a24 */ /* 0x000fc800078e02ff */
[----:B------:R-:W-:Y:S01]  /*8ef0*/  IMAD R0, R0, c[0x0][0x3ac], R4 ;  /* 0x0000eb0000007a24 */ /* 0x000fe200078e0204 */
[----:B------:R-:W-:-:S03]  /*8f00*/  LEA R4, P3, R6, c[0x0][0x348], 0x1 ;  /* 0x0000d20006047a11 */ /* 0x000fc600078608ff */
[----:B------:R-:W-:-:S05]  /*8f10*/  IMAD.IADD R0, R0, 0x1, R7 ;  /* 0x0000000100007824 */ /* 0x000fca00078e0207 */
[----:B------:R-:W-:-:S05]  /*8f20*/  LEA.HI.X R5, R6, c[0x0][0x34c], R0, 0x1, P3 ;  /* 0x0000d30006057a11 */ /* 0x000fca00018f0c00 */
[----:B------:R1:W-:Y:S04]  /*8f30*/  @!P2 STG.E.128 [R4.64], R60 ;  /* 0x0000003c0400a986 */ /* 0x0003e8000c101d0c */
[----:B------:R1:W-:Y:S04]  /*8f40*/  @!P1 STG.E.128 [R4.64+0x40], R56 ;  /* 0x0000403804009986 */ /* 0x0003e8000c101d0c */
[----:B------:R1:W-:Y:S02]  /*8f50*/  @!P0 STG.E.128 [R4.64+0x80], R52 ;  /* 0x0000803404008986 */ /* 0x0003e4000c101d0c */
.L_x_15:
[----:B------:R-:W-:Y:S05]  /*8f60*/  BSYNC B1 ;  /* 0x0000000000017941 */ /* 0x000fea0003800000 */
.L_x_1:
[----:B------:R-:W-:Y:S02]  /*8f70*/  ULDC UR5, c[0x0][0x218] ;  /* 0x0000860000057ab9 */ /* 0x000fe40000000800 */
[----:B------:R-:W-:-:S04]  /*8f80*/  UIADD3 UR5, UR5, 0x7f, URZ ;  /* 0x0000007f05057890 */ /* 0x000fc8000fffe03f */
[----:B------:R-:W-:-:S04]  /*8f90*/  USHF.R.S32.HI UR4, URZ, 0x1f, UR5 ;  /* 0x0000001f3f047899 */ /* 0x000fc80008011405 */
[----:B------:R-:W-:-:S03]  /*8fa0*/  ULEA.HI UR4, UR4, UR5, URZ, 0x7 ;  /* 0x0000000504047291 */ /* 0x000fc6000f8f383f */
[----:B------:R-:W-:Y:S02]  /*8fb0*/  ULDC UR5, c[0x0][0xc] ;  /* 0x0000030000057ab9 */ /* 0x000fe40000000800 */
[----:B------:R-:W-:Y:S02]  /*8fc0*/  UIADD3 UR18, UR18, UR5, URZ ;  /* 0x0000000512127290 */ /* 0x000fe4000fffe03f */
[----:B------:R-:W-:-:S04]  /*8fd0*/  USHF.R.S32.HI UR4, URZ, 0x7, UR4 ;  /* 0x000000073f047899 */ /* 0x000fc80008011404 */
[----:B------:R-:W-:-:S06]  /*8fe0*/  UISETP.GE.AND UP0, UPT, UR18, UR4, UPT ;  /* 0x000000041200728c */ /* 0x000fcc000bf06270 */
[----:B------:R-:W-:-:S13]  /*8ff0*/  PLOP3.LUT P0, PT, PT, PT, UP0, 0x80, 0x0 ;  /* 0x000000000000781c */ /* 0x000fda0003f0f008 */
[----:B------:R-:W-:Y:S01]  /*9000*/  @P0 CALL.REL.NOINC `(.L_x_40) ;  /* 0x0000001000000944 */ /* 0x000fe20003c00000 */
[----:B------:R-:W-:Y:S05]  /*9010*/  BRA `(.L_x_41) ;  /* 0xffff7e3000007947 */ /* 0x000fea000383ffff */
.L_x_40:
[----:B------:R-:W-:Y:S05]  /*9020*/  EXIT ;  /* 0x000000000000794d */ /* 0x000fea0003800000 */
.L_x_42:
[----:B------:R-:W-:-:S00]  /*9030*/  BRA `(.L_x_42) ;  /* 0xfffffff000007947 */ /* 0x000fc0000383ffff */
[----:B------:R-:W-:-:S00]  /*9040*/  NOP ;  /* 0x0000000000007918 */ /* 0x000fc00000000000 */
        /* <DEDUP_REMOVED lines=11> */
.L_x_664:


//--------------------- .text._ZN5flash44flash_bwd_dq_dk_dv_loop_seqk_parallel_kernelI23Flash_bwd_kernel_traitsILi96ELi64ELi128ELi8ELi2ELi4ELi4ELb1ELb0EN7cutlass10bfloat16_tE19Flash_kernel_traitsILi96ELi64ELi128ELi8ES3_EELb0ELb1ELb0ELb0ELb1ELb1ELb0EEEvNS_16Flash_bwd_paramsE --------------------------
	.section	.text._ZN5flash44flash_bwd_dq_dk_dv_loop_seqk_parallel_kernelI23Flash_bwd_kernel_traitsILi96ELi64ELi128ELi8ELi2ELi4ELi4ELb1ELb0EN7cutlass10bfloat16_tE19Flash_kernel_traitsILi96ELi64ELi128ELi8ES3_EELb0ELb1ELb0ELb0ELb1ELb1ELb0EEEvNS_16Flash_bwd_paramsE,"ax",@progbits
	.sectioninfo	@"SHI_REGISTERS=255"
	.align	128
        .global         _ZN5flash44flash_bwd_dq_dk_dv_loop_seqk_parallel_kernelI23Flash_bwd_kernel_traitsILi96ELi64ELi128ELi8ELi2ELi4ELi4ELb1ELb0EN7cutlass10bfloat16_tE19Flash_kernel_traitsILi96ELi64ELi128ELi8ES3_EELb0ELb1ELb0ELb0ELb1ELb1ELb0EEEvNS_16Flash_bwd_paramsE
        .type           _ZN5flash44flash_bwd_dq_dk_dv_loop_seqk_parallel_kernelI23Flash_bwd_kernel_traitsILi96ELi64ELi128ELi8ELi2ELi4ELi4ELb1ELb0EN7cutlass10bfloat16_tE19Flash_kernel_traitsILi96ELi64ELi128ELi8ES3_EELb0ELb1ELb0ELb0ELb1ELb1ELb0EEEvNS_16Flash_bwd_paramsE,@function
        .size           _ZN5flash44flash_bwd_dq_dk_dv_loop_seqk_parallel_kernelI23Flash_bwd_kernel_traitsILi96ELi64ELi128ELi8ELi2ELi4ELi4ELb1ELb0EN7cutlass10bfloat16_tE19Flash_kernel_traitsILi96ELi64ELi128ELi8ES3_EELb0ELb1ELb0ELb0ELb1ELb1ELb0EEEvNS_16Flash_bwd_paramsE,(.L_x_665 - _ZN5flash44flash_bwd_dq_dk_dv_loop_seqk_parallel_kernelI23Flash_bwd_kernel_traitsILi96ELi64ELi128ELi8ELi2ELi4ELi4ELb1ELb0EN7cutlass10bfloat16_tE19Flash_kernel_traitsILi96ELi64ELi128ELi8ES3_EELb0ELb1ELb0ELb0ELb1ELb1ELb0EEEvNS_16Flash_bwd_paramsE)
        .other          _ZN5flash44flash_bwd_dq_dk_dv_loop_seqk_parallel_kernelI23Flash_bwd_kernel_traitsILi96ELi64ELi128ELi8ELi2ELi4ELi4ELb1ELb0EN7cutlass10bfloat16_tE19Flash_kernel_traitsILi96ELi64ELi128ELi8ES3_EELb0ELb1ELb0ELb0ELb1ELb1ELb0EEEvNS_16Flash_bwd_paramsE,@"STO_CUDA_ENTRY STV_DEFAULT"
_ZN5flash44flash_bwd_dq_dk_dv_loop_seqk_parallel_kernelI23Flash_bwd_kernel_traitsILi96ELi64ELi128ELi8ELi2ELi4ELi4ELb1ELb0EN7cutlass10bfloat16_tE19Flash_kernel_traitsILi96ELi64ELi128ELi8ES3_EELb0ELb1ELb0ELb0ELb1ELb1ELb0EEEvNS_16Flash_bwd_paramsE:
.text._ZN5flash44flash_bwd_dq_dk_dv_loop_seqk_parallel_kernelI23Flash_bwd_kernel_traitsILi96ELi64ELi128ELi8ELi2ELi4ELi4ELb1ELb0EN7cutlass10bfloat16_tE19Flash_kernel_traitsILi96ELi64ELi128ELi8ES3_EELb0ELb1ELb0ELb0ELb1ELb1ELb0EEEvNS_16Flash_bwd_paramsE:
        /* <DEDUP_REMOVED lines=12> */
[----:B------:R-:W-:Y:S01]  /*00c0*/  IMAD.MOV.U32 R226, RZ, RZ, 0x20 ;  /* 0x00000020ffe27424 */ /* 0x000fe200078e00ff */
[----:B------:R-:W-:Y:S01]  /*00d0*/  ULDC UR30, c[0x0][0x22c] ;  /* 0x00008b00001e7ab9 */ /* 0x000fe20000000800 */
[----:B------:R-:W-:Y:S01]  /*00e0*/  IMAD.MOV.U32 R230, RZ, RZ, -0x10 ;  /* 0xfffffff0ffe67424 */ /* 0x000fe200078e00ff */
[----:B------:R-:W-:Y:S01]  /*00f0*/  ULDC UR17, c[0x0][0x1c0] ;  /* 0x0000700000117ab9 */ /* 0x000fe20000000800 */
[----:B------:R-:W-:Y:S01]  /*0100*/  IMAD.MOV.U32 R223, RZ, RZ, -0x40 ;  /* 0xffffffc0ffdf7424 */ /* 0x000fe200078e00ff */
[----:B------:R-:W-:Y:S02]  /*0110*/  UIMAD UR20, UR30, UR17, URZ ;  /* 0x000000111e1472a4 */ /* 0x000fe4000f8e023f */
[----:B------:R-:W-:Y:S02]  /*0120*/  UMOV UR4, 0x80 ;  /* 0x0000008000047882 */ /* 0x000fe40000000000 */
[----:B------:R-:W-:-:S02]  /*0130*/  ULDC UR5, c[0x0][0x210] ;  /* 0x0000840000057ab9 */ /* 0x000fc40000000800 */
[----:B------:R-:W-:Y:S02]  /*0140*/  ULDC UR22, c[0x0][0x234] ;  /* 0x00008d0000167ab9 */ /* 0x000fe40000000800 */
[----:B------:R-:W-:Y:S02]  /*0150*/  ULDC UR21, c[0x0][0x224] ;  /* 0x0000890000157ab9 */ /* 0x000fe40000000800 */
[----:B------:R-:W-:Y:S02]  /*0160*/  UIMAD UR22, UR4, UR5, UR22 ;  /* 0x00000005041672a4 */ /* 0x000fe4000f8e0216 */
[----:B------:R-:W-:Y:S02]  /*0170*/  UIADD3 UR21, UR4, UR21, URZ ;  /* 0x0000001504157290 */ /* 0x000fe4000fffe03f */
[----:B------:R-:W-:Y:S02]  /*0180*/  USHF.R.S32.HI UR4, URZ, 0x1f, UR30 ;  /* 0x0000001f3f047899 */ /* 0x000fe4000801141e */
[----:B------:R-:W-:Y:S01]  /*0190*/  USHF.L.U32 UR19, UR20, 0x6, URZ ;  /* 0x0000000614137899 */ /* 0x000fe2000800063f */
[----:B-1----:R-:W-:Y:S01]  /*01a0*/  SHF.R.S32.HI R20, RZ, 0x1f, R21 ;  /* 0x0000001fff147819 */ /* 0x002fe20000011415 */
[----:B------:R-:W-:-:S02]  /*01b0*/  UIMAD.WIDE.U32 UR30, UR30, UR17, URZ ;  /* 0x000000111e1e72a5 */ /* 0x000fc4000f8e003f */
[----:B------:R-:W-:Y:S01]  /*01c0*/  ULDC.64 UR34, c[0x0][0x118] ;  /* 0x0000460000227ab9 */ /* 0x000fe20000000a00 */
[CC--:B------:R-:W-:Y:S01]  /*01d0*/  LEA.HI R5, R20.reuse, R21.reuse, RZ, 0x2 ;  /* 0x0000001514057211 */ /* 0x0c0fe200078f10ff */
[----:B------:R-:W-:Y:S01]  /*01e0*/  ULDC UR14, c[0x0][0x1c0] ;  /* 0x00007000000e7ab9 */ /* 0x000fe20000000800 */
[CC--:B------:R-:W-:Y:S01]  /*01f0*/  LEA.HI R11, R20.reuse, R21.reuse, RZ, 0x4 ;  /* 0x00000015140b7211 */ /* 0x0c0fe200078f20ff */
[----:B------:R-:W-:Y:S01]  /*0200*/  ULDC UR13, c[0x0][0x224] ;  /* 0x00008900000d7ab9 */ /* 0x000fe20000000800 */
[--C-:B------:R-:W-:Y:S01]  /*0210*/  SHF.R.S32.HI R7, RZ, 0x2, R5.reuse ;  /* 0x00000002ff077819 */ /* 0x100fe20000011405 */
[----:B------:R-:W-:Y:S01]  /*0220*/  UMOV UR15, 0x4 ;  /* 0x00000004000f7882 */ /* 0x000fe20000000000 */
[----:B------:R-:W-:Y:S01]  /*0230*/  LEA.HI R10, R20, R21, RZ, 0x5 ;  /* 0x00000015140a7211 */ /* 0x000fe200078f28ff */
[----:B------:R-:W-:Y:S01]  /*0240*/  ULDC.64 UR26, c[0x0][0x200] ;  /* 0x00008000001a7ab9 */ /* 0x000fe20000000a00 */
[----:B------:R-:W-:Y:S01]  /*0250*/  SHF.R.S32.HI R0, RZ, 0x1f, R5 ;  /* 0x0000001fff007819 */ /* 0x000fe20000011405 */
[----:B------:R-:W-:Y:S01]  /*0260*/  ULDC.64 UR24, c[0x0][0x3c8] ;  /* 0x0000f20000187ab9 */ /* 0x000fe20000000a00 */
[----:B------:R-:W-:Y:S01]  /*0270*/  SHF.R.S32.HI R8, RZ, 0x4, R11 ;  /* 0x00000004ff087819 */ /* 0x000fe2000001140b */
[----:B------:R-:W-:Y:S01]  /*0280*/  ULDC UR12, c[0x0][0x224] ;  /* 0x00008900000c7ab9 */ /* 0x000fe20000000800 */
[-C--:B------:R-:W-:Y:S01]  /*0290*/  LEA.HI R4, R5, R7.reuse, RZ, 0x1 ;  /* 0x0000000705047211 */ /* 0x080fe200078f08ff */
[----:B------:R-:W-:Y:S01]  /*02a0*/  ULDC UR11, c[0x0][0x22c] ;  /* 0x00008b00000b7ab9 */ /* 0x000fe20000000800 */
[----:B------:R-:W-:Y:S01]  /*02b0*/  LOP3.LUT R3, R10, 0xffffffe0, RZ, 0xc0, !PT ;  /* 0xffffffe00a037812 */ /* 0x000fe200078ec0ff */
[----:B------:R-:W-:Y:S01]  /*02c0*/  ULDC UR10, c[0x0][0x214] ;  /* 0x00008500000a7ab9 */ /* 0x000fe20000000800 */
[----:B------:R-:W-:Y:S01]  /*02d0*/  LEA.HI R0, R0, R7, RZ, 0x3 ;  /* 0x0000000700007211 */ /* 0x000fe200078f18ff */
[----:B------:R-:W-:Y:S01]  /*02e0*/  ULDC UR9, c[0x0][0x2e8] ;  /* 0x0000ba0000097ab9 */ /* 0x000fe20000000800 */
[----:B------:R-:W-:Y:S01]  /*02f0*/  LEA.HI R2, R11, R8, RZ, 0x1 ;  /* 0x000000080b027211 */ /* 0x000fe200078f08ff */
[----:B------:R-:W-:Y:S01]  /*0300*/  IMAD.IADD R3, R21, 0x1, -R3 ;  /* 0x0000000115037824 */ /* 0x000fe200078e0a03 */
[----:B------:R-:W-:Y:S01]  /*0310*/  LOP3.LUT R4, R4, 0x7fffffe, RZ, 0xc0, !PT ;  /* 0x07fffffe04047812 */ /* 0x000fe200078ec0ff */
[----:B------:R-:W-:Y:S01]  /*0320*/  ULDC UR8, c[0x0][0x214] ;  /* 0x0000850000087ab9 */ /* 0x000fe20000000800 */
[----:B------:R-:W-:Y:S01]  /*0330*/  LOP3.LUT R0, R0, 0xfffffff8, RZ, 0xc0, !PT ;  /* 0xfffffff800007812 */ /* 0x000fe200078ec0ff */
[----:B------:R-:W-:Y:S01]  /*0340*/  UIMAD UR17, UR4, UR17, URZ ;  /* 0x00000011041172a4 */ /* 0x000fe2000f8e023f */
[----:B------:R-:W-:Y:S01]  /*0350*/  LOP3.LUT R2, R2, 0xfffffffe, RZ, 0xc0, !PT ;  /* 0xfffffffe02027812 */ /* 0x000fe200078ec0ff */
[C---:B------:R-:W-:Y:S01]  /*0360*/  IMAD.IADD R6, R7.reuse, 0x1, -R4 ;  /* 0x0000000107067824 */ /* 0x040fe200078e0a04 */
[----:B------:R-:W-:Y:S01]  /*0370*/  SHF.R.S32.HI R4, RZ, 0x1f, R3 ;  /* 0x0000001fff047819 */ /* 0x000fe20000011403 */
[----:B------:R-:W-:Y:S01]  /*0380*/  IMAD.IADD R9, R7, 0x1, -R0 ;  /* 0x0000000107097824 */ /* 0x000fe200078e0a00 */
[----:B------:R-:W-:Y:S01]  /*0390*/  SHF.R.S32.HI R0, RZ, 0x5, R10 ;  /* 0x00000005ff007819 */ /* 0x000fe2000001140a */
[----:B------:R-:W-:Y:S01]  /*03a0*/  IMAD.IADD R14, R8, 0x1, -R2 ;  /* 0x00000001080e7824 */ /* 0x000fe200078e0a02 */
[----:B------:R-:W-:Y:S01]  /*03b0*/  SHF.R.S32.HI R2, RZ, 0x1f, R10 ;  /* 0x0000001fff027819 */ /* 0x000fe2000001140a */
[----:B------:R-:W-:Y:S01]  /*03c0*/  USHF.R.S32.HI UR18, URZ, 0x1f, UR19 ;  /* 0x0000001f3f127899 */ /* 0x000fe20008011413 */
[----:B------:R-:W-:Y:S01]  /*03d0*/  LEA.HI R12, R20, R21, RZ, 0x3 ;  /* 0x00000015140c7211 */ /* 0x000fe200078f18ff */
[----:B------:R-:W-:Y:S01]  /*03e0*/  IMAD R8, R0, 0x8, R6 ;  /* 0x0000000800087824 */ /* 0x000fe200078e0206 */
[----:B------:R-:W-:Y:S01]  /*03f0*/  LEA.HI R22, R4, R3, RZ, 0x2 ;  /* 0x0000000304167211 */ /* 0x000fe200078f10ff */
[----:B------:R-:W-:Y:S01]  /*0400*/  UMOV UR16, 0xffffd000 ;  /* 0xffffd00000107882 */ /* 0x000fe20000000000 */
[----:B------:R-:W-:-:S02]  /*0410*/  LEA.HI R3, R10, R0, RZ, 0x1 ;  /* 0x000000000a037211 */ /* 0x000fc400078f08ff */
[----:B------:R-:W-:Y:S02]  /*0420*/  LEA.HI R2, R2, R0, RZ, 0x2 ;  /* 0x0000000002027211 */ /* 0x000fe400078f10ff */
[----:B------:R-:W-:Y:S02]  /*0430*/  SHF.R.S32.HI R7, RZ, 0x3, R12 ;  /* 0x00000003ff077819 */ /* 0x000fe4000001140c */
[----:B------:R-:W-:Y:S02]  /*0440*/  LOP3.LUT R5, R5, 0xfffffffc, RZ, 0xc0, !PT ;  /* 0xfffffffc05057812 */ /* 0x000fe400078ec0ff */
[----:B------:R-:W-:Y:S01]  /*0450*/  LOP3.LUT R4, R3, 0xfffffffe, RZ, 0xc0, !PT ;  /* 0xfffffffe03047812 */ /* 0x000fe200078ec0ff */
[----:B------:R-:W-:Y:S01]  /*0460*/  IMAD.SHL.U32 R3, R7, 0x40, RZ ;  /* 0x0000004007037824 */ /* 0x000fe200078e00ff */
[----:B------:R-:W-:Y:S01]  /*0470*/  LOP3.LUT R2, R2, 0xfffffffc, RZ, 0xc0, !PT ;  /* 0xfffffffc02027812 */ /* 0x000fe200078ec0ff */
[----:B------:R-:W-:Y:S01]  /*0480*/  IMAD.IADD R16, R21, 0x1, -R5 ;  /* 0x0000000115107824 */ /* 0x000fe200078e0a05 */
[----:B------:R-:W-:Y:S01]  /*0490*/  LOP3.LUT P4, RZ, R9, 0x2, RZ, 0xc0, !PT ;  /* 0x0000000209ff7812 */ /* 0x000fe2000788c0ff */
[----:B------:R-:W-:-:S02]  /*04a0*/  IMAD.IADD R227, R0, 0x1, -R4 ;  /* 0x0000000100e37824 */ /* 0x000fc400078e0a04 */
[----:B------:R-:W-:Y:S01]  /*04b0*/  IMAD.IADD R13, R0, 0x1, -R2 ;  /* 0x00000001000d7824 */ /* 0x000fe200078e0a02 */
[----:B------:R-:W-:Y:S01]  /*04c0*/  LOP3.LUT R0, R3, 0xc0, RZ, 0xc0, !PT ;  /* 0x000000c003007812 */ /* 0x000fe200078ec0ff */
[----:B------:R-:W-:Y:S01]  /*04d0*/  IMAD.SHL.U32 R18, R16, 0x8, RZ ;  /* 0x0000000810127824 */ /* 0x000fe200078e00ff */
[----:B------:R-:W-:Y:S02]  /*04e0*/  LOP3.LUT R3, R11, 0xfffffff0, RZ, 0xc0, !PT ;  /* 0xfffffff00b037812 */ /* 0x000fe400078ec0ff */
[----:B------:R-:W-:Y:S02]  /*04f0*/  LOP3.LUT R2, R12, 0xfffffff8, RZ, 0xc0, !PT ;  /* 0xfffffff80c027812 */ /* 0x000fe400078ec0ff */
[----:B------:R-:W-:Y:S01]  /*0500*/  SHF.R.U32.HI R5, RZ, 0x3, R0 ;  /* 0x00000003ff057819 */ /* 0x000fe20000011600 */
[----:B------:R1:W-:Y:S01]  /*0510*/  STL [R1+0x40], R18 ;  /* 0x0000401201007387 */ /* 0x0003e20000100800 */
[----:B------:R-:W-:Y:S01]  /*0520*/  LOP3.LUT R4, R0, 0x18, R18, 0xf8, !PT ;  /* 0x0000001800047812 */ /* 0x000fe200078ef812 */
[C---:B------:R-:W-:Y:S01]  /*0530*/  IMAD.IADD R0, R21.reuse, 0x1, -R3 ;  /* 0x0000000115007824 */ /* 0x040fe200078e0a03 */
[----:B------:R-:W-:Y:S01]  /*0540*/  LEA.HI R3, R20, R21, RZ, 0x6 ;  /* 0x0000001514037211 */ /* 0x000fe200078f30ff */
[----:B------:R-:W-:Y:S01]  /*0550*/  IMAD.IADD R2, R21, 0x1, -R2 ;  /* 0x0000000115027824 */ /* 0x000fe200078e0a02 */
[----:B------:R-:W-:-:S02]  /*0560*/  LOP3.LUT R7, R4, R5, RZ, 0x3c, !PT ;  /* 0x0000000504077212 */ /* 0x000fc400078e3cff */
[----:B------:R-:W-:Y:S02]  /*0570*/  SHF.R.S32.HI R5, RZ, 0x1f, R0 ;  /* 0x0000001fff057819 */ /* 0x000fe40000011400 */
[----:B------:R-:W-:Y:S01]  /*0580*/  SHF.R.S32.HI R10, RZ, 0x6, R3 ;  /* 0x00000006ff0a7819 */ /* 0x000fe20000011403 */
[----:B------:R-:W-:Y:S01]  /*0590*/  IMAD.U32 R15, R8, 0x20, R7 ;  /* 0x00000020080f7824 */ /* 0x000fe200078e0007 */
[----:B------:R-:W-:Y:S02]  /*05a0*/  LEA.HI R6, R2, R2, RZ, 0x1 ;  /* 0x0000000202067211 */ /* 0x000fe400078f08ff */
[-C--:B------:R-:W-:Y:S02]  /*05b0*/  LEA.HI R3, R0, R0.reuse, RZ, 0x1 ;  /* 0x0000000000037211 */ /* 0x080fe400078f08ff */
[----:B------:R-:W-:Y:S01]  /*05c0*/  LEA.HI R11, R5, R0, RZ, 0x3 ;  /* 0x00000000050b7211 */ /* 0x000fe200078f18ff */
[----:B------:R2:W-:Y:S01]  /*05d0*/  STL [R1+0x24], R15 ;  /* 0x0000240f01007387 */ /* 0x0005e20000100800 */
[----:B------:R-:W-:-:S02]  /*05e0*/  LOP3.LUT R4, R6, 0x3fffffe, RZ, 0xc0, !PT ;  /* 0x03fffffe06047812 */ /* 0x000fc400078ec0ff */
[----:B------:R-:W-:Y:S02]  /*05f0*/  LOP3.LUT R8, R3, 0x7fffffe, RZ, 0xc0, !PT ;  /* 0x07fffffe03087812 */ /* 0x000fe400078ec0ff */
[----:B------:R-:W-:Y:S01]  /*0600*/  LOP3.LUT R7, R11, 0xfffffff8, RZ, 0xc0, !PT ;  /* 0xfffffff80b077812 */ /* 0x000fe200078ec0ff */
[C---:B------:R-:W-:Y:S02]  /*0610*/  IMAD.IADD R5, R2.reuse, 0x1, -R4 ;  /* 0x0000000102057824 */ /* 0x040fe400078e0a04 */
[----:B------:R-:W-:Y:S02]  /*0620*/  IMAD.SHL.U32 R2, R2, 0x40, RZ ;  /* 0x0000004002027824 */ /* 0x000fe400078e00ff */
[----:B-1----:R-:W-:Y:S01]  /*0630*/  IMAD.IADD R18, R0, 0x1, -R8 ;  /* 0x0000000100127824 */ /* 0x002fe200078e0a08 */
[----:B------:R-:W-:Y:S01]  /*0640*/  LEA.HI R8, R20, R21, RZ, 0x7 ;  /* 0x0000001514087211 */ /* 0x000fe200078f38ff */
[----:B------:R-:W-:Y:S02]  /*0650*/  IMAD R4, R10, 0x4, R14 ;  /* 0x000000040a047824 */ /* 0x000fe400078e020e */
[----:B------:R-:W-:-:S02]  /*0660*/  IMAD.SHL.U32 R21, R21, 0x2, RZ ;  /* 0x0000000215157824 */ /* 0x000fc400078e00ff */
[----:B------:R-:W-:Y:S01]  /*0670*/  IMAD R19, R4, 0x8, R5 ;  /* 0x0000000804137824 */ /* 0x000fe200078e0205 */
[----:B------:R-:W-:Y:S01]  /*0680*/  SHF.R.S32.HI R4, RZ, 0x1f, R3 ;  /* 0x0000001fff047819 */ /* 0x000fe20000011403 */
[----:B--2---:R-:W-:Y:S01]  /*0690*/  IMAD.IADD R15, R0, 0x1, -R7 ;  /* 0x00000001000f7824 */ /* 0x004fe200078e0a07 */
[----:B------:R-:W-:Y:S02]  /*06a0*/  SHF.R.S32.HI R0, RZ, 0x1, R6 ;  /* 0x00000001ff007819 */ /* 0x000fe40000011406 */
[----:B------:R-:W-:Y:S01]  /*06b0*/  LOP3.LUT R6, R2, 0x1c0, RZ, 0xc0, !PT ;  /* 0x000001c002067812 */ /* 0x000fe200078ec0ff */
[----:B------:R-:W-:Y:S01]  /*06c0*/  IMAD.SHL.U32 R2, R13, 0x10, RZ ;  /* 0x000000100d027824 */ /* 0x000fe200078e00ff */
[C---:B------:R-:W-:Y:S01]  /*06d0*/  LOP3.LUT P6, RZ, R0.reuse, 0x2, RZ, 0xc0, !PT ;  /* 0x0000000200ff7812 */ /* 0x040fe200078cc0ff */
[----:B------:R-:W-:Y:S01]  /*06e0*/  IMAD.SHL.U32 R0, R0, 0x40, RZ ;  /* 0x0000004000007824 */ /* 0x000fe200078e00ff */
[----:B------:R-:W-:Y:S02]  /*06f0*/  SHF.R.S32.HI R7, RZ, 0x1, R3 ;  /* 0x00000001ff077819 */ /* 0x000fe40000011403 */
[----:B------:R-:W-:-:S02]  /*0700*/  LOP3.LUT R3, R9, 0x1, RZ, 0xc0, !PT ;  /* 0x0000000109037812 */ /* 0x000fc400078ec0ff */
[----:B------:R-:W-:Y:S02]  /*0710*/  LOP3.LUT R0, R0, 0xc0, RZ, 0xc0, !PT ;  /* 0x000000c000007812 */ /* 0x000fe400078ec0ff */
[----:B------:R-:W-:Y:S02]  /*0720*/  LOP3.LUT R2, R6, 0x30, R2, 0xf8, !PT ;  /* 0x0000003006027812 */ /* 0x000fe400078ef802 */
[----:B------:R-:W-:Y:S02]  /*0730*/  ISETP.NE.U32.AND P5, PT, R3, 0x1, PT ;  /* 0x000000010300780c */ /* 0x000fe40003fa5070 */
[----:B------:R-:W-:Y:S02]  /*0740*/  LOP3.LUT R5, R0, 0x8, R12, 0xf8, !PT ;  /* 0x0000000800057812 */ /* 0x000fe400078ef80c */
[----:B------:R-:W-:Y:S02]  /*0750*/  SHF.R.U32.HI R3, RZ, 0x3, R0 ;  /* 0x00000003ff037819 */ /* 0x000fe40000011600 */
[----:B------:R-:W-:-:S02]  /*0760*/  LEA.HI R4, R4, R7, RZ, 0x2 ;  /* 0x0000000704047211 */ /* 0x000fc400078f10ff */
[----:B------:R-:W-:Y:S02]  /*0770*/  LOP3.LUT R2, R2, 0x8, R12, 0xf8, !PT ;  /* 0x0000000802027812 */ /* 0x000fe400078ef80c */
[----:B------:R-:W-:Y:S02]  /*0780*/  SHF.R.U32.HI R0, RZ, 0x3, R6 ;  /* 0x00000003ff007819 */ /* 0x000fe40000011606 */
[C---:B------:R-:W-:Y:S02]  /*0790*/  LEA.HI R6, R9.reuse, R9, RZ, 0x1 ;  /* 0x0000000909067211 */ /* 0x040fe400078f08ff */
[----:B------:R-:W-:Y:S02]  /*07a0*/  LOP3.LUT R4, R4, 0xfffffffc, RZ, 0xc0, !PT ;  /* 0xfffffffc04047812 */ /* 0x000fe400078ec0ff */
[----:B------:R-:W-:Y:S01]  /*07b0*/  LOP3.LUT R17, R2, R0, RZ, 0x3c, !PT ;  /* 0x0000000002117212 */ /* 0x000fe200078e3cff */
[----:B------:R-:W-:Y:S01]  /*07c0*/  IMAD.SHL.U32 R2, R9, 0x40, RZ ;  /* 0x0000004009027824 */ /* 0x000fe200078e00ff */
[----:B------:R-:W-:Y:S01]  /*07d0*/  LOP3.LUT R0, R6, 0x3fffffe, RZ, 0xc0, !PT ;  /* 0x03fffffe06007812 */ /* 0x000fe200078ec0ff */
[----:B------:R-:W-:Y:S01]  /*07e0*/  IMAD.IADD R12, R7, 0x1, -R4 ;  /* 0x00000001070c7824 */ /* 0x000fe200078e0a04 */
[----:B------:R-:W-:Y:S01]  /*07f0*/  LOP3.LUT R218, R5, R3, RZ, 0x3c, !PT ;  /* 0x0000000305da7212 */ /* 0x000fe200078e3cff */
[----:B------:R-:W-:Y:S01]  /*0800*/  IMAD.SHL.U32 R5, R16, 0x2, RZ ;  /* 0x0000000210057824 */ /* 0x000fe200078e00ff */
[----:B------:R-:W-:Y:S01]  /*0810*/  LOP3.LUT R2, R2, 0x1c0, RZ, 0xc0, !PT ;  /* 0x000001c002027812 */ /* 0x000fe200078ec0ff */
[----:B------:R-:W-:Y:S01]  /*0820*/  IMAD.IADD R7, R9, 0x1, -R0 ;  /* 0x0000000109077824 */ /* 0x000fe200078e0a00 */
[----:B------:R-:W-:Y:S01]  /*0830*/  SHF.R.S32.HI R3, RZ, 0x3, R11 ;  /* 0x00000003ff037819 */ /* 0x000fe2000001140b */
[----:B------:R-:W-:Y:S01]  /*0840*/  IMAD.SHL.U32 R0, R10, 0x20, RZ ;  /* 0x000000200a007824 */ /* 0x000fe200078e00ff */
[----:B------:R-:W-:Y:S01]  /*0850*/  SEL R217, R226, 0xffffffe0, !P6 ;  /* 0xffffffe0e2d97807 */ /* 0x000fe20007000000 */
[----:B------:R-:W-:Y:S01]  /*0860*/  IMAD.U32 R218, R19, 0x20, R218 ;  /* 0x0000002013da7824 */ /* 0x000fe200078e00da */
[----:B------:R-:W-:Y:S01]  /*0870*/  SEL R230, R230, 0x10, !P5 ;  /* 0x00000010e6e67807 */ /* 0x000fe20006800000 */
[----:B------:R-:W-:Y:S01]  /*0880*/  IMAD R18, R3, 0x8, R18 ;  /* 0x0000000803127824 */ /* 0x000fe200078e0212 */
[----:B------:R-:W-:Y:S01]  /*0890*/  LOP3.LUT R9, R0, 0x6, R21, 0xf8, !PT ;  /* 0x0000000600097812 */ /* 0x000fe200078ef815 */
[C---:B------:R-:W-:Y:S01]  /*08a0*/  IMAD R221, R13.reuse, 0x2, R3 ;  /* 0x000000020ddd7824 */ /* 0x040fe200078e0203 */
[----:B------:R-:W-:Y:S01]  /*08b0*/  LOP3.LUT R4, R2, 0x20, R0, 0xf8, !PT ;  /* 0x0000002002047812 */ /* 0x000fe200078ef800 */
[----:B------:R-:W-:Y:S01]  /*08c0*/  IMAD R0, R13, 0x200, R5 ;  /* 0x000002000d007824 */ /* 0x000fe200078e0205 */
[----:B------:R-:W-:Y:S01]  /*08d0*/  SHF.R.U32.HI R2, RZ, 0x3, R2 ;  /* 0x00000003ff027819 */ /* 0x000fe20000011602 */
[----:B------:R1:W-:Y:S01]  /*08e0*/  STL [R1+0x3c], R9 ;  /* 0x00003c0901007387 */ /* 0x0003e20000100800 */
[----:B------:R-:W-:-:S02]  /*08f0*/  IMAD R217, R218, 0x2, R217 ;  /* 0x00000002dad97824 */ /* 0x000fc400078e02d9 */
[----:B------:R-:W-:Y:S01]  /*0900*/  IMAD R10, R7, 0x20, R0 ;  /* 0x00000020070a7824 */ /* 0x000fe200078e0200 */
[----:B------:R-:W-:Y:S01]  /*0910*/  SHF.R.S32.HI R0, RZ, 0x1, R6 ;  /* 0x00000001ff007819 */ /* 0x000fe20000011406 */
[----:B------:R-:W-:-:S03]  /*0920*/  IMAD.SHL.U32 R218, R218, 0x2, RZ ;  /* 0x00000002dada7824 */ /* 0x000fc600078e00ff */
[C---:B------:R-:W-:Y:S01]  /*0930*/  LOP3.LUT P3, RZ, R0.reuse, 0x2, RZ, 0xc0, !PT ;  /* 0x0000000200ff7812 */ /* 0x040fe2000786c0ff */
[----:B------:R-:W-:-:S03]  /*0940*/  IMAD.SHL.U32 R0, R0, 0x40, RZ ;  /* 0x0000004000007824 */ /* 0x000fc600078e00ff */
[----:B------:R-:W-:Y:S02]  /*0950*/  R2P PR, R15, 0x6 ;  /* 0x000000060f007804 */ /* 0x000fe40000000000 */
[----:B------:R-:W-:Y:S02]  /*0960*/  LOP3.LUT R0, R0, 0xc0, RZ, 0xc0, !PT ;  /* 0x000000c000007812 */ /* 0x000fe400078ec0ff */
[----:B------:R-:W-:Y:S02]  /*0970*/  LOP3.LUT P0, RZ, R12, 0x2, RZ, 0xc0, !PT ;  /* 0x000000020cff7812 */ /* 0x000fe4000780c0ff */
[C---:B------:R-:W-:Y:S02]  /*0980*/  SEL R222, R226.reuse, 0xffffffe0, !P1 ;  /* 0xffffffe0e2de7807 */ /* 0x040fe40004800000 */
[----:B------:R-:W-:Y:S02]  /*0990*/  SEL R223, R223, 0x40, P2 ;  /* 0x00000040dfdf7807 */ /* 0x000fe40001000000 */
[----:B------:R-:W-:-:S02]  /*09a0*/  SEL R226, R226, 0xffffffe0, !P0 ;  /* 0xffffffe0e2e27807 */ /* 0x000fc40004000000 */
[----:B-1----:R-:W-:Y:S01]  /*09b0*/  LOP3.LUT R9, R4, R2, RZ, 0x3c, !PT ;  /* 0x0000000204097212 */ /* 0x002fe200078e3cff */
[----:B------:R-:W-:Y:S01]  /*09c0*/  IMAD.SHL.U32 R4, R14, 0x10, RZ ;  /* 0x000000100e047824 */ /* 0x000fe200078e00ff */
[----:B------:R-:W-:-:S05]  /*09d0*/  SHF.R.S32.HI R2, RZ, 0x7, R8 ;  /* 0x00000007ff027819 */ /* 0x000fca0000011408 */
[C---:B------:R-:W-:Y:S02]  /*09e0*/  IMAD R3, R2.reuse, 0x1000, R5 ;  /* 0x0000100002037824 */ /* 0x040fe400078e0205 */
[----:B------:R-:W-:Y:S02]  /*09f0*/  IMAD.SHL.U32 R2, R2, 0x8, RZ ;  /* 0x0000000802027824 */ /* 0x000fe400078e00ff */
[----:B------:R-:W-:Y:S01]  /*0a00*/  IMAD R5, R227, 0x400, R3 ;  /* 0x00000400e3057824 */ /* 0x000fe200078e0203 */
[----:B------:R-:W-:Y:S02]  /*0a10*/  SHF.R.U32.HI R3, RZ, 0x3, R0 ;  /* 0x00000003ff037819 */ /* 0x000fe40000011600 */
[----:B------:R-:W-:Y:S01]  /*0a20*/  LOP3.LUT R2, R2, 0x8, RZ, 0xc0, !PT ;  /* 0x0000000802027812 */ /* 0x000fe200078ec0ff */
[----:B------:R-:W-:Y:S02]  /*0a30*/  IMAD.IADD R9, R9, 0x1, R5 ;  /* 0x0000000109097824 */ /* 0x000fe400078e0205 */
[----:B------:R-:W-:Y:S01]  /*0a40*/  IMAD.SHL.U32 R5, R14, 0x8, RZ ;  /* 0x000000080e057824 */ /* 0x000fe200078e00ff */
[----:B------:R-:W-:Y:S01]  /*0a50*/  LOP3.LUT R8, R3, R0, R2, 0x1e, !PT ;  /* 0x0000000003087212 */ /* 0x000fe200078e1e02 */
[----:B------:R-:W-:Y:S01]  /*0a60*/  IMAD.SHL.U32 R0, R15, 0x40, RZ ;  /* 0x000000400f007824 */ /* 0x000fe200078e00ff */
[----:B------:R-:W-:Y:S01]  /*0a70*/  LOP3.LUT R7, R2, 0x10, R4, 0xf8, !PT ;  /* 0x0000001002077812 */ /* 0x000fe200078ef804 */
[----:B------:R-:W-:Y:S01]  /*0a80*/  IMAD.SHL.U32 R2, R12, 0x40, RZ ;  /* 0x000000400c027824 */ /* 0x000fe200078e00ff */
[----:B------:R-:W-:Y:S01]  /*0a90*/  LOP3.LUT R5, R5, 0x8, RZ, 0xc0, !PT ;  /* 0x0000000805057812 */ /* 0x000fe200078ec0ff */
[----:B------:R-:W-:Y:S01]  /*0aa0*/  IMAD.IADD R8, R8, 0x1, R10 ;  /* 0x0000000108087824 */ /* 0x000fe200078e020a */
[----:B------:R-:W-:Y:S01]  /*0ab0*/  LOP3.LUT R0, R0, 0x1c0, RZ, 0xc0, !PT ;  /* 0x000001c000007812 */ /* 0x000fe200078ec0ff */
[----:B------:R-:W-:Y:S01]  /*0ac0*/  IMAD.SHL.U32 R233, R9, 0x2, RZ ;  /* 0x0000000209e97824 */ /* 0x000fe200078e00ff */
[----:B------:R-:W-:Y:S01]  /*0ad0*/  LOP3.LUT R2, R2, 0xc0, RZ, 0xc0, !PT ;  /* 0x000000c002027812 */ /* 0x000fe200078ec0ff */
[----:B------:R-:W-:Y:S01]  /*0ae0*/  IMAD R3, R14, 0x200, R17 ;  /* 0x000002000e037824 */ /* 0x000fe200078e0211 */
[----:B------:R-:W-:Y:S01]  /*0af0*/  SHF.R.U32.HI R6, RZ, 0x3, R0 ;  /* 0x00000003ff067819 */ /* 0x000fe20000011600 */
[----:B------:R-:W-:Y:S01]  /*0b00*/  IMAD.IADD R231, R233, 0x1, R230 ;  /* 0x00000001e9e77824 */ /* 0x000fe200078e02e6 */
[----:B------:R-:W-:-:S02]  /*0b10*/  SHF.R.U32.HI R4, RZ, 0x3, R2 ;  /* 0x00000003ff047819 */ /* 0x000fc40000011602 */
[--C-:B------:R-:W-:Y:S01]  /*0b20*/  LOP3.LUT R6, R6, R0, R5.reuse, 0x1e, !PT ;  /* 0x0000000006067212 */ /* 0x100fe200078e1e05 */
[----:B------:R-:W-:Y:S01]  /*0b30*/  IMAD.SHL.U32 R0, R18, 0x20, RZ ;  /* 0x0000002012007824 */ /* 0x000fe200078e00ff */
[C---:B------:R-:W-:Y:S02]  /*0b40*/  LOP3.LUT R5, R4.reuse, R2, R5, 0x1e, !PT ;  /* 0x0000000204057212 */ /* 0x040fe400078e1e05 */
[----:B------:R-:W-:Y:S01]  /*0b50*/  LOP3.LUT R2, R4, R7, R2, 0x1e, !PT ;  /* 0x0000000704027212 */ /* 0x000fe200078e1e02 */
[----:B------:R-:W-:Y:S01]  /*0b60*/  IMAD.U32 R221, R221, 0x200, R6 ;  /* 0x00000200dddd7824 */ /* 0x000fe200078e0006 */
[----:B------:R-:W-:Y:S02]  /*0b70*/  SHF.R.S32.HI R4, RZ, 0x2, R22 ;  /* 0x00000002ff047819 */ /* 0x000fe40000011416 */
[----:B------:R-:W-:Y:S01]  /*0b80*/  IADD3 R232, R233, 0x20, RZ ;  /* 0x00000020e9e87810 */ /* 0x000fe20007ffe0ff */
[----:B------:R-:W-:Y:S01]  /*0b90*/  IMAD.IADD R225, R0, 0x1, R2 ;  /* 0x0000000100e17824 */ /* 0x000fe200078e0202 */
[----:B------:R-:W-:Y:S01]  /*0ba0*/  LEA R221, R221, 0xf000, 0x1 ;  /* 0x0000f000dddd7811 */ /* 0x000fe200078e08ff */
[----:B------:R-:W-:Y:S01]  /*0bb0*/  IMAD R11, R227, 0x10, R4 ;  /* 0x00000010e30b7824 */ /* 0x000fe200078e0204 */
[----:B------:R-:W-:Y:S01]  /*0bc0*/  @P4 IADD3 R232, R233, -0x20, RZ ;  /* 0xffffffe0e9e84810 */ /* 0x000fe20007ffe0ff */
[----:B------:R-:W-:-:S02]  /*0bd0*/  IMAD R227, R227, 0x200, R0 ;  /* 0x00000200e3e37824 */ /* 0x000fc400078e0200 */
[----:B------:R-:W-:Y:S01]  /*0be0*/  IMAD.MOV.U32 R4, RZ, RZ, 0x1 ;  /* 0x00000001ff047424 */ /* 0x000fe200078e00ff */
[----:B------:R-:W-:Y:S01]  /*0bf0*/  IADD3 R0, R11, -0x40, RZ ;  /* 0xffffffc00b007810 */ /* 0x000fe20007ffe0ff */
[----:B------:R-:W-:Y:S01]  /*0c00*/  STL [R1+0x48], R11 ;  /* 0x0000480b01007387 */ /* 0x000fe20000100800 */
[C---:B------:R-:W-:Y:S02]  /*0c10*/  IMAD.IADD R222, R221.reuse, 0x1, R222 ;  /* 0x00000001ddde7824 */ /* 0x040fe400078e02de */
[----:B------:R-:W-:Y:S01]  /*0c20*/  SHF.R.S32.HI R2, RZ, 0x1f, R0 ;  /* 0x0000001fff027819 */ /* 0x000fe20000011400 */
[----:B------:R-:W-:Y:S01]  /*0c30*/  IMAD.IADD R224, R221, 0x1, R223 ;  /* 0x00000001dde07824 */ /* 0x000fe200078e02df */
[----:B------:R-:W-:Y:S01]  /*0c40*/  IADD3 R4, R11, -c[0x0][0x214], R4 ;  /* 0x800085000b047a10 */ /* 0x000fe20007ffe004 */
[----:B------:R-:W-:Y:S01]  /*0c50*/  IMAD.IADD R227, R227, 0x1, R5 ;  /* 0x00000001e3e37824 */ /* 0x000fe200078e0205 */
[C---:B------:R-:W-:Y:S01]  /*0c60*/  SHF.L.U64.HI R2, R0.reuse, 0x2, R2 ;  /* 0x0000000200027819 */ /* 0x040fe20000010202 */
[----:B------:R-:W-:-:S02]  /*0c70*/  IMAD.SHL.U32 R0, R0, 0x4, RZ ;  /* 0x0000000400007824 */ /* 0x000fc400078e00ff */
[----:B------:R1:W-:Y:S01]  /*0c80*/  STL [R1+0x38], R4 ;  /* 0x0000380401007387 */ /* 0x0003e20000100800 */
[----:B------:R-:W-:Y:S02]  /*0c90*/  IMAD.IADD R230, R230, 0x1, R232 ;  /* 0x00000001e6e67824 */ /* 0x000fe400078e02e8 */
[----:B------:R-:W-:Y:S01]  /*0ca0*/  IMAD.IADD R223, R222, 0x1, R223 ;  /* 0x00000001dedf7824 */ /* 0x000fe200078e02df */
[----:B------:R2:W-:Y:S04]  /*0cb0*/  STL [R1+0x34], R2 ;  /* 0x0000340201007387 */ /* 0x0005e80000100800 */
[----:B------:R3:W-:Y:S01]  /*0cc0*/  STL [R1+0x30], R0 ;  /* 0x0000300001007387 */ /* 0x0007e20000100800 */
[----:B-1----:R-:W-:Y:S01]  /*0cd0*/  LEA R4, R8, 0x9000, 0x1 ;  /* 0x0000900008047811 */ /* 0x002fe200078e08ff */
[----:B--2---:R-:W-:-:S04]  /*0ce0*/  IMAD.SHL.U32 R2, R3, 0x2, RZ ;  /* 0x0000000203027824 */ /* 0x004fc800078e00ff */
[----:B------:R1:W-:Y:S01]  /*0cf0*/  STL [R1+0x1c], R4 ;  /* 0x00001c0401007387 */ /* 0x0003e20000100800 */
[C---:B---3--:R-:W-:Y:S02]  /*0d00*/  IADD3 R0, R4.reuse, 0x20, RZ ;  /* 0x0000002004007810 */ /* 0x048fe40007ffe0ff */
[----:B------:R-:W-:-:S05]  /*0d10*/  @P3 IADD3 R0, R4, -0x20, RZ ;  /* 0xffffffe004003810 */ /* 0x000fca0007ffe0ff */
[----:B------:R1:W-:Y:S02]  /*0d20*/  STL [R1+0x20], R0 ;  /* 0x0000200001007387 */ /* 0x0003e40000100800 */
.L_x_51:
[----:B------:R-:W-:Y:S01]  /*0d30*/  ULDC.64 UR4, c[0x0][0x258] ;  /* 0x0000960000047ab9 */ /* 0x000fe20000000a00 */
[----:B------:R-:W-:Y:S01]  /*0d40*/  ISETP.NE.U32.AND P1, PT, RZ, c[0x0][0x250], PT ;  /* 0x00009400ff007a0c */ /* 0x000fe20003f25070 */
[----:B------:R-:W-:Y:S02]  /*0d50*/  UISETP.NE.U32.AND UP1, UPT, URZ, UR4, UPT ;  /* 0x000000043f00728c */ /* 0x000fe4000bf25070 */
[----:B------:R-:W-:Y:S01]  /*0d60*/  ULDC.64 UR6, c[0x0][0x258] ;  /* 0x0000960000067ab9 */ /* 0x000fe20000000a00 */
[----:B------:R-:W-:Y:S01]  /*0d70*/  ISETP.NE.AND.EX P1, PT, RZ, c[0x0][0x254], PT, P1 ;  /* 0x00009500ff007a0c */ /* 0x000fe20003f25310 */
[----:B------:R-:W-:-:S06]  /*0d80*/  UISETP.NE.AND.EX UP1, UPT, URZ, UR5, UPT, UP1 ;  /* 0x000000053f00728c */ /* 0x000fcc000bf25310 */
[----:B------:R-:W-:-:S05]  /*0d90*/  PLOP3.LUT P0, PT, PT, PT, UP1, 0x80, 0x0 ;  /* 0x000000000000781c */ /* 0x000fca0003f0f018 */
[----:B------:R-:W-:Y:S01]  /*0da0*/  @UP1 UMOV UR4, 0x4 ;  /* 0x0000000400041882 */ /* 0x000fe20000000000 */
[----:B-1----:R-:W2:Y:S01]  /*0db0*/  @P1 S2R R7, SR_CTAID.Y ;  /* 0x0000000000071919 */ /* 0x002ea20000002600 */
[----:B------:R-:W-:-:S06]  /*0dc0*/  @P1 IMAD.MOV.U32 R6, RZ, RZ, 0x4 ;  /* 0x00000004ff061424 */ /* 0x000fcc00078e00ff */
[----:B-1----:R-:W1:Y:S01]  /*0dd0*/  @P0 S2R R0, SR_CTAID.Y ;  /* 0x0000000000000919 */ /* 0x002e620000002600 */
[----:B--2---:R-:W-:-:S06]  /*0de0*/  @P1 IMAD.WIDE R6, R7, R6, c[0x0][0x250] ;  /* 0x0000940007061625 */ /* 0x004fcc00078e0206 */
[----:B------:R-:W2:Y:S01]  /*0df0*/  @P1 LDG.E R6, [R6.64] ;  /* 0x0000002206061981 */ /* 0x000ea2000c1e1900 */
[----:B-1----:R-:W1:Y:S02]  /*0e00*/  @P0 R2UR UR5, R0 ;  /* 0x00000000000503c2 */ /* 0x002e6400000e0000 */
[----:B-1----:R-:W-:-:S06]  /*0e10*/  @UP1 UIMAD.WIDE UR4, UR5, UR4, UR6 ;  /* 0x00000004050412a5 */ /* 0x002fcc000f8e0206 */
[----:B------:R-:W-:Y:S02]  /*0e20*/  IMAD.U32 R4, RZ, RZ, UR4 ;  /* 0x00000004ff047e24 */ /* 0x000fe4000f8e00ff */
[----:B------:R-:W-:Y:S01]  /*0e30*/  IMAD.U32 R5, RZ, RZ, UR5 ;  /* 0x00000005ff057e24 */ /* 0x000fe2000f8e00ff */
[----:B------:R-:W-:Y:S02]  /*0e40*/  UMOV UR28, URZ ;  /* 0x0000003f001c7c82 */ /* 0x000fe40008000000 */
[----:B------:R-:W-:Y:S02]  /*0e50*/  ULDC.64 UR4, c[0x0][0x268] ;  /* 0x00009a0000047ab9 */ /* 0x000fe40000000a00 */
[----:B------:R-:W3:Y:S01]  /*0e60*/  @P0 LDG.E R0, [R4.64] ;  /* 0x0000002204000981 */ /* 0x000ee2000c1e1900 */
[----:B------:R-:W-:-:S04]  /*0e70*/  @!UP1 UISETP.NE.U32.AND UP0, UPT, URZ, UR4, UPT ;  /* 0x000000043f00928c */ /* 0x000fc8000bf05070 */
[----:B------:R-:W-:-:S03]  /*0e80*/  @!UP1 UISETP.NE.AND.EX UP0, UPT, URZ, UR5, UPT, UP0 ;  /* 0x000000053f00928c */ /* 0x000fc6000bf05300 */
[----:B------:R-:W-:Y:S02]  /*0e90*/  ULDC.64 UR4, c[0x0][0x218] ;  /* 0x0000860000047ab9 */ /* 0x000fe40000000a00 */
[----:B------:R-:W-:Y:S02]  /*0ea0*/  @!UP1 USEL UR5, URZ, UR5, !UP0 ;  /* 0x000000053f059287 */ /* 0x000fe4000c000000 */
[----:B------:R-:W-:Y:S01]  /*0eb0*/  USHF.L.U32 UR36, UR23, 0x7, URZ ;  /* 0x0000000717247899 */ /* 0x000fe2000800063f */
[----:B--2---:R-:W1:Y:S08]  /*0ec0*/  @P1 R2UR UR28, R6 ;  /* 0x00000000061c13c2 */ /* 0x004e7000000e0000 */
[----:B---3--:R-:W1:Y:S02]  /*0ed0*/  @P0 R2UR UR37, R0 ;  /* 0x00000000002503c2 */ /* 0x008e6400000e0000 */
[----:B-1----:R-:W-:-:S02]  /*0ee0*/  @UP1 UIADD3 UR37, UR37, -UR28, URZ ;  /* 0x8000001c25251290 */ /* 0x002fc4000fffe03f */
[----:B------:R-:W-:-:S04]  /*0ef0*/  @!UP1 UIADD3 UR37, UR5, UR4, -UR28 ;  /* 0x0000000405259290 */ /* 0x000fc8000fffe81c */
[----:B------:R-:W-:-:S06]  /*0f00*/  UISETP.GE.AND UP0, UPT, UR36, UR37, UPT ;  /* 0x000000252400728c */ /* 0x000fcc000bf06270 */
[----:B------:R-:W-:-:S13]  /*0f10*/  PLOP3.LUT P0, PT, PT, PT, UP0, 0x80, 0x0 ;  /* 0x000000000000781c */ /* 0x000fda0003f0f008 */
[----:B------:R-:W-:Y:S05]  /*0f20*/  @P0 BRA `(.L_x_43) ;  /* 0x00005a4000000947 */ /* 0x000fea0003800000 */
[----:B------:R-:W-:Y:S01]  /*0f30*/  IABS R6, c[0x0][0x1c8] ;  /* 0x0000720000067a13 */ /* 0x000fe20000000000 */
[----:B------:R-:W1:Y:S01]  /*0f40*/  S2R R3, SR_CTAID.Z ;  /* 0x0000000000037919 */ /* 0x000e620000002700 */
[----:B------:R-:W2:Y:S01]  /*0f50*/  S2UR UR33, SR_CTAID.Z ;  /* 0x00000000002179c3 */ /* 0x000ea20000002700 */
[----:B------:R-:W-:Y:S01]  /*0f60*/  ULDC UR39, c[0x0][0x1c8] ;  /* 0x0000720000277ab9 */ /* 0x000fe20000000800 */
[----:B------:R-:W3:Y:S01]  /*0f70*/  I2F.RP R4, R6 ;  /* 0x0000000600047306 */ /* 0x000ee20000209400 */
[----:B------:R-:W-:Y:S01]  /*0f80*/  ULDC UR43, c[0x0][0x214] ;  /* 0x00008500002b7ab9 */ /* 0x000fe20000000800 */
[----:B------:R-:W-:Y:S01]  /*0f90*/  ISETP.NE.AND P2, PT, RZ, c[0x0][0x1c8], PT ;  /* 0x00007200ff007a0c */ /* 0x000fe20003f45270 */
[----:B------:R-:W-:Y:S02]  /*0fa0*/  ULDC.U8 UR6, c[0x0][0x328] ;  /* 0x0000ca0000067ab9 */ /* 0x000fe40000000000 */
[----:B------:R-:W-:Y:S01]  /*0fb0*/  UIADD3 UR43, UR43, 0x3f, URZ ;  /* 0x0000003f2b2b7890 */ /* 0x000fe2000fffe03f */
[----:B------:R-:W4:Y:S01]  /*0fc0*/  S2UR UR29, SR_CTAID.Y ;  /* 0x00000000001d79c3 */ /* 0x000f220000002600 */
[----:B------:R-:W-:-:S02]  /*0fd0*/  ULDC.64 UR4, c[0x0][0x240] ;  /* 0x0000900000047ab9 */ /* 0x000fc40000000a00 */
[----:B------:R-:W-:Y:S02]  /*0fe0*/  UISETP.NE.AND UP0, UPT, UR6, URZ, UPT ;  /* 0x0000003f0600728c */ /* 0x000fe4000bf05270 */
[----:B------:R-:W-:Y:S02]  /*0ff0*/  UISETP.NE.U32.AND UP1, UPT, URZ, UR4, UPT ;  /* 0x000000043f00728c */ /* 0x000fe4000bf25070 */
[----:B------:R-:W-:Y:S02]  /*1000*/  USHF.R.S32.HI UR46, URZ, 0x1f, UR43 ;  /* 0x0000001f3f2e7899 */ /* 0x000fe4000801142b */
[----:B------:R-:W-:Y:S01]  /*1010*/  UISETP.NE.AND.EX UP1, UPT, URZ, UR5, UPT, UP1 ;  /* 0x000000053f00728c */ /* 0x000fe2000bf25310 */
[----:B---3--:R-:W3:Y:S01]  /*1020*/  MUFU.RCP R4, R4 ;  /* 0x0000000400047308 */ /* 0x008ee20000001000 */
[----:B------:R-:W-:Y:S02]  /*1030*/  ULEA.HI UR46, UR46, UR43, URZ, 0x6 ;  /* 0x0000002b2e2e7291 */ /* 0x000fe4000f8f303f */
[----:B------:R-:W-:Y:S01]  /*1040*/  ULDC UR4, c[0x0][0x214] ;  /* 0x0000850000047ab9 */ /* 0x000fe20000000800 */
[----:B-1----:R-:W-:Y:S01]  /*1050*/  IABS R3, R3 ;  /* 0x0000000300037213 */ /* 0x002fe20000000000 */
[----:B--2---:R-:W-:-:S02]  /*1060*/  ULOP3.LUT UR39, UR33, UR39, URZ, 0x3c, !UPT ;  /* 0x0000002721277292 */ /* 0x004fc4000f8e3c3f */
[----:B------:R-:W-:Y:S02]  /*1070*/  ULDC UR45, c[0x0][0x22c] ;  /* 0x00008b00002d7ab9 */ /* 0x000fe40000000800 */
[----:B------:R-:W-:Y:S02]  /*1080*/  ULDC UR5, c[0x0][0x1c0] ;  /* 0x0000700000057ab9 */ /* 0x000fe40000000800 */
[----:B------:R-:W-:Y:S01]  /*1090*/  ISETP.LE.AND P1, PT, RZ, UR39, PT ;  /* 0x00000027ff007c0c */ /* 0x000fe2000bf23270 */
[----:B------:R-:W-:Y:S02]  /*10a0*/  ULDC.U8 UR38, c[0x0][0x3d0] ;  /* 0x0000f40000267ab9 */ /* 0x000fe40000000000 */
[----:B----4-:R-:W-:Y:S01]  /*10b0*/  UIMAD.WIDE UR48, UR29, 0x80, URZ ;  /* 0x000000801d3078a5 */ /* 0x010fe2000f8e023f */
[----:B---3--:R-:W-:Y:S01]  /*10c0*/  IADD3 R4, R4, 0xffffffe, RZ ;  /* 0x0ffffffe04047810 */ /* 0x008fe20007ffe0ff */
[----:B------:R-:W-:Y:S01]  /*10d0*/  @UP0 UIMAD UR6, UR29, UR4, URZ ;  /* 0x000000041d0602a4 */ /* 0x000fe2000f8e023f */
[----:B------:R-:W-:Y:S01]  /*10e0*/  ISETP.NE.AND P4, PT, RZ, UR38, PT ;  /* 0x00000026ff007c0c */ /* 0x000fe2000bf85270 */
[----:B------:R-:W-:Y:S01]  /*10f0*/  USEL UR39, UR48, URZ, UP1 ;  /* 0x0000003f30277287 */ /* 0x000fe20008800000 */
[----:B------:R-:W1:Y:S01]  /*1100*/  F2I.FTZ.U32.TRUNC.NTZ R5, R4 ;  /* 0x0000000400057305 */ /* 0x000e62000021f000 */
[----:B------:R-:W-:-:S02]  /*1110*/  ULOP3.LUT UR48, UR46, 0xffffffc0, URZ, 0xc0, !UPT ;  /* 0xffffffc02e307892 */ /* 0x000fc4000f8ec03f */
[----:B------:R-:W-:Y:S02]  /*1120*/  UIMAD UR45, UR33, UR45, URZ ;  /* 0x0000002d212d72a4 */ /* 0x000fe4000f8e023f */
[----:B------:R-:W-:Y:S02]  /*1130*/  @!UP0 UIMAD UR5, UR29, UR5, UR33 ;  /* 0x000000051d0582a4 */ /* 0x000fe4000f8e0221 */
[----:B------:R-:W-:Y:S02]  /*1140*/  UIADD3 UR48, UR48, -0x40, URZ ;  /* 0xffffffc030307890 */ /* 0x000fe4000fffe03f */
[----:B------:R-:W-:Y:S02]  /*1150*/  ULDC UR44, c[0x0][0x234] ;  /* 0x00008d00002c7ab9 */ /* 0x000fe40000000800 */
[----:B------:R-:W-:Y:S02]  /*1160*/  ULDC UR41, c[0x0][0x1c0] ;  /* 0x0000700000297ab9 */ /* 0x000fe40000000800 */
[----:B------:R-:W-:-:S02]  /*1170*/  USEL UR38, UR49, URZ, UP1 ;  /* 0x0000003f31267287 */ /* 0x000fc40008800000 */
[----:B------:R-:W-:Y:S01]  /*1180*/  @UP0 UIMAD UR44, UR33, UR44, UR6 ;  /* 0x0000002c212c02a4 */ /* 0x000fe2000f8e0206 */
[--C-:B-1----:R-:W-:Y:S01]  /*1190*/  IMAD.MOV R0, RZ, RZ, -R5.reuse ;  /* 0x000000ffff007224 */ /* 0x102fe200078e0a05 */
[----:B------:R-:W-:Y:S01]  /*11a0*/  USHF.R.S32.HI UR7, URZ, 0x1f, UR28 ;  /* 0x0000001f3f077899 */ /* 0x000fe2000801141c */
[----:B------:R-:W-:Y:S01]  /*11b0*/  IMAD.MOV.U32 R4, RZ, RZ, RZ ;  /* 0x000000ffff047224 */ /* 0x000fe200078e00ff */
[----:B------:R-:W-:Y:S01]  /*11c0*/  USHF.R.S32.HI UR32, URZ, 0x1f, UR36 ;  /* 0x0000001f3f207899 */ /* 0x000fe20008011424 */
[----:B------:R-:W-:Y:S01]  /*11d0*/  IMAD R0, R0, R6, RZ ;  /* 0x0000000600007224 */ /* 0x000fe200078e02ff */
[----:B------:R-:W-:Y:S02]  /*11e0*/  USHF.R.S32.HI UR47, URZ, 0x1f, UR29 ;  /* 0x0000001f3f2f7899 */ /* 0x000fe4000801141d */
[----:B------:R-:W-:Y:S01]  /*11f0*/  USHF.R.S32.HI UR42, URZ, 0x1f, UR33 ;  /* 0x0000001f3f2a7899 */ /* 0x000fe20008011421 */
[----:B------:R-:W-:Y:S01]  /*1200*/  IMAD.HI.U32 R0, R5, R0, R4 ;  /* 0x0000000005007227 */ /* 0x000fe200078e0004 */
[----:B------:R-:W-:-:S02]  /*1210*/  USHF.R.S32.HI UR41, URZ, 0x1f, UR41 ;  /* 0x0000001f3f297899 */ /* 0x000fc40008011429 */
[----:B------:R-:W-:Y:S01]  /*1220*/  USHF.R.S32.HI UR40, URZ, 0x1f, UR45 ;  /* 0x0000001f3f287899 */ /* 0x000fe2000801142d */
[----:B------:R-:W-:Y:S01]  /*1230*/  IMAD.MOV.U32 R4, RZ, RZ, R3 ;  /* 0x000000ffff047224 */ /* 0x000fe200078e0003 */
[----:B------:R-:W-:Y:S02]  /*1240*/  USHF.R.S32.HI UR46, URZ, 0x6, UR46 ;  /* 0x000000063f2e7899 */ /* 0x000fe4000801142e */
[----:B------:R-:W-:Y:S01]  /*1250*/  @!UP0 UIMAD UR44, UR5, UR4, URZ ;  /* 0x00000004052c82a4 */ /* 0x000fe2000f8e023f */
[----:B------:R-:W-:Y:S01]  /*1260*/  IMAD.HI.U32 R0, R0, R4, RZ ;  /* 0x0000000400007227 */ /* 0x000fe200078e00ff */
[----:B------:R-:W-:-:S03]  /*1270*/  USHF.R.S32.HI UR49, URZ, 0x1f, UR48 ;  /* 0x0000001f3f317899 */ /* 0x000fc60008011430 */
[----:B------:R-:W-:-:S04]  /*1280*/  IMAD.MOV R3, RZ, RZ, -R0 ;  /* 0x000000ffff037224 */ /* 0x000fc800078e0a00 */
[C---:B------:R-:W-:Y:S02]  /*1290*/  IMAD R3, R6.reuse, R3, R4 ;  /* 0x0000000306037224 */ /* 0x040fe400078e0204 */
[----:B------:R-:W1:Y:S03]  /*12a0*/  S2R R4, SR_CTAID.X ;  /* 0x0000000000047919 */ /* 0x000e660000002500 */
[----:B------:R-:W-:-:S13]  /*12b0*/  ISETP.GT.U32.AND P3, PT, R6, R3, PT ;  /* 0x000000030600720c */ /* 0x000fda0003f64070 */
[----:B------:R-:W-:Y:S01]  /*12c0*/  @!P3 IMAD.IADD R3, R3, 0x1, -R6 ;  /* 0x000000010303b824 */ /* 0x000fe200078e0a06 */
[----:B------:R-:W-:-:S04]  /*12d0*/  @!P3 IADD3 R0, R0, 0x1, RZ ;  /* 0x000000010000b810 */ /* 0x000fc80007ffe0ff */
[----:B------:R-:W-:Y:S01]  /*12e0*/  ISETP.GE.U32.AND P0, PT, R3, R6, PT ;  /* 0x000000060300720c */ /* 0x000fe20003f06070 */
[----:B-1----:R-:W-:-:S04]  /*12f0*/  IMAD.WIDE.U32 R20, R4, c[0x0][0x3d8], RZ ;  /* 0x0000f60004147a25 */ /* 0x002fc800078e00ff */
[----:B------:R-:W-:Y:S01]  /*1300*/  IMAD R3, R4, c[0x0][0x3dc], R21 ;  /* 0x0000f70004037a24 */ /* 0x000fe200078e0215 */
[----:B------:R-:W-:-:S04]  /*1310*/  SEL R20, R20, RZ, P4 ;  /* 0x000000ff14147207 */ /* 0x000fc80002000000 */
[----:B------:R-:W-:-:S03]  /*1320*/  SEL R19, R3, RZ, P4 ;  /* 0x000000ff03137207 */ /* 0x000fc60002000000 */
[----:B------:R-:W-:Y:S02]  /*1330*/  @P0 IADD3 R0, R0, 0x1, RZ ;  /* 0x0000000100000810 */ /* 0x000fe40007ffe0ff */
[----:B------:R-:W-:-:S03]  /*1340*/  PLOP3.LUT P0, PT, PT, PT, UP0, 0x80, 0x0 ;  /* 0x000000000000781c */ /* 0x000fc60003f0f008 */
[----:B------:R-:W-:Y:S01]  /*1350*/  @!P1 IMAD.MOV R0, RZ, RZ, -R0 ;  /* 0x000000ffff009224 */ /* 0x000fe200078e0a00 */
[----:B------:R-:W-:-:S04]  /*1360*/  @!P2 LOP3.LUT R0, RZ, c[0x0][0x1c8], RZ, 0x33, !PT ;  /* 0x00007200ff00aa12 */ /* 0x000fc800078e33ff */
[----:B------:R-:W-:-:S05]  /*1370*/  SHF.R.S32.HI R15, RZ, 0x1f, R0 ;  /* 0x0000001fff0f7819 */ /* 0x000fca0000011400 */
[----:B------:R-:W-:Y:S05]  /*1380*/  @!P0 BRA `(.L_x_44) ;  /* 0x0000003000008947 */ /* 0x000fea0003800000 */
[----:B------:R-:W-:-:S04]  /*1390*/  UIMAD UR43, UR21, UR29, URZ ;  /* 0x0000001d152b72a4 */ /* 0x000fc8000f8e023f */
[----:B------:R-:W-:Y:S01]  /*13a0*/  UIMAD UR43, UR22, UR33, UR43 ;  /* 0x00000021162b72a4 */ /* 0x000fe2000f8e022b */
[----:B------:R-:W-:Y:S05]  /*13b0*/  BRA `(.L_x_45) ;  /* 0x0000002000007947 */ /* 0x000fea0003800000 */
.L_x_44:
[----:B------:R-:W-:-:S04]  /*13c0*/  UIMAD UR43, UR29, UR14, UR33 ;  /* 0x0000000e1d2b72a4 */ /* 0x000fc8000f8e0221 */
[----:B------:R-:W-:Y:S02]  /*13d0*/  UIMAD UR43, UR43, UR13, URZ ;  /* 0x0000000d2b2b72a4 */ /* 0x000fe4000f8e023f */
.L_x_45:
[----:B------:R-:W2:Y:S01]  /*13e0*/  LDL.64 R4, [R1+0x40] ;  /* 0x0000400001047983 */ /* 0x000ea20000100a00 */
[----:B------:R-:W-:-:S03]  /*13f0*/  ULDC.64 UR4, c[0x0][0x368] ;  /* 0x0000da0000047ab9 */ /* 0x000fc60000000a00 */
[----:B------:R1:W2:Y:S01]  /*1400*/  LDL.64 R10, [R1+0x40] ;  /* 0x00004000010a7983 */ /* 0x0002a20000100a00 */
[----:B------:R-:W-:Y:S02]  /*1410*/  UIMAD UR4, UR47, UR4, URZ ;  /* 0x000000042f0472a4 */ /* 0x000fe4000f8e023f */
[----:B------:R-:W-:Y:S01]  /*1420*/  UIADD3 UR28, UP0, UR36, UR28, URZ ;  /* 0x0000001c241c7290 */ /* 0x000fe2000ff1e03f */
[----:B------:R-:W3:Y:S01]  /*1430*/  S2R R21, SR_TID.X ;  /* 0x0000000000157919 */ /* 0x000ee20000002100 */
[----:B------:R-:W-:Y:S02]  /*1440*/  UIMAD UR6, UR29, UR5, UR4 ;  /* 0x000000051d0672a4 */ /* 0x000fe4000f8e0204 */
[----:B------:R-:W-:Y:S01]  /*1450*/  UIADD3.X UR32, UR7, UR32, URZ, UP0, !UPT ;  /* 0x0000002007207290 */ /* 0x000fe200087fe43f */
[----:B------:R-:W4:Y:S01]  /*1460*/  S2R R23, SR_CTAID.Y ;  /* 0x0000000000177919 */ /* 0x000f220000002600 */
[----:B------:R-:W-:Y:S01]  /*1470*/  ULDC.64 UR4, c[0x0][0x1a0] ;  /* 0x0000680000047ab9 */ /* 0x000fe20000000a00 */
[----:B------:R-:W-:Y:S01]  /*1480*/  IMAD.U32 R6, RZ, RZ, UR28 ;  /* 0x0000001cff067e24 */ /* 0x000fe2000f8e00ff */
[----:B------:R-:W-:-:S04]  /*1490*/  UIMAD UR4, UR32, UR4, URZ ;  /* 0x00000004200472a4 */ /* 0x000fc8000f8e023f */
[----:B------:R-:W-:-:S03]  /*14a0*/  UIMAD UR50, UR28, UR5, UR4 ;  /* 0x000000051c3272a4 */ /* 0x000fc6000f8e0204 */
[----:B------:R-:W-:Y:S02]  /*14b0*/  ULDC.64 UR4, c[0x0][0x198] ;  /* 0x0000660000047ab9 */ /* 0x000fe40000000a00 */
[----:B------:R-:W-:-:S04]  /*14c0*/  UIMAD UR4, UR32, UR4, URZ ;  /* 0x00000004200472a4 */ /* 0x000fc8000f8e023f */
[----:B------:R-:W-:-:S03]  /*14d0*/  UIMAD UR51, UR28, UR5, UR4 ;  /* 0x000000051c3372a4 */ /* 0x000fc6000f8e0204 */
[----:B------:R-:W-:Y:S01]  /*14e0*/  ULDC.64 UR4, c[0x0][0x180] ;  /* 0x0000600000047ab9 */ /* 0x000fe20000000a00 */
[----:B---3--:R-:W-:Y:S01]  /*14f0*/  SHF.R.S32.HI R22, RZ, 0x1f, R21 ;  /* 0x0000001fff167819 */ /* 0x008fe20000011415 */
[----:B------:R-:W-:-:S03]  /*1500*/  UIMAD UR4, UR47, UR4, URZ ;  /* 0x000000042f0472a4 */ /* 0x000fc6000f8e023f */
[----:B------:R-:W-:Y:S01]  /*1510*/  LEA.HI R3, R22, R21, RZ, 0x2 ;  /* 0x0000001516037211 */ /* 0x000fe200078f10ff */
[----:B------:R-:W-:-:S03]  /*1520*/  UIMAD UR4, UR29, UR5, UR4 ;  /* 0x000000051d0472a4 */ /* 0x000fc6000f8e0204 */
[----:B------:R-:W-:-:S04]  /*1530*/  SHF.R.S32.HI R3, RZ, 0x2, R3 ;  /* 0x00000002ff037819 */ /* 0x000fc80000011403 */
[----:B------:R-:W-:Y:S02]  /*1540*/  SHF.R.S32.HI R18, RZ, 0x1f, R3 ;  /* 0x0000001fff127819 */ /* 0x000fe40000011403 */
[----:B------:R-:W-:-:S04]  /*1550*/  IADD3 R14, P0, R3, UR48, RZ ;  /* 0x00000030030e7c10 */ /* 0x000fc8000ff1e0ff */
[----:B------:R-:W-:-:S05]  /*1560*/  IADD3.X R12, R18, UR49, RZ, P0, !PT ;  /* 0x00000031120c7c10 */ /* 0x000fca00087fe4ff */
[----:B------:R-:W-:Y:S01]  /*1570*/  IMAD R13, R12, c[0x0][0x190], RZ ;  /* 0x000064000c0d7a24 */ /* 0x000fe200078e02ff */
[----:B------:R-:W-:Y:S01]  /*1580*/  UIADD3 UR44, UR48, UR44, URZ ;  /* 0x0000002c302c7290 */ /* 0x000fe2000fffe03f */
[----:B------:R-:W-:Y:S01]  /*1590*/  @P4 BAR.SYNC.DEFER_BLOCKING 0x0 ;  /* 0x0000000000004b1d */ /* 0x000fe20000010000 */
[----:B--2---:R-:W-:-:S05]  /*15a0*/  IMAD.MOV.U32 R10, RZ, RZ, R4 ;  /* 0x000000ffff0a7224 */ /* 0x004fca00078e0004 */
[----:B------:R-:W-:-:S05]  /*15b0*/  SHF.R.S32.HI R11, RZ, 0x1f, R10 ;  /* 0x0000001fff0b7819 */ /* 0x000fca000001140a */
[----:B------:R2:W-:Y:S01]  /*15c0*/  STL [R1+0x44], R11 ;  /* 0x0000440b01007387 */ /* 0x0005e20000100800 */
[----:B----4-:R-:W-:-:S03]  /*15d0*/  IMAD.WIDE.U32 R4, R23, c[0x0][0x368], R10 ;  /* 0x0000da0017047a25 */ /* 0x010fc600078e000a */
[----:B------:R-:W3:Y:S01]  /*15e0*/  LDL R25, [R1+0x24] ;  /* 0x0000240001197983 */ /* 0x000ee20000100800 */
[----:B------:R-:W-:Y:S01]  /*15f0*/  IMAD.MOV.U32 R8, RZ, RZ, R4 ;  /* 0x000000ffff087224 */ /* 0x000fe200078e0004 */
[----:B------:R-:W-:Y:S01]  /*1600*/  IADD3 R9, R5, UR6, RZ ;  /* 0x0000000605097c10 */ /* 0x000fe2000fffe0ff */
[----:B------:R-:W-:Y:S01]  /*1610*/  IMAD.U32 R4, RZ, RZ, UR28 ;  /* 0x0000001cff047e24 */ /* 0x000fe2000f8e00ff */
[----:B------:R-:W4:Y:S01]  /*1620*/  LDL R24, [R1+0x48] ;  /* 0x0000480001187983 */ /* 0x000f220000100800 */
[--C-:B------:R-:W-:Y:S01]  /*1630*/  IMAD.WIDE.U32 R6, R6, c[0x0][0x1a0], R10.reuse ;  /* 0x0000680006067a25 */ /* 0x100fe200078e000a */
[----:B------:R-:W-:Y:S02]  /*1640*/  ULDC.64 UR6, c[0x0][0x188] ;  /* 0x0000620000067ab9 */ /* 0x000fe40000000a00 */
[----:B------:R-:W-:Y:S01]  /*1650*/  UIMAD UR6, UR47, UR6, URZ ;  /* 0x000000062f0672a4 */ /* 0x000fe2000f8e023f */
[----:B------:R-:W-:Y:S01]  /*1660*/  IMAD.WIDE.U32 R4, R4, c[0x0][0x198], R10 ;  /* 0x0000660004047a25 */ /* 0x000fe200078e000a */
[----:B------:R-:W-:-:S02]  /*1670*/  IADD3 R7, R7, UR50, RZ ;  /* 0x0000003207077c10 */ /* 0x000fc4000fffe0ff */
[----:B------:R-:W-:Y:S01]  /*1680*/  UIMAD UR6, UR29, UR7, UR6 ;  /* 0x000000071d0672a4 */ /* 0x000fe2000f8e0206 */
[----:B------:R-:W-:Y:S01]  /*1690*/  IMAD R16, R14, c[0x0][0x194], R13 ;  /* 0x000065000e107a24 */ /* 0x000fe200078e020d */
[----:B------:R-:W-:Y:S01]  /*16a0*/  IADD3 R5, R5, UR51, RZ ;  /* 0x0000003305057c10 */ /* 0x000fe2000fffe0ff */
[----:B------:R-:W-:Y:S02]  /*16b0*/  IMAD R17, R12, c[0x0][0x370], RZ ;  /* 0x0000dc000c117a24 */ /* 0x000fe400078e02ff */
[----:B------:R-:W-:-:S04]  /*16c0*/  IMAD.WIDE.U32 R12, R14, c[0x0][0x370], R8 ;  /* 0x0000dc000e0c7a25 */ /* 0x000fc800078e0008 */
[----:B--2---:R-:W-:-:S04]  /*16d0*/  IMAD.WIDE.U32 R10, R14, c[0x0][0x190], R10 ;  /* 0x000064000e0a7a25 */ /* 0x004fc800078e000a */
[----:B------:R-:W-:Y:S02]  /*16e0*/  IMAD.IADD R9, R11, 0x1, R16 ;  /* 0x000000010b097824 */ /* 0x000fe400078e0210 */
[----:B------:R-:W-:Y:S02]  /*16f0*/  IMAD R16, R14, c[0x0][0x374], R17 ;  /* 0x0000dd000e107a24 */ /* 0x000fe400078e0211 */
[----:B------:R-:W2:Y:S01]  /*1700*/  S2R R17, SR_CTAID.Z ;  /* 0x0000000000117919 */ /* 0x000ea20000002700 */
[----:B------:R-:W-:-:S04]  /*1710*/  IMAD.WIDE.U32 R6, R23, c[0x0][0x188], R6 ;  /* 0x0000620017067a25 */ /* 0x000fc800078e0006 */
[----:B------:R-:W-:Y:S01]  /*1720*/  IMAD.WIDE.U32 R4, R23, c[0x0][0x180], R4 ;  /* 0x0000600017047a25 */ /* 0x000fe200078e0004 */
[----:B------:R-:W-:Y:S01]  /*1730*/  IADD3 R7, R7, UR6, RZ ;  /* 0x0000000607077c10 */ /* 0x000fe2000fffe0ff */
[----:B------:R-:W-:Y:S01]  /*1740*/  ULDC.64 UR6, c[0x0][0x178] ;  /* 0x00005e0000067ab9 */ /* 0x000fe20000000a00 */
[----:B------:R-:W-:Y:S02]  /*1750*/  MOV R8, R10 ;  /* 0x0000000a00087202 */ /* 0x000fe40000000f00 */
[----:B------:R-:W-:Y:S01]  /*1760*/  IADD3 R5, R5, UR4, RZ ;  /* 0x0000000405057c10 */ /* 0x000fe2000fffe0ff */
[----:B------:R-:W-:Y:S01]  /*1770*/  ULDC.64 UR4, c[0x0][0x378] ;  /* 0x0000de0000047ab9 */ /* 0x000fe20000000a00 */
[C---:B------:R-:W-:Y:S01]  /*1780*/  IMAD R11, R15.reuse, c[0x0][0x1b8], RZ ;  /* 0x00006e000f0b7a24 */ /* 0x040fe200078e02ff */
[----:B------:R-:W-:Y:S02]  /*1790*/  UIMAD UR6, UR47, UR6, URZ ;  /* 0x000000062f0672a4 */ /* 0x000fe4000f8e023f */
[----:B------:R-:W-:Y:S01]  /*17a0*/  UIMAD UR4, UR42, UR4, URZ ;  /* 0x000000042a0472a4 */ /* 0x000fe2000f8e023f */
[----:B------:R-:W-:Y:S01]  /*17b0*/  IMAD R10, R15, c[0x0][0x1b0], RZ ;  /* 0x00006c000f0a7a24 */ /* 0x000fe200078e02ff */
[----:B------:R-:W-:Y:S01]  /*17c0*/  UIMAD UR7, UR29, UR7, UR6 ;  /* 0x000000071d0772a4 */ /* 0x000fe2000f8e0206 */
[----:B------:R-:W-:-:S02]  /*17d0*/  IMAD R14, R0, c[0x0][0x1bc], R11 ;  /* 0x00006f00000e7a24 */ /* 0x000fc400078e020b */
[----:B------:R-:W-:Y:S01]  /*17e0*/  IMAD.WIDE.U32 R8, R23, c[0x0][0x178], R8 ;  /* 0x00005e0017087a25 */ /* 0x000fe200078e0008 */
[----:B------:R-:W-:-:S03]  /*17f0*/  UIMAD UR6, UR33, UR5, UR4 ;  /* 0x00000005210672a4 */ /* 0x000fc6000f8e0204 */
[----:B------:R-:W-:Y:S01]  /*1800*/  IMAD.IADD R11, R13, 0x1, R16 ;  /* 0x000000010d0b7824 */ /* 0x000fe200078e0210 */
[----:B------:R-:W-:Y:S01]  /*1810*/  ULDC.64 UR4, c[0x0][0x1a8] ;  /* 0x00006a0000047ab9 */ /* 0x000fe20000000a00 */
[C---:B------:R-:W-:Y:S02]  /*1820*/  IMAD R13, R0.reuse, c[0x0][0x1b4], R10 ;  /* 0x00006d00000d7a24 */ /* 0x040fe400078e020a */
[C---:B------:R-:W-:Y:S01]  /*1830*/  IMAD.WIDE.U32 R4, R0.reuse, c[0x0][0x1b0], R4 ;  /* 0x00006c0000047a25 */ /* 0x040fe200078e0004 */
[----:B------:R-:W-:Y:S01]  /*1840*/  UIMAD UR4, UR42, UR4, URZ ;  /* 0x000000042a0472a4 */ /* 0x000fe2000f8e023f */
[----:B------:R-:W-:Y:S02]  /*1850*/  IADD3 R9, R9, UR7, RZ ;  /* 0x0000000709097c10 */ /* 0x000fe4000fffe0ff */
[----:B------:R-:W-:-:S04]  /*1860*/  IMAD.WIDE.U32 R6, R0, c[0x0][0x1b8], R6 ;  /* 0x00006e0000067a25 */ /* 0x000fc800078e0006 */
[----:B------:R-:W-:Y:S02]  /*1870*/  IMAD.MOV.U32 R10, RZ, RZ, R12 ;  /* 0x000000ffff0a7224 */ /* 0x000fe400078e000c */
[C---:B------:R-:W-:Y:S02]  /*1880*/  IMAD R0, R18.reuse, c[0x0][0x1a0], RZ ;  /* 0x0000680012007a24 */ /* 0x040fe400078e02ff */
[----:B------:R-:W-:Y:S02]  /*1890*/  IMAD.IADD R5, R5, 0x1, R13 ;  /* 0x0000000105057824 */ /* 0x000fe400078e020d */
[----:B------:R-:W-:Y:S01]  /*18a0*/  IMAD R12, R18, c[0x0][0x198], RZ ;  /* 0x00006600120c7a24 */ /* 0x000fe200078e02ff */
[----:B------:R-:W-:Y:S01]  /*18b0*/  UIMAD UR4, UR33, UR5, UR4 ;  /* 0x00000005210472a4 */ /* 0x000fe2000f8e0204 */
[----:B------:R-:W-:Y:S02]  /*18c0*/  IMAD.IADD R7, R7, 0x1, R14 ;  /* 0x0000000107077824 */ /* 0x000fe400078e020e */
[----:B------:R-:W-:-:S02]  /*18d0*/  IMAD R16, R3, c[0x0][0x1a4], R0 ;  /* 0x0000690003107a24 */ /* 0x000fc400078e0200 */
[----:B--2---:R-:W-:-:S04]  /*18e0*/  IMAD.WIDE.U32 R14, R17, c[0x0][0x378], R10 ;  /* 0x0000de00110e7a25 */ /* 0x004fc800078e000a */
[C---:B------:R-:W-:Y:S02]  /*18f0*/  IMAD R0, R3.reuse, c[0x0][0x19c], R12 ;  /* 0x0000670003007a24 */ /* 0x040fe400078e020c */
[----:B------:R-:W-:-:S04]  /*1900*/  IMAD.WIDE.U32 R10, R3, c[0x0][0x198], R4 ;  /* 0x00006600030a7a25 */ /* 0x000fc800078e0004 */
[----:B------:R-:W-:-:S04]  /*1910*/  IMAD.WIDE.U32 R8, R17, c[0x0][0x1a8], R8 ;  /* 0x00006a0011087a25 */ /* 0x000fc800078e0008 */
[----:B------:R-:W-:Y:S01]  /*1920*/  IMAD.IADD R11, R11, 0x1, R0 ;  /* 0x000000010b0b7824 */ /* 0x000fe200078e0200 */
[----:B------:R-:W-:Y:S01]  /*1930*/  IADD3 R0, R9, UR4, RZ ;  /* 0x0000000409007c10 */ /* 0x000fe2000fffe0ff */
[----:B------:R-:W-:Y:S01]  /*1940*/  UIADD3 UR4, UR46, -0x1, URZ ;  /* 0xffffffff2e047890 */ /* 0x000fe2000fffe03f */
[----:B------:R-:W-:-:S03]  /*1950*/  IMAD.WIDE.U32 R12, R3, c[0x0][0x1a0], R6 ;  /* 0x00006800030c7a25 */ /* 0x000fc600078e0006 */
[----:B------:R-:W-:Y:S01]  /*1960*/  ULEA.HI UR5, UR4, UR4, URZ, 0x1 ;  /* 0x0000000404057291 */ /* 0x000fe2000f8f083f */
[----:B------:R-:W-:Y:S02]  /*1970*/  LEA R236, P3, R8, c[0x0][0x160], 0x1 ;  /* 0x0000580008ec7a11 */ /* 0x000fe400078608ff */
[----:B------:R-:W-:Y:S01]  /*1980*/  IADD3 R3, R15, UR6, RZ ;  /* 0x000000060f037c10 */ /* 0x000fe2000fffe0ff */
[----:B------:R-:W-:Y:S01]  /*1990*/  ULOP3.LUT UR5, UR5, 0xfffffffe, URZ, 0xc0, !UPT ;  /* 0xfffffffe05057892 */ /* 0x000fe2000f8ec03f */
[----:B------:R-:W-:Y:S02]  /*19a0*/  LEA R234, P2, R14, c[0x0][0x330], 0x1 ;  /* 0x0000cc000eea7a11 */ /* 0x000fe400078408ff */
[----:B------:R-:W-:Y:S01]  /*19b0*/  IADD3 R5, R13, R16, RZ ;  /* 0x000000100d057210 */ /* 0x000fe20007ffe0ff */
[----:B------:R-:W-:Y:S01]  /*19c0*/  UIADD3 UR5, UR4, -UR5, URZ ;  /* 0x8000000504057290 */ /* 0x000fe2000fffe03f */
[----:B------:R-:W-:Y:S02]  /*19d0*/  LEA R6, P1, R12, c[0x0][0x170], 0x1 ;  /* 0x00005c000c067a11 */ /* 0x000fe400078208ff */
[----:B------:R-:W-:-:S02]  /*19e0*/  LEA R4, P0, R10, c[0x0][0x168], 0x1 ;  /* 0x00005a000a047a11 */ /* 0x000fc400078008ff */
[----:B------:R-:W-:Y:S02]  /*19f0*/  LEA.HI.X R237, R8, c[0x0][0x164], R0, 0x1, P3 ;  /* 0x0000590008ed7a11 */ /* 0x000fe400018f0c00 */
[----:B------:R-:W-:Y:S01]  /*1a00*/  LEA.HI.X R235, R14, c[0x0][0x334], R3, 0x1, P2 ;  /* 0x0000cd000eeb7a11 */ /* 0x000fe200010f0c03 */
[----:B------:R-:W-:Y:S01]  /*1a10*/  IMAD.MOV.U32 R3, RZ, RZ, c[0x0][0x1a0] ;  /* 0x00006800ff037624 */ /* 0x000fe200078e00ff */
[----:B------:R-:W-:Y:S01]  /*1a20*/  MOV R0, c[0x0][0x198] ;  /* 0x0000660000007a02 */ /* 0x000fe20000000f00 */
[----:B------:R-:W-:Y:S01]  /*1a30*/  IMAD.MOV.U32 R8, RZ, RZ, c[0x0][0x19c] ;  /* 0x00006700ff087624 */ /* 0x000fe200078e00ff */
[----:B------:R-:W-:Y:S01]  /*1a40*/  LEA.HI.X R7, R12, c[0x0][0x174], R5, 0x1, P1 ;  /* 0x00005d000c077a11 */ /* 0x000fe200008f0c05 */
[----:B------:R-:W-:Y:S01]  /*1a50*/  UISETP.NE.AND UP0, UPT, UR5, 0x1, UPT ;  /* 0x000000010500788c */ /* 0x000fe2000bf05270 */
[----:B------:R-:W-:Y:S01]  /*1a60*/  LEA.HI.X R5, R10, c[0x0][0x16c], R11, 0x1, P0 ;  /* 0x00005b000a057a11 */ /* 0x000fe200000f0c0b */
[----:B------:R-:W-:Y:S01]  /*1a70*/  IMAD.MOV.U32 R9, RZ, RZ, c[0x0][0x1a4] ;  /* 0x00006900ff097624 */ /* 0x000fe200078e00ff */
[----:B------:R-:W-:-:S02]  /*1a80*/  LEA R10, P0, R0, R4, 0x7 ;  /* 0x00000004000a7211 */ /* 0x000fc400078038ff */
[C---:B------:R-:W-:Y:S02]  /*1a90*/  LEA R12, P1, R3.reuse, R6, 0x7 ;  /* 0x00000006030c7211 */ /* 0x040fe400078238ff */
[----:B------:R-:W-:Y:S02]  /*1aa0*/  LEA.HI.X R11, R0, R5, R8, 0x7, P0 ;  /* 0x00000005000b7211 */ /* 0x000fe400000f3c08 */
[----:B------:R-:W-:Y:S02]  /*1ab0*/  PLOP3.LUT P0, PT, PT, PT, UP0, 0x80, 0x0 ;  /* 0x000000000000781c */ /* 0x000fe40003f0f008 */
[----:B------:R-:W-:Y:S01]  /*1ac0*/  LEA.HI.X R13, R3, R7, R9, 0x7, P1 ;  /* 0x00000007030d7211 */ /* 0x000fe200008f3c09 */
[----:B------:R-:W-:-:S07]  /*1ad0*/  UIMAD.WIDE UR6, UR44, UR15, UR26 ;  /* 0x0000000f2c0672a5 */ /* 0x000fce000f8e021a */
[----:B------:R-:W-:Y:S02]  /*1ae0*/  UMOV UR5, UR7 ;  /* 0x0000000700057c82 */ /* 0x000fe40008000000 */
[----:B------:R-:W-:-:S04]  /*1af0*/  UIMAD UR41, UR41, UR11, UR17 ;  /* 0x0000000b292972a4 */ /* 0x000fc8000f8e0211 */
[----:B------:R-:W-:Y:S02]  /*1b00*/  UIADD3 UR41, UR31, UR41, URZ ;  /* 0x000000291f297290 */ /* 0x000fe4000fffe03f */
[----:B------:R-:W-:Y:S01]  /*1b10*/  UIADD3 UR43, UR48, UR43, URZ ;  /* 0x0000002b302b7290 */ /* 0x000fe2000fffe03f */
[----:B------:R-:W-:Y:S01]  /*1b20*/  CS2R R126, SRZ ;  /* 0x00000000007e7805 */ /* 0x000fe2000001ff00 */
        /* <DEDUP_REMOVED lines=47> */
[C---:B---3--:R-:W-:Y:S01]  /*1e20*/  IMAD.SHL.U32 R15, R25.reuse, 0x2, RZ ;  /* 0x00000002190f7824 */ /* 0x048fe200078e00ff */
[----:B------:R-:W-:-:S04]  /*1e30*/  IADD3 R0, R25, 0x1800, RZ ;  /* 0x0000180019007810 */ /* 0x000fc80007ffe0ff */
[----:B------:R-:W-:Y:S01]  /*1e40*/  @!PT LDS RZ, [RZ] ;  /* 0x00000000fffff984 */ /* 0x000fe20000000800 */
[----:B------:R-:W-:Y:S01]  /*1e50*/  @!PT LDS RZ, [RZ] ;  /* 0x00000000fffff984 */ /* 0x000fe20000000800 */
[----:B------:R-:W-:Y:S01]  /*1e60*/  @!PT LDS RZ, [RZ] ;  /* 0x00000000fffff984 */ /* 0x000fe20000000800 */
[----:B------:R2:W-:Y:S01]  /*1e70*/  LDGSTS.E.BYPASS.LTC128B.128 [R15+0xf000], [R6.64] ;  /* 0x0f000000060f7fae */ /* 0x0005e2000b901d62 */
[----:B------:R-:W-:-:S03]  /*1e80*/  SEL R0, R0, R25, !P0 ;  /* 0x0000001900007207 */ /* 0x000fc60004000000 */
[----:B------:R2:W-:Y:S01]  /*1e90*/  LDGSTS.E.BYPASS.LTC128B.128 [R15+0x11000], [R6.64+0x40] ;  /* 0x11000040060f7fae */ /* 0x0005e2000b901d62 */
[----:B------:R-:W-:-:S03]  /*1ea0*/  SHF.L.U32 R238, R0, 0x1, RZ ;  /* 0x0000000100ee7819 */ /* 0x000fc600000006ff */
[----:B------:R2:W-:Y:S04]  /*1eb0*/  LDGSTS.E.BYPASS.LTC128B.128 [R15+0x13000], [R6.64+0x80] ;  /* 0x13000080060f7fae */ /* 0x0005e8000b901d62 */
[----:B------:R3:W-:Y:S01]  /*1ec0*/  LDGSTS.E.BYPASS.LTC128B.128 [R15+0x10000], [R12.64] ;  /* 0x100000000c0f7fae */ /* 0x0007e2000b901d62 */
[----:B----4-:R-:W-:-:S03]  /*1ed0*/  IMAD.SHL.U32 R8, R24, 0x4, RZ ;  /* 0x0000000418087824 */ /* 0x010fc600078e00ff */
[----:B------:R3:W-:Y:S01]  /*1ee0*/  LDGSTS.E.BYPASS.LTC128B.128 [R15+0x12000], [R12.64+0x40] ;  /* 0x120000400c0f7fae */ /* 0x0007e2000b901d62 */
[----:B------:R-:W-:-:S03]  /*1ef0*/  SHF.R.S32.HI R14, RZ, 0x1f, R24 ;  /* 0x0000001fff0e7819 */ /* 0x000fc60000011418 */
[----:B------:R3:W-:Y:S04]  /*1f00*/  LDGSTS.E.BYPASS.LTC128B.128 [R15+0x14000], [R12.64+0x80] ;  /* 0x140000800c0f7fae */ /* 0x0007e8000b901d62 */
[----:B------:R-:W0:Y:S04]  /*1f10*/  LDGDEPBAR ;  /* 0x00000000000079af */ /* 0x000e280000000000 */
[----:B------:R1:W-:Y:S04]  /*1f20*/  LDGSTS.E.BYPASS.LTC128B.128 [R15+0x6000], [R234.64] ;  /* 0x06000000ea0f7fae */ /* 0x0003e8000b901d62 */
[----:B------:R1:W-:Y:S01]  /*1f30*/  LDGSTS.E.BYPASS.LTC128B.128 [R15+0x7000], [R234.64+0x40] ;  /* 0x07000040ea0f7fae */ /* 0x0003e2000b901d62 */
[----:B------:R-:W-:-:S03]  /*1f40*/  SHF.L.U64.HI R3, R24, 0x2, R14 ;  /* 0x0000000218037819 */ /* 0x000fc6000001020e */
[----:B------:R1:W-:Y:S01]  /*1f50*/  LDGSTS.E.BYPASS.LTC128B.128 [R15+0x8000], [R234.64+0x80] ;  /* 0x08000080ea0f7fae */ /* 0x0003e2000b901d62 */
[----:B------:R-:W-:-:S03]  /*1f60*/  IADD3 R8, P1, R8, UR6, RZ ;  /* 0x0000000608087c10 */ /* 0x000fc6000ff3e0ff */
[----:B------:R1:W-:Y:S01]  /*1f70*/  LDGSTS.E.BYPASS.LTC128B.128 [R238], [R236.64] ;  /* 0x00000000ecee7fae */ /* 0x0003e2000b901d62 */
[----:B------:R-:W-:-:S03]  /*1f80*/  LEA.HI R0, R22, R21, RZ, 0x5 ;  /* 0x0000001516007211 */ /* 0x000fc600078f28ff */
[----:B------:R1:W-:Y:S04]  /*1f90*/  LDGSTS.E.BYPASS.LTC128B.128 [R238+0x1000], [R236.64+0x40] ;  /* 0x01000040ecee7fae */ /* 0x0003e8000b901d62 */
[----:B------:R1:W-:Y:S01]  /*1fa0*/  LDGSTS.E.BYPASS.LTC128B.128 [R238+0x2000], [R236.64+0x80] ;  /* 0x02000080ecee7fae */ /* 0x0003e2000b901d62 */
[----:B------:R-:W-:-:S03]  /*1fb0*/  IADD3.X R9, R3, UR5, RZ, P1, !PT ;  /* 0x0000000503097c10 */ /* 0x000fc60008ffe4ff */
[----:B------:R4:W-:Y:S04]  /*1fc0*/  LDGSTS.E.BYPASS.LTC128B.128 [R15+0x9000], [R4.64] ;  /* 0x09000000040f7fae */ /* 0x0009e8000b901d62 */
[----:B------:R4:W-:Y:S04]  /*1fd0*/  LDGSTS.E.BYPASS.LTC128B.128 [R15+0xb000], [R4.64+0x40] ;  /* 0x0b000040040f7fae */ /* 0x0009e8000b901d62 */
[----:B------:R4:W-:Y:S04]  /*1fe0*/  LDGSTS.E.BYPASS.LTC128B.128 [R15+0xd000], [R4.64+0x80] ;  /* 0x0d000080040f7fae */ /* 0x0009e8000b901d62 */
[----:B------:R1:W-:Y:S04]  /*1ff0*/  LDGSTS.E.BYPASS.LTC128B.128 [R15+0xa000], [R10.64] ;  /* 0x0a0000000a0f7fae */ /* 0x0003e8000b901d62 */
[----:B------:R1:W-:Y:S04]  /*2000*/  LDGSTS.E.BYPASS.LTC128B.128 [R15+0xc000], [R10.64+0x40] ;  /* 0x0c0000400a0f7fae */ /* 0x0003e8000b901d62 */
[----:B------:R1:W-:Y:S04]  /*2010*/  LDGSTS.E.BYPASS.LTC128B.128 [R15+0xe000], [R10.64+0x80] ;  /* 0x0e0000800a0f7fae */ /* 0x0003e8000b901d62 */
[----:B------:R-:W0:Y:S01]  /*2020*/  LDGDEPBAR ;  /* 0x00000000000079af */ /* 0x000e220000000000 */
[----:B------:R-:W-:-:S02]  /*2030*/  LOP3.LUT R3, R0, 0xffffffe0, RZ, 0xc0, !PT ;  /* 0xffffffe000037812 */ /* 0x000fc400078ec0ff */
[----:B------:R-:W-:Y:S01]  /*2040*/  SHF.R.S32.HI R0, RZ, 0x5, R0 ;  /* 0x00000005ff007819 */ /* 0x000fe20000011400 */
[----:B---3--:R3:W5:Y:S02]  /*2050*/  LDG.E R12, [R8.64+0x80] ;  /* 0x00008022080c7981 */ /* 0x008764000c1e1900 */
[----:B------:R-:W-:Y:S02]  /*2060*/  IMAD.IADD R3, R21, 0x1, -R3 ;  /* 0x0000000115037824 */ /* 0x000fe400078e0a03 */
[----:B----4-:R-:W-:Y:S01]  /*2070*/  IMAD.U32 R4, RZ, RZ, UR45 ;  /* 0x0000002dff047e24 */ /* 0x010fe2000f8e00ff */
[----:B------:R-:W-:Y:S02]  /*2080*/  UIMAD.WIDE UR44, UR29, UR12, UR48 ;  /* 0x0000000c1d2c72a5 */ /* 0x000fe4000f8e0230 */
[----:B------:R-:W-:Y:S01]  /*2090*/  UIADD3 UR29, -UR37, UR10, UR36 ;  /* 0x0000000a251d7290 */ /* 0x000fe2000fffe124 */
[----:B------:R-:W-:-:S03]  /*20a0*/  IMAD R0, R0, UR20, R3 ;  /* 0x0000001400007c24 */ /* 0x000fc6000f8e0203 */
[----:B------:R-:W-:Y:S01]  /*20b0*/  UIADD3 UR29, UR29, -UR9, URZ ;  /* 0x800000091d1d7290 */ /* 0x000fe2000fffe03f */
[----:B------:R-:W-:Y:S01]  /*20c0*/  IMAD.U32 R3, RZ, RZ, UR40 ;  /* 0x00000028ff037e24 */ /* 0x000fe2000f8e00ff */
[----:B------:R-:W-:Y:S02]  /*20d0*/  IADD3 R4, P2, P1, R0, UR19, R4 ;  /* 0x0000001300047c10 */ /* 0x000fe4000f95e004 */
[----:B------:R-:W-:Y:S01]  /*20e0*/  USHF.R.S32.HI UR7, URZ, 0x1f, UR29 ;  /* 0x0000001f3f077899 */ /* 0x000fe2000801141d */
[----:B------:R-:W-:Y:S01]  /*20f0*/  SHF.R.S32.HI R0, RZ, 0x1f, R0 ;  /* 0x0000001fff007819 */ /* 0x000fe20000011400 */
[----:B-1----:R3:W5:Y:S01]  /*2100*/  LDG.E R10, [R8.64] ;  /* 0x00000022080a7981 */ /* 0x002762000c1e1900 */
[----:B--2---:R-:W-:Y:S01]  /*2110*/  IMAD.U32 R6, RZ, RZ, UR30 ;  /* 0x0000001eff067e24 */ /* 0x004fe2000f8e00ff */
[----:B------:R-:W-:Y:S01]  /*2120*/  ULEA.HI UR7, UR7, UR29, URZ, 0x6 ;  /* 0x0000001d07077291 */ /* 0x000fe2000f8f303f */
[----:B------:R-:W-:Y:S01]  /*2130*/  IADD3.X R0, R0, UR18, R3, P2, P1 ;  /* 0x0000001200007c10 */ /* 0x000fe200097e2403 */
[----:B------:R-:W-:Y:S01]  /*2140*/  UIADD3 UR39, UP0, UR44, UR39, URZ ;  /* 0x000000272c277290 */ /* 0x000fe2000ff1e03f */
[----:B------:R-:W-:Y:S01]  /*2150*/  IADD3 R4, P1, R4, R20, RZ ;  /* 0x0000001404047210 */ /* 0x000fe20007f3e0ff */
[----:B------:R-:W-:Y:S01]  /*2160*/  USHF.R.S32.HI UR7, URZ, 0x6, UR7 ;  /* 0x000000063f077899 */ /* 0x000fe20008011407 */
[----:B------:R3:W5:Y:S01]  /*2170*/  LDG.E R11, [R8.64+0x20] ;  /* 0x00002022080b7981 */ /* 0x000762000c1e1900 */
[----:B------:R-:W-:Y:S01]  /*2180*/  UIADD3.X UR38, UR45, UR38, URZ, UP0, !UPT ;  /* 0x000000262d267290 */ /* 0x000fe200087fe43f */
[----:B------:R-:W-:Y:S01]  /*2190*/  IADD3.X R5, R0, R19, RZ, P1, !PT ;  /* 0x0000001300057210 */ /* 0x000fe20000ffe4ff */
[----:B------:R-:W-:Y:S01]  /*21a0*/  UIMAD UR41, UR41, UR39, URZ ;  /* 0x00000027292972a4 */ /* 0x000fe2000f8e023f */
[----:B------:R-:W-:-:S04]  /*21b0*/  DEPBAR.LE SB0, 0x1 ;  /* 0x000080400000791a */ /* 0x000fc80000000000 */
[----:B------:R-:W-:Y:S01]  /*21c0*/  UISETP.LT.AND UP0, UPT, URZ, UR7, UPT ;  /* 0x000000073f00728c */ /* 0x000fe2000bf01270 */
[----:B------:R-:W-:Y:S01]  /*21d0*/  IMAD.WIDE.U32 R4, R6, UR39, R4 ;  /* 0x0000002706047c25 */ /* 0x000fe2000f8e0004 */
[----:B------:R-:W-:Y:S02]  /*21e0*/  UIMAD UR38, UR38, UR30, UR41 ;  /* 0x0000001e262672a4 */ /* 0x000fe4000f8e0229 */
[----:B------:R-:W-:Y:S02]  /*21f0*/  USEL UR7, URZ, UR7, !UP0 ;  /* 0x000000073f077287 */ /* 0x000fe4000c000000 */
[C---:B------:R-:W-:Y:S02]  /*2200*/  LEA R228, P1, R4.reuse, c[0x0][0x350], 0x2 ;  /* 0x0000d40004e47a11 */ /* 0x040fe400078210ff */
[----:B------:R-:W-:Y:S01]  /*2210*/  UISETP.GT.AND UP0, UPT, UR46, UR7, UPT ;  /* 0x000000072e00728c */ /* 0x000fe2000bf04270 */
[----:B------:R-:W-:Y:S01]  /*2220*/  IADD3 R0, R5, UR38, RZ ;  /* 0x0000002605007c10 */ /* 0x000fe2000fffe0ff */
[----:B---3--:R1:W5:Y:S04]  /*2230*/  LDG.E R8, [R8.64+0xa0] ;  /* 0x0000a02208087981 */ /* 0x008368000c1e1900 */
[----:B------:R-:W-:Y:S01]  /*2240*/  BAR.SYNC.DEFER_BLOCKING 0x0 ;  /* 0x0000000000007b1d */ /* 0x000fe20000010000 */
[----:B------:R-:W-:-:S02]  /*2250*/  LEA.HI.X R229, R4, c[0x0][0x354], R0, 0x2, P1 ;  /* 0x0000d50004e57a11 */ /* 0x000fc400008f1400 */
[----:B------:R-:W-:Y:S01]  /*2260*/  PLOP3.LUT P1, PT, PT, PT, UP0, 0x80, 0x0 ;  /* 0x000000000000781c */ /* 0x000fe20003f2f008 */
[----:B------:R-:W-:Y:S01]  /*2270*/  IMAD.U32 R7, RZ, RZ, UR31 ;  /* 0x0000001fff077e24 */ /* 0x000fe2000f8e00ff */
[----:B------:R-:W-:Y:S01]  /*2280*/  UIMAD.WIDE UR38, UR43, UR15, UR24 ;  /* 0x0000000f2b2672a5 */ /* 0x000fe2000f8e0218 */
[----:B------:R1:W2:Y:S04]  /*2290*/  LDSM.16.M88.4 R168, [R218+0xf000] ;  /* 0x00f00000daa8783b */ /* 0x0002a80000000200 */
[----:B------:R1:W3:Y:S04]  /*22a0*/  LDSM.16.M88.4 R172, [R218+0xf400] ;  /* 0x00f40000daac783b */ /* 0x0002e80000000200 */
[----:B------:R1:W4:Y:S04]  /*22b0*/  LDSM.16.M88.4 R176, [R217+0xf000] ;  /* 0x00f00000d9b0783b */ /* 0x0003280000000200 */
[----:B------:R1:W1:Y:S04]  /*22c0*/  LDSM.16.M88.4 R180, [R217+0xf400] ;  /* 0x00f40000d9b4783b */ /* 0x0002680000000200 */
[----:B------:R1:W1:Y:S04]  /*22d0*/  LDSM.16.M88.4 R184, [R218+0x11000] ;  /* 0x01100000dab8783b */ /* 0x0002680000000200 */
[----:B------:R1:W1:Y:S04]  /*22e0*/  LDSM.16.M88.4 R188, [R218+0x11400] ;  /* 0x01140000dabc783b */ /* 0x0002680000000200 */
[----:B------:R1:W1:Y:S04]  /*22f0*/  LDSM.16.M88.4 R192, [R217+0x11000] ;  /* 0x01100000d9c0783b */ /* 0x0002680000000200 */
[----:B------:R1:W1:Y:S04]  /*2300*/  LDSM.16.M88.4 R196, [R217+0x11400] ;  /* 0x01140000d9c4783b */ /* 0x0002680000000200 */
[----:B------:R1:W1:Y:S04]  /*2310*/  LDSM.16.M88.4 R200, [R218+0x13000] ;  /* 0x01300000dac8783b */ /* 0x0002680000000200 */
[----:B------:R1:W1:Y:S04]  /*2320*/  LDSM.16.M88.4 R204, [R218+0x13400] ;  /* 0x01340000dacc783b */ /* 0x0002680000000200 */
[----:B------:R1:W1:Y:S04]  /*2330*/  LDSM.16.M88.4 R208, [R217+0x13000] ;  /* 0x01300000d9d0783b */ /* 0x0002680000000200 */
[----:B------:R1:W1:Y:S01]  /*2340*/  LDSM.16.M88.4 R212, [R217+0x13400] ;  /* 0x01340000d9d4783b */ /* 0x0002620000000200 */
[----:B------:R-:W-:Y:S05]  /*2350*/  @!P1 BRA `(.L_x_46) ;  /* 0x0000376000009947 */ /* 0x000fea0003800000 */
[----:B--23-5:R2:W-:Y:S01]  /*2360*/  STL [R1+0x8], R10 ;  /* 0x0000080a01007387 */ /* 0x02c5e20000100800 */
[----:B------:R-:W-:Y:S01]  /*2370*/  IADD3 R3, R225, 0x1800, RZ ;  /* 0x00001800e1037810 */ /* 0x000fe20007ffe0ff */
[----:B------:R-:W-:Y:S01]  /*2380*/  UIADD3 UR33, UR36, UR8, URZ ;  /* 0x0000000824217290 */ /* 0x000fe2000fffe03f */
[----:B------:R-:W-:Y:S01]  /*2390*/  IADD3 R0, R227, 0x1800, RZ ;  /* 0x00001800e3007810 */ /* 0x000fe20007ffe0ff */
[----:B------:R2:W-:Y:S01]  /*23a0*/  STL [R1+0x4], R11 ;  /* 0x0000040b01007387 */ /* 0x0005e20000100800 */
[----:B------:R-:W-:Y:S01]  /*23b0*/  SEL R3, R3, R225, !P0 ;  /* 0x000000e103037207 */ /* 0x000fe20004000000 */
[----:B------:R-:W-:Y:S01]  /*23c0*/  IMAD.MOV.U32 R252, RZ, RZ, R8 ;  /* 0x000000fffffc7224 */ /* 0x000fe200078e0008 */
[----:B------:R-:W-:Y:S01]  /*23d0*/  SEL R0, R0, R227, !P0 ;  /* 0x000000e300007207 */ /* 0x000fe20004000000 */
[----:B------:R2:W-:Y:S01]  /*23e0*/  STL [R1], R12 ;  /* 0x0000000c01007387 */ /* 0x0005e20000100800 */
[----:B------:R-:W-:Y:S01]  /*23f0*/  IMAD.MOV.U32 R127, RZ, RZ, RZ ;  /* 0x000000ffff7f7224 */ /* 0x000fe200078e00ff */
[----:B------:R-:W-:Y:S01]  /*2400*/  UIADD3 UR33, -UR37, 0x80, UR33 ;  /* 0x0000008025217890 */ /* 0x000fe2000fffe121 */
[----:B------:R-:W-:-:S02]  /*2410*/  IMAD.SHL.U32 R3, R3, 0x2, RZ ;  /* 0x0000000203037824 */ /* 0x000fc400078e00ff */
[----:B------:R-:W-:Y:S02]  /*2420*/  IMAD.SHL.U32 R216, R0, 0x2, RZ ;  /* 0x0000000200d87824 */ /* 0x000fe400078e00ff */
[----:B------:R-:W-:Y:S02]  /*2430*/  IMAD.MOV.U32 R0, RZ, RZ, c[0x0][0x1c0] ;  /* 0x00007000ff007624 */ /* 0x000fe400078e00ff */
[----:B------:R-:W-:Y:S02]  /*2440*/  IMAD.SHL.U32 R219, R227, 0x2, RZ ;  /* 0x00000002e3db7824 */ /* 0x000fe400078e00ff */
[----:B------:R-:W-:Y:S02]  /*2450*/  IMAD R0, R0, c[0x0][0x22c], RZ ;  /* 0x00008b0000007a24 */ /* 0x000fe400078e02ff */
[----:B------:R-:W-:Y:S02]  /*2460*/  IMAD.IADD R220, R219, 0x1, R226 ;  /* 0x00000001dbdc7824 */ /* 0x000fe400078e02e2 */
[C---:B------:R-:W-:Y:S01]  /*2470*/  IMAD.SHL.U32 R6, R0.reuse, 0x10, RZ ;  /* 0x0000001000067824 */ /* 0x040fe200078e00ff */
[----:B------:R-:W-:-:S04]  /*2480*/  SHF.L.U32 R4, R0, 0x3, RZ ;  /* 0x0000000300047819 */ /* 0x000fc800000006ff */
[C---:B------:R-:W-:Y:S02]  /*2490*/  IADD3 R5, R6.reuse, 0x20, RZ ;  /* 0x0000002006057810 */ /* 0x040fe40007ffe0ff */
[----:B------:R-:W-:Y:S02]  /*24a0*/  IADD3 R0, R6, 0x40, RZ ;  /* 0x0000004006007810 */ /* 0x000fe40007ffe0ff */
[----:B------:R-:W-:Y:S02]  /*24b0*/  SHF.L.U64.HI R6, R24, 0x2, R14 ;  /* 0x0000000218067819 */ /* 0x000fe4000001020e */
[C---:B------:R-:W-:Y:S01]  /*24c0*/  IADD3 R5, R4.reuse, R5, RZ ;  /* 0x0000000504057210 */ /* 0x040fe20007ffe0ff */
[----:B------:R-:W-:Y:S02]  /*24d0*/  IMAD.IADD R0, R4, 0x1, R0 ;  /* 0x0000000104007824 */ /* 0x000fe400078e0200 */
[----:B------:R3:W-:Y:S02]  /*24e0*/  STL [R1+0x2c], R6 ;  /* 0x00002c0601007387 */ /* 0x0007e40000100800 */
[----:B---3--:R-:W-:-:S05]  /*24f0*/  SHF.L.U32 R6, R24, 0x2, RZ ;  /* 0x0000000218067819 */ /* 0x008fca00000006ff */
[----:B------:R3:W-:Y:S02]  /*2500*/  STL [R1+0x28], R6 ;  /* 0x0000280601007387 */ /* 0x0007e40000100800 */
[C---:B---3--:R-:W-:Y:S01]  /*2510*/  IADD3 R6, R4.reuse, R5, RZ ;  /* 0x0000000504067210 */ /* 0x048fe20007ffe0ff */
[----:B------:R-:W-:-:S03]  /*2520*/  IMAD.IADD R5, R4, 0x1, R0 ;  /* 0x0000000104057824 */ /* 0x000fc600078e0200 */
[C---:B------:R-:W-:Y:S01]  /*2530*/  IADD3 R6, R4.reuse, R6, RZ ;  /* 0x0000000604067210 */ /* 0x040fe20007ffe0ff */
[----:B------:R-:W-:-:S03]  /*2540*/  IMAD.IADD R5, R4, 0x1, R5 ;  /* 0x0000000104057824 */ /* 0x000fc600078e0205 */
[C---:B------:R-:W-:Y:S01]  /*2550*/  IADD3 R6, R4.reuse, R6, RZ ;  /* 0x0000000604067210 */ /* 0x040fe20007ffe0ff */
[----:B------:R-:W-:-:S04]  /*2560*/  IMAD.IADD R5, R4, 0x1, R5 ;  /* 0x0000000104057824 */ /* 0x000fc800078e0205 */
[----:B------:R3:W-:Y:S01]  /*2570*/  STL [R1+0x10], R6 ;  /* 0x0000100601007387 */ /* 0x0007e20000100800 */
[----:B------:R-:W-:-:S03]  /*2580*/  IMAD.IADD R0, R4, 0x1, R5 ;  /* 0x0000000104007824 */ /* 0x000fc600078e0205 */
[----:B------:R2:W-:Y:S01]  /*2590*/  STL [R1+0xc], R5 ;  /* 0x00000c0501007387 */ /* 0x0005e20000100800 */
[----:B---3--:R-:W-:-:S05]  /*25a0*/  IADD3 R6, R4, R6, RZ ;  /* 0x0000000604067210 */ /* 0x008fca0007ffe0ff */
[----:B------:R2:W-:Y:S04]  /*25b0*/  STL [R1+0x18], R6 ;  /* 0x0000180601007387 */ /* 0x0005e80000100800 */
[----:B------:R2:W-:Y:S02]  /*25c0*/  STL [R1+0x14], R0 ;  /* 0x0000140001007387 */ /* 0x0005e40000100800 */
.L_x_49:
[----:B------:R-:W0:Y:S01]  /*25d0*/  LDGDEPBAR ;  /* 0x00000000000079af */ /* 0x000e220000000000 */
[----:B--2---:R-:W-:Y:S01]  /*25e0*/  IMAD.IADD R0, R226, 0x1, R216 ;  /* 0x00000001e2007824 */ /* 0x004fe200078e02d8 */
[----:B------:R-:W-:Y:S02]  /*25f0*/  USHF.L.U32 UR29, UR4, 0x6, URZ ;  /* 0x00000006041d7899 */ /* 0x000fe4000800063f */
[----:B------:R-:W-:Y:S02]  /*2600*/  UISETP.GT.AND UP3, UPT, UR4, UR7, UPT ;  /* 0x000000070400728c */ /* 0x000fe4000bf64270 */
[----:B------:R-:W-:Y:S02]  /*2610*/  UISETP.GE.AND UP0, UPT, UR29, UR33, UPT ;  /* 0x000000211d00728c */ /* 0x000fe4000bf06270 */
[----:B------:R-:W2:Y:S04]  /*2620*/  LDL R242, [R1+0x3c] ;  /* 0x00003c0001f27983 */ /* 0x000ea80000100800 */
[----:B------:R-:W3:Y:S01]  /*2630*/  LDL R243, [R1+0x38] ;  /* 0x0000380001f37983 */ /* 0x000ee20000100800 */
[----:B------:R-:W-:Y:S03]  /*2640*/  PLOP3.LUT P0, PT, PT, PT, UP0, 0x80, 0x0 ;  /* 0x000000000000781c */ /* 0x000fe60003f0f008 */
[----:B-----5:R-:W5:Y:S04]  /*2650*/  LDL R241, [R1+0x8] ;  /* 0x0000080001f17983 */ /* 0x020f680000100800 */
[----:B----4-:R-:W4:Y:S04]  /*2660*/  LDL R240, [R1+0x4] ;  /* 0x0000040001f07983 */ /* 0x010f280000100800 */
[----:B------:R-:W2:Y:S01]  /*2670*/  LDL R239, [R1] ;  /* 0x0000000001ef7983 */ /* 0x000ea20000100800 */
        /* <DEDUP_REMOVED lines=11> */
[----:B------:R-:W1:Y:S02]  /*2730*/  LDSM.16.M88.4 R148, [R217+0x9400] ;  /* 0x00940000d994783b */ /* 0x000e640000000200 */
[-C--:B------:R-:W-:Y:S06]  /*2740*/  HMMA.16816.F32.BF16 R12, R28, R18.reuse, RZ ;  /* 0x000000121c0c723c */ /* 0x080fec00000418ff */
[----:B------:R-:W-:Y:S02]  /*2750*/  LDSM.16.M88.4 R152, [R218+0xb000] ;  /* 0x00b00000da98783b */ /* 0x000fe40000000200 */
[C---:B------:R-:W-:Y:S06]  /*2760*/  HMMA.16816.F32.BF16 R16, R32.reuse, R18, RZ ;  /* 0x000000122010723c */ /* 0x040fec00000418ff */
[----:B------:R-:W-:Y:S02]  /*2770*/  LDSM.16.M88.4 R156, [R216+0x1800] ;  /* 0x00180000d89c783b */ /* 0x000fe40000000200 */
[-C--:B------:R-:W-:Y:S06]  /*2780*/  HMMA.16816.F32.BF16 R20, R32, R132.reuse, RZ ;  /* 0x000000842014723c */ /* 0x080fec00000418ff */
[----:B------:R-:W-:Y:S02]  /*2790*/  LDSM.16.M88.4 R160, [R217+0xb000] ;  /* 0x00b00000d9a0783b */ /* 0x000fe40000000200 */
[C---:B------:R-:W-:Y:S06]  /*27a0*/  HMMA.16816.F32.BF16 R24, R28.reuse, R132, RZ ;  /* 0x000000841c18723c */ /* 0x040fec00000418ff */
[----:B------:R-:W-:Y:S02]  /*27b0*/  LDSM.16.M88.4 R164, [R0+0x1800] ;  /* 0x0018000000a4783b */ /* 0x000fe40000000200 */
[-C--:B------:R-:W-:Y:S08]  /*27c0*/  HMMA.16816.F32.BF16 R28, R28, R134.reuse, RZ ;  /* 0x000000861c1c723c */ /* 0x080ff000000418ff */
[----:B------:R-:W-:Y:S01]  /*27d0*/  HMMA.16816.F32.BF16 R32, R32, R134, RZ ;  /* 0x000000862020723c */ /* 0x000fe200000418ff */
[----:B------:R-:W1:Y:S07]  /*27e0*/  LDSM.16.M88.4 R132, [R216+0x1000] ;  /* 0x00100000d884783b */ /* 0x000e6e0000000200 */
        /* <DEDUP_REMOVED lines=10> */
[----:B------:R-:W2:Y:S07]  /*2890*/  LDSM.16.M88.4 R136, [R217+0xb400] ;  /* 0x00b40000d988783b */ /* 0x000eae0000000200 */
[-C--:B------:R-:W-:Y:S01]  /*28a0*/  HMMA.16816.F32.BF16 R4, R132, R152.reuse, R4 ;  /* 0x000000988404723c */ /* 0x080fe20000041804 */
[----:B------:R-:W-:Y:S07]  /*28b0*/  LDSM.16.M88.4 R148, [R216+0x2800] ;  /* 0x00280000d894783b */ /* 0x000fee0000000200 */
[C---:B------:R-:W-:Y:S08]  /*28c0*/  HMMA.16816.F32.BF16 R8, R156.reuse, R152, R8 ;  /* 0x000000989c08723c */ /* 0x040ff00000041808 */
[-C--:B------:R-:W-:Y:S08]  /*28d0*/  HMMA.16816.F32.BF16 R12, R156, R154.reuse, R12 ;  /* 0x0000009a9c0c723c */ /* 0x080ff0000004180c */
[C---:B------:R-:W-:Y:S01]  /*28e0*/  HMMA.16816.F32.BF16 R16, R132.reuse, R154, R16 ;  /* 0x0000009a8410723c */ /* 0x040fe20000041810 */
[----:B------:R-:W-:Y:S07]  /*28f0*/  LDSM.16.M88.4 R152, [R218+0xd400] ;  /* 0x00d40000da98783b */ /* 0x000fee0000000200 */
[-C--:B-1----:R-:W-:Y:S08]  /*2900*/  HMMA.16816.F32.BF16 R20, R132, R140.reuse, R20 ;  /* 0x0000008c8414723c */ /* 0x082ff00000041814 */
[C---:B------:R-:W-:Y:S08]  /*2910*/  HMMA.16816.F32.BF16 R24, R156.reuse, R140, R24 ;  /* 0x0000008c9c18723c */ /* 0x040ff00000041818 */
[-C--:B------:R-:W-:Y:S01]  /*2920*/  HMMA.16816.F32.BF16 R28, R156, R142.reuse, R28 ;  /* 0x0000008e9c1c723c */ /* 0x080fe2000004181c */
[----:B------:R-:W-:Y:S07]  /*2930*/  LDSM.16.M88.4 R156, [R0+0x2000] ;  /* 0x00200000009c783b */ /* 0x000fee0000000200 */
[----:B------:R-:W-:Y:S01]  /*2940*/  HMMA.16816.F32.BF16 R32, R132, R142, R32 ;  /* 0x0000008e8420723c */ /* 0x000fe20000041820 */
[----:B------:R-:W-:Y:S07]  /*2950*/  LDSM.16.M88.4 R132, [R216+0x2000] ;  /* 0x00200000d884783b */ /* 0x000fee0000000200 */
[-C--:B------:R-:W-:Y:S01]  /*2960*/  HMMA.16816.F32.BF16 R4, R144, R160.reuse, R4 ;  /* 0x000000a09004723c */ /* 0x080fe20000041804 */
[----:B------:R-:W1:Y:S07]  /*2970*/  LDSM.16.M88.4 R140, [R218+0xd000] ;  /* 0x00d00000da8c783b */ /* 0x000e6e0000000200 */
[C---:B------:R-:W-:Y:S08]  /*2980*/  HMMA.16816.F32.BF16 R8, R164.reuse, R160, R8 ;  /* 0x000000a0a408723c */ /* 0x040ff00000041808 */
[-C--:B------:R-:W-:Y:S03]  /*2990*/  HMMA.16816.F32.BF16 R12, R164, R162.reuse, R12 ;  /* 0x000000a2a40c723c */ /* 0x080fe6000004180c */
[----:B-----5:R-:W-:Y:S05]  /*29a0*/  FSETP.NEU.FTZ.AND P1, PT, R241, -INF , PT ;  /* 0xff800000f100780b */ /* 0x020fea0003f3d000 */
[C---:B------:R-:W-:Y:S01]  /*29b0*/  HMMA.16816.F32.BF16 R16, R144.reuse, R162, R16 ;  /* 0x000000a29010723c */ /* 0x040fe20000041810 */
[----:B------:R-:W5:Y:S07]  /*29c0*/  LDSM.16.M88.4 R160, [R217+0xd000] ;  /* 0x00d00000d9a0783b */ /* 0x000f6e0000000200 */
[-C--:B--2---:R-:W-:Y:S08]  /*29d0*/  HMMA.16816.F32.BF16 R20, R144, R136.reuse, R20 ;  /* 0x000000889014723c */ /* 0x084ff00000041814 */
[C---:B------:R-:W-:Y:S07]  /*29e0*/  HMMA.16816.F32.BF16 R24, R164.reuse, R136, R24 ;  /* 0x00000088a418723c */ /* 0x040fee0000041818 */
[----:B------:R-:W-:Y:S01]  /*29f0*/  IMAD.U32 R137, RZ, RZ, UR29 ;  /* 0x0000001dff897e24 */ /* 0x000fe2000f8e00ff */
[-C--:B------:R-:W-:Y:S04]  /*2a00*/  HMMA.16816.F32.BF16 R28, R164, R138.reuse, R28 ;  /* 0x0000008aa41c723c */ /* 0x080fe8000004181c */
[----:B---3--:R-:W-:Y:S04]  /*2a10*/  @!P0 IADD3 R137, R137, UR37, R243 ;  /* 0x0000002589898c10 */ /* 0x008fe8000fffe0f3 */
[----:B------:R-:W-:Y:S01]  /*2a20*/  HMMA.16816.F32.BF16 R32, R144, R138, R32 ;  /* 0x0000008a9020723c */ /* 0x000fe20000041820 */
[----:B------:R-:W2:Y:S03]  /*2a30*/  LDL R144, [R1+0x28] ;  /* 0x0000280001907983 */ /* 0x000ea60000100800 */
[----:B------:R-:W-:Y:S03]  /*2a40*/  @!P0 IADD3 R136, R137, 0x20, RZ ;  /* 0x0000002089888810 */ /* 0x000fe60007ffe0ff */
[----:B------:R-:W-:Y:S01]  /*2a50*/  FMUL.FTZ R138, R239, 1.4426950216293334961 ;  /* 0x3fb8aa3bef8a7820 */ /* 0x000fe20000410000 */
[-C--:B-1----:R-:W-:Y:S05]  /*2a60*/  HMMA.16816.F32.BF16 R4, R132, R140.reuse, R4 ;  /* 0x0000008c8404723c */ /* 0x082fea0000041804 */
[----:B------:R-:W-:Y:S01]  /*2a70*/  @!P0 IMNMX R136, R136, UR37, PT ;  /* 0x0000002588888c17 */ /* 0x000fe2000b800200 */
[----:B----4-:R-:W-:Y:S02]  /*2a80*/  FMUL.FTZ R139, R240, 1.4426950216293334961 ;  /* 0x3fb8aa3bf08b7820 */ /* 0x010fe40000410000 */
[C---:B------:R-:W-:Y:S07]  /*2a90*/  HMMA.16816.F32.BF16 R8, R148.reuse, R140, R8 ;  /* 0x0000008c9408723c */ /* 0x040fee0000041808 */
[----:B------:R-:W-:Y:S01]  /*2aa0*/  FMUL.FTZ R141, R241, 1.4426950216293334961 ;  /* 0x3fb8aa3bf18d7820 */ /* 0x000fe20000410000 */
[-C--:B------:R-:W-:Y:S04]  /*2ab0*/  HMMA.16816.F32.BF16 R12, R148, R142.reuse, R12 ;  /* 0x0000008e940c723c */ /* 0x080fe8000004180c */
[----:B------:R-:W-:Y:S02]  /*2ac0*/  FSEL R141, R141, RZ, P1 ;  /* 0x000000ff8d8d7208 */ /* 0x000fe40000800000 */
[C---:B------:R-:W-:Y:S02]  /*2ad0*/  @!P0 IADD3 R140, R137.reuse, 0x8, RZ ;  /* 0x00000008898c8810 */ /* 0x040fe40007ffe0ff */
[C---:B------:R-:W-:Y:S04]  /*2ae0*/  HMMA.16816.F32.BF16 R16, R132.reuse, R142, R16 ;  /* 0x0000008e8410723c */ /* 0x040fe80000041810 */
[----:B------:R-:W-:Y:S03]  /*2af0*/  @!P0 IMNMX R140, R140, UR37, PT ;  /* 0x000000258c8c8c17 */ /* 0x000fe6000b800200 */
[C---:B------:R-:W-:Y:S01]  /*2b00*/  @!P0 IMNMX R142, R137.reuse, UR37, PT ;  /* 0x00000025898e8c17 */ /* 0x040fe2000b800200 */
[-C--:B------:R-:W-:Y:S04]  /*2b10*/  HMMA.16816.F32.BF16 R20, R132, R152.reuse, R20 ;  /* 0x000000988414723c */ /* 0x080fe80000041814 */
[----:B------:R-:W-:Y:S04]  /*2b20*/  @!P0 IADD3 R137, R137, 0x28, RZ ;  /* 0x0000002889898810 */ /* 0x000fe80007ffe0ff */
[C---:B------:R-:W-:Y:S04]  /*2b30*/  HMMA.16816.F32.BF16 R24, R148.reuse, R152, R24 ;  /* 0x000000989418723c */ /* 0x040fe80000041818 */
[----:B------:R-:W-:Y:S04]  /*2b40*/  @!P0 IMNMX R137, R137, UR37, PT ;  /* 0x0000002589898c17 */ /* 0x000fe8000b800200 */
[-C--:B------:R-:W-:Y:S08]  /*2b50*/  HMMA.16816.F32.BF16 R28, R148, R154.reuse, R28 ;  /* 0x0000009a941c723c */ /* 0x080ff0000004181c */
[----:B------:R-:W-:Y:S01]  /*2b60*/  HMMA.16816.F32.BF16 R32, R132, R154, R32 ;  /* 0x0000009a8420723c */ /* 0x000fe20000041820 */
[----:B------:R1:W3:Y:S07]  /*2b70*/  LDSM.16.M88.4 R132, [R0+0x2800] ;  /* 0x002800000084783b */ /* 0x0002ee0000000200 */
[-C--:B-----5:R-:W-:Y:S01]  /*2b80*/  HMMA.16816.F32.BF16 R4, R156, R160.reuse, R4 ;  /* 0x000000a09c04723c */ /* 0x0a0fe20000041804 */
[----:B-1----:R-:W-:Y:S04]  /*2b90*/  IMAD.U32 R0, RZ, RZ, UR23 ;  /* 0x00000017ff007e24 */ /* 0x002fe8000f8e00ff */
[----:B------:R-:W-:Y:S05]  /*2ba0*/  @!P0 IMAD R0, R0, 0x80, R242 ;  /* 0x0000008000008824 */ /* 0x000fea00078e02f2 */
[CC--:B------:R-:W-:Y:S02]  /*2bb0*/  @!P0 ISETP.GE.AND P2, PT, R0.reuse, R142.reuse, PT ;  /* 0x0000008e0000820c */ /* 0x0c0fe40003f46270 */
[----:B------:R-:W-:Y:S11]  /*2bc0*/  @!P0 IADD3 R143, R0, 0x1, RZ ;  /* 0x00000001008f8810 */ /* 0x000ff60007ffe0ff */
[----:B------:R-:W-:Y:S01]  /*2bd0*/  @!UPT UIADD3 URZ, URZ, URZ, URZ ;  /* 0x0000003f3f3ff290 */ /* 0x000fe2000fffe03f */
[----:B------:R-:W-:Y:S02]  /*2be0*/  @!P0 FSEL R4, R4, -INF , !P2 ;  /* 0xff80000004048808 */ /* 0x000fe40005000000 */
[----:B------:R-:W-:Y:S01]  /*2bf0*/  @!P0 ISETP.GE.AND P1, PT, R143, R142, PT ;  /* 0x0000008e8f00820c */ /* 0x000fe20003f26270 */
[C---:B---3--:R-:W-:Y:S04]  /*2c00*/  HMMA.16816.F32.BF16 R8, R132.reuse, R160, R8 ;  /* 0x000000a08408723c */ /* 0x048fe80000041808 */
[----:B------:R-:W-:Y:S01]  /*2c10*/  @!P0 FSEL R5, R5, -INF , !P1 ;  /* 0xff80000005058808 */ /* 0x000fe20004800000 */
[--C-:B------:R-:W-:Y:S01]  /*2c20*/  FFMA.FTZ R4, R4, c[0x0][0x23c], -R141.reuse ;  /* 0x00008f0004047a23 */ /* 0x100fe2000001088d */
[----:B------:R-:W-:Y:S02]  /*2c30*/  FSETP.NEU.FTZ.AND P1, PT, R240, -INF , PT ;  /* 0xff800000f000780b */ /* 0x000fe40003f3d000 */
[-C--:B------:R-:W-:Y:S01]  /*2c40*/  HMMA.16816.F32.BF16 R12, R132, R162.reuse, R12 ;  /* 0x000000a2840c723c */ /* 0x080fe2000004180c */
[----:B------:R-:W-:Y:S02]  /*2c50*/  MUFU.EX2 R241, R4 ;  /* 0x0000000400f17308 */ /* 0x000fe40000000800 */
[-C--:B------:R-:W-:Y:S01]  /*2c60*/  @!P0 ISETP.GE.AND P2, PT, R0, R140.reuse, PT ;  /* 0x0000008c0000820c */ /* 0x080fe20003f46270 */
[----:B------:R-:W-:Y:S01]  /*2c70*/  FFMA.FTZ R5, R5, c[0x0][0x23c], -R141 ;  /* 0x00008f0005057a23 */ /* 0x000fe2000001088d */
[----:B------:R-:W-:Y:S02]  /*2c80*/  FSEL R139, R139, RZ, P1 ;  /* 0x000000ff8b8b7208 */ /* 0x000fe40000800000 */
[----:B------:R-:W-:Y:S01]  /*2c90*/  @!P0 ISETP.GE.AND P1, PT, R143, R140, PT ;  /* 0x0000008c8f00820c */ /* 0x000fe20003f26270 */
[C---:B------:R-:W-:Y:S03]  /*2ca0*/  HMMA.16816.F32.BF16 R16, R156.reuse, R162, R16 ;  /* 0x000000a29c10723c */ /* 0x040fe60000041810 */
[----:B------:R-:W-:Y:S01]  /*2cb0*/  MUFU.EX2 R165, R5 ;  /* 0x0000000500a57308 */ /* 0x000fe20000000800 */
[----:B------:R-:W-:Y:S02]  /*2cc0*/  @!P0 FSEL R6, R6, -INF , !P2 ;  /* 0xff80000006068808 */ /* 0x000fe40005000000 */
[-C--:B------:R-:W-:Y:S02]  /*2cd0*/  @!P0 ISETP.GE.AND P2, PT, R0, R136.reuse, PT ;  /* 0x000000880000820c */ /* 0x080fe40003f46270 */
[----:B------:R-:W-:Y:S01]  /*2ce0*/  @!P0 FSEL R7, R7, -INF , !P1 ;  /* 0xff80000007078808 */ /* 0x000fe20004800000 */
[--C-:B------:R-:W-:Y:S01]  /*2cf0*/  FFMA.FTZ R6, R6, c[0x0][0x23c], -R139.reuse ;  /* 0x00008f0006067a23 */ /* 0x100fe2000001088b */
[----:B------:R-:W-:Y:S02]  /*2d00*/  FSETP.NEU.FTZ.AND P1, PT, R239, -INF , PT ;  /* 0xff800000ef00780b */ /* 0x000fe40003f3d000 */
[----:B------:R-:W-:Y:S01]  /*2d10*/  @!P0 FSEL R8, R8, -INF , !P2 ;  /* 0xff80000008088808 */ /* 0x000fe20005000000 */
[----:B------:R-:W-:Y:S01]  /*2d20*/  FFMA.FTZ R7, R7, c[0x0][0x23c], -R139 ;  /* 0x00008f0007077a23 */ /* 0x000fe2000001088b */
[----:B------:R-:W-:Y:S01]  /*2d30*/  FSEL R138, R138, RZ, P1 ;  /* 0x000000ff8a8a7208 */ /* 0x000fe20000800000 */
[----:B------:R-:W-:Y:S01]  /*2d40*/  MUFU.EX2 R146, R6 ;  /* 0x0000000600927308 */ /* 0x000fe20000000800 */
[-C--:B------:R-:W-:Y:S02]  /*2d50*/  @!P0 ISETP.GE.AND P1, PT, R143, R136.reuse, PT ;  /* 0x000000888f00820c */ /* 0x080fe40003f26270 */
[-C--:B------:R-:W-:Y:S01]  /*2d60*/  @!P0 ISETP.GE.AND P2, PT, R0, R137.reuse, PT ;  /* 0x000000890000820c */ /* 0x080fe20003f46270 */
[--C-:B------:R-:W-:Y:S01]  /*2d70*/  FFMA.FTZ R8, R8, c[0x0][0x23c], -R138.reuse ;  /* 0x00008f0008087a23 */ /* 0x100fe2000001088a */
[----:B------:R-:W-:Y:S02]  /*2d80*/  @!P0 FSEL R9, R9, -INF , !P1 ;  /* 0xff80000009098808 */ /* 0x000fe40004800000 */
[----:B------:R-:W-:Y:S02]  /*2d90*/  FSETP.NEU.FTZ.AND P1, PT, R252, -INF , PT ;  /* 0xff800000fc00780b */ /* 0x000fe40003f3d000 */
[----:B------:R-:W-:Y:S01]  /*2da0*/  @!P0 FSEL R10, R10, -INF , !P2 ;  /* 0xff8000000a0a8808 */ /* 0x000fe20005000000 */
[----:B------:R1:W-:Y:S01]  /*2db0*/  MUFU.EX2 R249, R8 ;  /* 0x0000000800f97308 */ /* 0x0003e20000000800 */
[----:B------:R-:W-:Y:S09]  /*2dc0*/  FFMA.FTZ R9, R9, c[0x0][0x23c], -R138 ;  /* 0x00008f0009097a23 */ /* 0x000ff2000001088a */
[----:B------:R3:W4:Y:S10]  /*2dd0*/  MUFU.EX2 R245, R7 ;  /* 0x0000000700f57308 */ /* 0x0007340000000800 */
[----:B------:R5:W4:Y:S01]  /*2de0*/  MUFU.EX2 R248, R9 ;  /* 0x0000000900f87308 */ /* 0x000b220000000800 */
[----:B-1----:R-:W-:Y:S05]  /*2df0*/  FMUL.FTZ R8, R252, 1.4426950216293334961 ;  /* 0x3fb8aa3bfc087820 */ /* 0x002fea0000410000 */
[----:B------:R-:W-:Y:S02]  /*2e00*/  FSEL R8, R8, RZ, P1 ;  /* 0x000000ff08087208 */ /* 0x000fe40000800000 */
[-C--:B------:R-:W-:Y:S01]  /*2e10*/  @!P0 ISETP.GE.AND P1, PT, R143, R137.reuse, PT ;  /* 0x000000898f00820c */ /* 0x080fe20003f26270 */
[----:B---3--:R-:W1:Y:S02]  /*2e20*/  LDSM.16.M88.4 R4, [R217+0xd400] ;  /* 0x00d40000d904783b */ /* 0x008e640000000200 */
[--C-:B------:R-:W-:Y:S01]  /*2e30*/  FFMA.FTZ R10, R10, c[0x0][0x23c], -R8.reuse ;  /* 0x00008f000a0a7a23 */ /* 0x100fe20000010808 */
[----:B------:R-:W-:Y:S03]  /*2e40*/  @!P0 FSEL R11, R11, -INF , !P1 ;  /* 0xff8000000b0b8808 */ /* 0x000fe60004800000 */
[----:B------:R3:W-:Y:S02]  /*2e50*/  MUFU.EX2 R250, R10 ;  /* 0x0000000a00fa7308 */ /* 0x0007e40000000800 */
[----:B------:R-:W-:Y:S01]  /*2e60*/  FFMA.FTZ R11, R11, c[0x0][0x23c], -R8 ;  /* 0x00008f000b0b7a23 */ /* 0x000fe20000010808 */
[----:B-----5:R-:W-:Y:S04]  /*2e70*/  @!P0 IADD3 R9, R0, 0x8, RZ ;  /* 0x0000000800098810 */ /* 0x020fe80007ffe0ff */
[-C--:B------:R-:W-:Y:S03]  /*2e80*/  @!P0 ISETP.GE.AND P1, PT, R9, R136.reuse, PT ;  /* 0x000000880900820c */ /* 0x080fe60003f26270 */
[----:B------:R-:W5:Y:S01]  /*2e90*/  MUFU.EX2 R251, R11 ;  /* 0x0000000b00fb7308 */ /* 0x000f620000000800 */
[----:B------:R-:W-:Y:S05]  /*2ea0*/  @!P0 FSEL R12, R12, -INF , !P1 ;  /* 0xff8000000c0c8808 */ /* 0x000fea0004800000 */
[--C-:B------:R-:W-:Y:S04]  /*2eb0*/  FFMA.FTZ R12, R12, c[0x0][0x23c], -R138.reuse ;  /* 0x00008f000c0c7a23 */ /* 0x100fe8000001088a */
[----:B------:R-:W-:Y:S01]  /*2ec0*/  MUFU.EX2 R244, R12 ;  /* 0x0000000c00f47308 */ /* 0x000fe20000000800 */
[----:B---3--:R-:W-:Y:S04]  /*2ed0*/  @!P0 IADD3 R10, R0, 0x9, RZ ;  /* 0x00000009000a8810 */ /* 0x008fe80007ffe0ff */
[----:B------:R-:W-:Y:S04]  /*2ee0*/  @!P0 ISETP.GE.AND P1, PT, R10, R136, PT ;  /* 0x000000880a00820c */ /* 0x000fe80003f26270 */
[----:B------:R-:W-:Y:S02]  /*2ef0*/  @!P0 FSEL R13, R13, -INF , !P1 ;  /* 0xff8000000d0d8808 */ /* 0x000fe40004800000 */
[-C--:B------:R-:W-:Y:S01]  /*2f00*/  @!P0 ISETP.GE.AND P1, PT, R9, R137.reuse, PT ;  /* 0x000000890900820c */ /* 0x080fe20003f26270 */
[-C--:B-1----:R-:W-:Y:S03]  /*2f10*/  HMMA.16816.F32.BF16 R20, R156, R4.reuse, R20 ;  /* 0x000000049c14723c */ /* 0x082fe60000041814 */
[----:B------:R-:W-:Y:S01]  /*2f20*/  @!P0 FSEL R14, R14, -INF , !P1 ;  /* 0xff8000000e0e8808 */ /* 0x000fe20004800000 */
[----:B------:R-:W-:Y:S01]  /*2f30*/  FFMA.FTZ R13, R13, c[0x0][0x23c], -R138 ;  /* 0x00008f000d0d7a23 */ /* 0x000fe2000001088a */
[----:B------:R-:W-:Y:S03]  /*2f40*/  @!P0 ISETP.GE.AND P1, PT, R10, R137, PT ;  /* 0x000000890a00820c */ /* 0x000fe60003f26270 */
[C---:B------:R-:W-:Y:S01]  /*2f50*/  HMMA.16816.F32.BF16 R24, R132.reuse, R4, R24 ;  /* 0x000000048418723c */ /* 0x040fe20000041818 */
[----:B------:R-:W1:Y:S03]  /*2f60*/  MUFU.EX2 R243, R13 ;  /* 0x0000000d00f37308 */ /* 0x000e660000000800 */
[----:B------:R-:W-:Y:S01]  /*2f70*/  @!P0 FSEL R15, R15, -INF , !P1 ;  /* 0xff8000000f0f8808 */ /* 0x000fe20004800000 */
[--C-:B------:R-:W-:Y:S01]  /*2f80*/  FFMA.FTZ R14, R14, c[0x0][0x23c], -R8.reuse ;  /* 0x00008f000e0e7a23 */ /* 0x100fe20000010808 */
[-C--:B------:R-:W-:Y:S02]  /*2f90*/  @!P0 ISETP.GE.AND P1, PT, R9, R142.reuse, PT ;  /* 0x0000008e0900820c */ /* 0x080fe40003f26270 */
[-C--:B------:R-:W-:Y:S03]  /*2fa0*/  HMMA.16816.F32.BF16 R28, R132, R6.reuse, R28 ;  /* 0x00000006841c723c */ /* 0x080fe6000004181c */
[----:B------:R-:W-:Y:S01]  /*2fb0*/  MUFU.EX2 R247, R14 ;  /* 0x0000000e00f77308 */ /* 0x000fe20000000800 */
[----:B------:R-:W-:Y:S01]  /*2fc0*/  @!P0 FSEL R16, R16, -INF , !P1 ;  /* 0xff80000010108808 */ /* 0x000fe20004800000 */
[----:B------:R-:W-:Y:S01]  /*2fd0*/  FFMA.FTZ R15, R15, c[0x0][0x23c], -R8 ;  /* 0x00008f000f0f7a23 */ /* 0x000fe20000010808 */
[----:B------:R-:W-:Y:S02]  /*2fe0*/  @!P0 ISETP.GE.AND P1, PT, R10, R142, PT ;  /* 0x0000008e0a00820c */ /* 0x000fe40003f26270 */
[----:B------:R-:W-:Y:S01]  /*2ff0*/  HMMA.16816.F32.BF16 R32, R156, R6, R32 ;  /* 0x000000069c20723c */ /* 0x000fe20000041820 */
[----:B------:R-:W3:Y:S03]  /*3000*/  LDL R159, [R1+0x2c] ;  /* 0x00002c00019f7983 */ /* 0x000ee60000100800 */
[----:B------:R-:W-:Y:S01]  /*3010*/  @!P0 FSEL R17, R17, -INF , !P1 ;  /* 0xff80000011118808 */ /* 0x000fe20004800000 */
[--C-:B------:R-:W-:Y:S01]  /*3020*/  FFMA.FTZ R16, R16, c[0x0][0x23c], -R141.reuse ;  /* 0x00008f0010107a23 */ /* 0x100fe2000001088d */
[-C--:B------:R-:W-:Y:S01]  /*3030*/  @!P0 ISETP.GE.AND P1, PT, R9, R140.reuse, PT ;  /* 0x0000008c0900820c */ /* 0x080fe20003f26270 */
[----:B------:R-:W-:Y:S01]  /*3040*/  MUFU.EX2 R246, R15 ;  /* 0x0000000f00f67308 */ /* 0x000fe20000000800 */
[----:B------:R-:W-:Y:S01]  /*3050*/  @!P0 IADD3 R9, R0, 0x10, RZ ;  /* 0x0000001000098810 */ /* 0x000fe20007ffe0ff */
[----:B------:R-:W-:Y:S03]  /*3060*/  FFMA.FTZ R17, R17, c[0x0][0x23c], -R141 ;  /* 0x00008f0011117a23 */ /* 0x000fe6000001088d */
[----:B------:R-:W-:Y:S02]  /*3070*/  @!P0 FSEL R18, R18, -INF , !P1 ;  /* 0xff80000012128808 */ /* 0x000fe40004800000 */
[----:B------:R-:W-:Y:S02]  /*3080*/  @!P0 ISETP.GE.AND P1, PT, R10, R140, PT ;  /* 0x0000008c0a00820c */ /* 0x000fe40003f26270 */
[----:B------:R-:W-:Y:S01]  /*3090*/  @!P0 IADD3 R10, R0, 0x11, RZ ;  /* 0x00000011000a8810 */ /* 0x000fe20007ffe0ff */
[--C-:B------:R-:W-:Y:S01]  /*30a0*/  FFMA.FTZ R18, R18, c[0x0][0x23c], -R139.reuse ;  /* 0x00008f0012127a23 */ /* 0x100fe2000001088b */
[----:B------:R-:W-:Y:S01]  /*30b0*/  @!P0 FSEL R19, R19, -INF , !P1 ;  /* 0xff80000013138808 */ /* 0x000fe20004800000 */
[----:B------:R-:W-:Y:S01]  /*30c0*/  MUFU.EX2 R164, R16 ;  /* 0x0000001000a47308 */ /* 0x000fe20000000800 */
[-C--:B------:R-:W-:Y:S02]  /*30d0*/  @!P0 ISETP.GE.AND P1, PT, R9, R142.reuse, PT ;  /* 0x0000008e0900820c */ /* 0x080fe40003f26270 */
[----:B------:R-:W-:Y:S01]  /*30e0*/  @!P0 IADD3 R4, R0, 0x18, RZ ;  /* 0x0000001800048810 */ /* 0x000fe20007ffe0ff */
[----:B------:R-:W-:Y:S01]  /*30f0*/  FFMA.FTZ R19, R19, c[0x0][0x23c], -R139 ;  /* 0x00008f0013137a23 */ /* 0x000fe2000001088b */
[----:B------:R-:W-:Y:S02]  /*3100*/  @!P0 FSEL R20, R20, -INF , !P1 ;  /* 0xff80000014148808 */ /* 0x000fe40004800000 */
[----:B------:R-:W-:Y:S02]  /*3110*/  @!P0 ISETP.GE.AND P1, PT, R10, R142, PT ;  /* 0x0000008e0a00820c */ /* 0x000fe40003f26270 */
[----:B------:R-:W-:Y:S01]  /*3120*/  @!P0 IADD3 R0, R0, 0x19, RZ ;  /* 0x0000001900008810 */ /* 0x000fe20007ffe0ff */
[----:B------:R-:W1:Y:S01]  /*3130*/  MUFU.EX2 R162, R17 ;  /* 0x0000001100a27308 */ /* 0x000e620000000800 */
[----:B------:R-:W-:Y:S01]  /*3140*/  @!P0 FSEL R21, R21, -INF , !P1 ;  /* 0xff80000015158808 */ /* 0x000fe20004800000 */
[--C-:B------:R-:W-:Y:S01]  /*3150*/  FFMA.FTZ R20, R20, c[0x0][0x23c], -R141.reuse ;  /* 0x00008f0014147a23 */ /* 0x100fe2000001088d */
[----:B------:R-:W-:Y:S02]  /*3160*/  @!P0 ISETP.GE.AND P1, PT, R9, R140, PT ;  /* 0x0000008c0900820c */ /* 0x000fe40003f26270 */
[----:B----4-:R-:W-:Y:S01]  /*3170*/  F2FP.BF16.PACK_AB R7, R245, R146 ;  /* 0x00000092f507723e */ /* 0x010fe200000010ff */
[----:B------:R-:W-:Y:S01]  /*3180*/  FFMA.FTZ R21, R21, c[0x0][0x23c], -R141 ;  /* 0x00008f0015157a23 */ /* 0x000fe2000001088d */
[----:B------:R-:W-:Y:S02]  /*3190*/  @!P0 FSEL R22, R22, -INF , !P1 ;  /* 0xff80000016168808 */ /* 0x000fe40004800000 */
[----:B------:R-:W-:Y:S01]  /*31a0*/  @!P0 ISETP.GE.AND P1, PT, R10, R140, PT ;  /* 0x0000008c0a00820c */ /* 0x000fe20003f26270 */
[----:B------:R-:W-:Y:S01]  /*31b0*/  MUFU.EX2 R167, R18 ;  /* 0x0000001200a77308 */ /* 0x000fe20000000800 */
[----:B------:R1:W-:Y:S01]  /*31c0*/  STS [R233+0x13400], R7 ;  /* 0x01340007e9007388 */ /* 0x0003e20000000800 */
[----:B------:R-:W-:Y:S01]  /*31d0*/  F2FP.BF16.PACK_AB R6, R248, R249 ;  /* 0x000000f9f806723e */ /* 0x000fe200000010ff */
[--C-:B------:R-:W-:Y:S01]  /*31e0*/  FFMA.FTZ R22, R22, c[0x0][0x23c], -R139.reuse ;  /* 0x00008f0016167a23 */ /* 0x100fe2000001088b */
[----:B------:R-:W-:Y:S02]  /*31f0*/  @!P0 FSEL R23, R23, -INF , !P1 ;  /* 0xff80000017178808 */ /* 0x000fe40004800000 */
[----:B------:R-:W-:Y:S02]  /*3200*/  @!P0 ISETP.GE.AND P1, PT, R9, R136, PT ;  /* 0x000000880900820c */ /* 0x000fe40003f26270 */
[----:B-----5:R-:W-:Y:S01]  /*3210*/  F2FP.BF16.PACK_AB R5, R251, R250 ;  /* 0x000000fafb05723e */ /* 0x020fe200000010ff */
[----:B------:R-:W-:Y:S01]  /*3220*/  FFMA.FTZ R23, R23, c[0x0][0x23c], -R139 ;  /* 0x00008f0017177a23 */ /* 0x000fe2000001088b */
[----:B------:R-:W-:Y:S01]  /*3230*/  @!P0 FSEL R24, R24, -INF , !P1 ;  /* 0xff80000018188808 */ /* 0x000fe20004800000 */
[----:B------:R-:W4:Y:S01]  /*3240*/  MUFU.EX2 R166, R19 ;  /* 0x0000001300a67308 */ /* 0x000f220000000800 */
[----:B------:R-:W-:Y:S03]  /*3250*/  @!P0 ISETP.GE.AND P1, PT, R10, R136, PT ;  /* 0x000000880a00820c */ /* 0x000fe60003f26270 */
[--C-:B------:R-:W-:Y:S01]  /*3260*/  FFMA.FTZ R24, R24, c[0x0][0x23c], -R138.reuse ;  /* 0x00008f0018187a23 */ /* 0x100fe2000001088a */
[----:B------:R-:W-:Y:S02]  /*3270*/  @!P0 FSEL R25, R25, -INF , !P1 ;  /* 0xff80000019198808 */ /* 0x000fe40004800000 */
[-C--:B------:R-:W-:Y:S03]  /*3280*/  @!P0 ISETP.GE.AND P1, PT, R9, R137.reuse, PT ;  /* 0x000000890900820c */ /* 0x080fe60003f26270 */
[----:B------:R-:W-:Y:S01]  /*3290*/  MUFU.EX2 R143, R20 ;  /* 0x00000014008f7308 */ /* 0x000fe20000000800 */
[----:B------:R-:W-:Y:S01]  /*32a0*/  @!P0 FSEL R26, R26, -INF , !P1 ;  /* 0xff8000001a1a8808 */ /* 0x000fe20004800000 */
[----:B------:R-:W-:Y:S01]  /*32b0*/  FFMA.FTZ R25, R25, c[0x0][0x23c], -R138 ;  /* 0x00008f0019197a23 */ /* 0x000fe2000001088a */
[-C--:B------:R-:W-:Y:S02]  /*32c0*/  @!P0 ISETP.GE.AND P1, PT, R10, R137.reuse, PT ;  /* 0x000000890a00820c */ /* 0x080fe40003f26270 */
[----:B-1----:R-:W-:Y:S01]  /*32d0*/  F2FP.BF16.PACK_AB R7, R243, R244 ;  /* 0x000000f4f307723e */ /* 0x002fe200000010ff */
[--C-:B------:R-:W-:Y:S01]  /*32e0*/  FFMA.FTZ R26, R26, c[0x0][0x23c], -R8.reuse ;  /* 0x00008f001a1a7a23 */ /* 0x100fe20000010808 */
[----:B------:R-:W-:Y:S02]  /*32f0*/  @!P0 FSEL R27, R27, -INF , !P1 ;  /* 0xff8000001b1b8808 */ /* 0x000fe40004800000 */
[-C--:B------:R-:W-:Y:S01]  /*3300*/  @!P0 ISETP.GE.AND P1, PT, R4, R136.reuse, PT ;  /* 0x000000880400820c */ /* 0x080fe20003f26270 */
[----:B------:R-:W-:Y:S02]  /*3310*/  MUFU.EX2 R154, R21 ;  /* 0x00000015009a7308 */ /* 0x000fe40000000800 */
[----:B------:R-:W-:Y:S01]  /*3320*/  FFMA.FTZ R27, R27, c[0x0][0x23c], -R8 ;  /* 0x00008f001b1b7a23 */ /* 0x000fe20000010808 */
[----:B------:R-:W-:Y:S02]  /*3330*/  @!P0 FSEL R28, R28, -INF , !P1 ;  /* 0xff8000001c1c8808 */ /* 0x000fe40004800000 */
[----:B------:R-:W-:Y:S03]  /*3340*/  @!P0 ISETP.GE.AND P1, PT, R0, R136, PT ;  /* 0x000000880000820c */ /* 0x000fe60003f26270 */
[--C-:B------:R-:W-:Y:S01]  /*3350*/  FFMA.FTZ R28, R28, c[0x0][0x23c], -R138.reuse ;  /* 0x00008f001c1c7a23 */ /* 0x100fe2000001088a */
[----:B------:R-:W-:Y:S01]  /*3360*/  @!P0 FSEL R29, R29, -INF , !P1 ;  /* 0xff8000001d1d8808 */ /* 0x000fe20004800000 */
[----:B------:R-:W-:Y:S01]  /*3370*/  MUFU.EX2 R161, R22 ;  /* 0x0000001600a17308 */ /* 0x000fe20000000800 */
[-C--:B------:R-:W-:Y:S03]  /*3380*/  @!P0 ISETP.GE.AND P1, PT, R4, R137.reuse, PT ;  /* 0x000000890400820c */ /* 0x080fe60003f26270 */
[----:B------:R-:W-:Y:S01]  /*3390*/  FFMA.FTZ R138, R29, c[0x0][0x23c], -R138 ;  /* 0x00008f001d8a7a23 */ /* 0x000fe2000001088a */
[----:B------:R-:W-:Y:S02]  /*33a0*/  @!P0 FSEL R30, R30, -INF , !P1 ;  /* 0xff8000001e1e8808 */ /* 0x000fe40004800000 */
[-C--:B------:R-:W-:Y:S03]  /*33b0*/  @!P0 ISETP.GE.AND P1, PT, R4, R142.reuse, PT ;  /* 0x0000008e0400820c */ /* 0x080fe60003f26270 */
[----:B------:R-:W1:Y:S01]  /*33c0*/  MUFU.EX2 R160, R23 ;  /* 0x0000001700a07308 */ /* 0x000e620000000800 */
[----:B------:R-:W-:Y:S01]  /*33d0*/  @!P0 FSEL R32, R32, -INF , !P1 ;  /* 0xff80000020208808 */ /* 0x000fe20004800000 */
[--C-:B------:R-:W-:Y:S01]  /*33e0*/  FFMA.FTZ R30, R30, c[0x0][0x23c], -R8.reuse ;  /* 0x00008f001e1e7a23 */ /* 0x100fe20000010808 */
[----:B------:R-:W-:Y:S03]  /*33f0*/  @!P0 ISETP.GE.AND P1, PT, R0, R142, PT ;  /* 0x0000008e0000820c */ /* 0x000fe60003f26270 */
[--C-:B------:R-:W-:Y:S01]  /*3400*/  FFMA.FTZ R32, R32, c[0x0][0x23c], -R141.reuse ;  /* 0x00008f0020207a23 */ /* 0x100fe2000001088d */
[----:B------:R-:W-:Y:S02]  /*3410*/  @!P0 FSEL R33, R33, -INF , !P1 ;  /* 0xff80000021218808 */ /* 0x000fe40004800000 */
[----:B------:R-:W-:Y:S01]  /*3420*/  @!P0 ISETP.GE.AND P1, PT, R4, R140, PT ;  /* 0x0000008c0400820c */ /* 0x000fe20003f26270 */
[----:B------:R-:W-:Y:S01]  /*3430*/  MUFU.EX2 R148, R32 ;  /* 0x0000002000947308 */ /* 0x000fe20000000800 */
[----:B------:R-:W-:Y:S01]  /*3440*/  F2FP.BF16.PACK_AB R4, R162, R164 ;  /* 0x000000a4a204723e */ /* 0x000fe200000010ff */
[----:B------:R-:W-:Y:S01]  /*3450*/  FFMA.FTZ R141, R33, c[0x0][0x23c], -R141 ;  /* 0x00008f00218d7a23 */ /* 0x000fe2000001088d */
[----:B------:R-:W-:Y:S02]  /*3460*/  @!P0 FSEL R34, R34, -INF , !P1 ;  /* 0xff80000022228808 */ /* 0x000fe40004800000 */
[----:B------:R-:W-:Y:S03]  /*3470*/  @!P0 ISETP.GE.AND P1, PT, R0, R140, PT ;  /* 0x0000008c0000820c */ /* 0x000fe60003f26270 */
[--C-:B------:R-:W-:Y:S01]  /*3480*/  FFMA.FTZ R34, R34, c[0x0][0x23c], -R139.reuse ;  /* 0x00008f0022227a23 */ /* 0x100fe2000001088b */
[----:B------:R-:W-:Y:S01]  /*3490*/  @!P0 FSEL R35, R35, -INF , !P1 ;  /* 0xff80000023238808 */ /* 0x000fe20004800000 */
[----:B------:R-:W5:Y:S01]  /*34a0*/  MUFU.EX2 R147, R141 ;  /* 0x0000008d00937308 */ /* 0x000f620000000800 */
[----:B------:R-:W-:Y:S02]  /*34b0*/  @!P0 ISETP.GE.AND P1, PT, R0, R137, PT ;  /* 0x000000890000820c */ /* 0x000fe40003f26270 */
[----:B------:R-:W-:Y:S01]  /*34c0*/  F2FP.BF16.PACK_AB R0, R165, R241 ;  /* 0x000000f1a500723e */ /* 0x000fe200000010ff */
[----:B------:R-:W-:Y:S01]  /*34d0*/  FFMA.FTZ R139, R35, c[0x0][0x23c], -R139 ;  /* 0x00008f00238b7a23 */ /* 0x000fe2000001088b */
[----:B------:R-:W-:Y:S02]  /*34e0*/  @!P0 FSEL R31, R31, -INF , !P1 ;  /* 0xff8000001f1f8808 */ /* 0x000fe40004800000 */
[----:B--2---:R-:W-:Y:S01]  /*34f0*/  IADD3 R144, P0, R144, UR38, RZ ;  /* 0x0000002690907c10 */ /* 0x004fe2000ff1e0ff */
[----:B------:R4:W-:Y:S02]  /*3500*/  STS [R233+0x13000], R0 ;  /* 0x01300000e9007388 */ /* 0x0009e40000000800 */
[----:B------:R-:W-:Y:S01]  /*3510*/  MUFU.EX2 R150, R34 ;  /* 0x0000002200967308 */ /* 0x000fe20000000800 */
[----:B------:R-:W-:Y:S01]  /*3520*/  FFMA.FTZ R8, R31, c[0x0][0x23c], -R8 ;  /* 0x00008f001f087a23 */ /* 0x000fe20000010808 */
[----:B------:R1:W-:Y:S08]  /*3530*/  STS [R231+0x13000], R4 ;  /* 0x01300004e7007388 */ /* 0x0003f00000000800 */
[----:B------:R-:W-:Y:S10]  /*3540*/  MUFU.EX2 R149, R139 ;  /* 0x0000008b00957308 */ /* 0x000ff40000000800 */
[----:B------:R-:W-:Y:S01]  /*3550*/  MUFU.EX2 R240, R24 ;  /* 0x0000001800f07308 */ /* 0x000fe20000000800 */
[----:B----4-:R-:W-:Y:S02]  /*3560*/  F2FP.BF16.PACK_AB R0, R166, R167 ;  /* 0x000000a7a600723e */ /* 0x010fe400000010ff */
[----:B-1----:R-:W-:Y:S03]  /*3570*/  F2FP.BF16.PACK_AB R4, R160, R161 ;  /* 0x000000a1a004723e */ /* 0x002fe600000010ff */
[----:B------:R5:W-:Y:S04]  /*3580*/  STS [R231+0x13400], R0 ;  /* 0x01340000e7007388 */ /* 0x000be80000000800 */
[----:B------:R-:W1:Y:S01]  /*3590*/  MUFU.EX2 R163, R25 ;  /* 0x0000001900a37308 */ /* 0x000e620000000800 */
[----:B------:R2:W-:Y:S04]  /*35a0*/  STS [R233+0x14000], R6 ;  /* 0x01400006e9007388 */ /* 0x0005e80000000800 */
[----:B------:R4:W-:Y:S04]  /*35b0*/  STS [R233+0x14400], R5 ;  /* 0x01440005e9007388 */ /* 0x0009e80000000800 */
[----:B------:R1:W-:Y:S01]  /*35c0*/  STS [R231+0x14000], R7 ;  /* 0x01400007e7007388 */ /* 0x0003e20000000800 */
[----:B------:R-:W-:Y:S10]  /*35d0*/  MUFU.EX2 R242, R26 ;  /* 0x0000001a00f27308 */ /* 0x000ff40000000800 */
[----:B------:R-:W1:Y:S01]  /*35e0*/  MUFU.EX2 R239, R27 ;  /* 0x0000001b00ef7308 */ /* 0x000e620000000800 */
[----:B-----5:R-:W-:Y:S02]  /*35f0*/  F2FP.BF16.PACK_AB R0, R147, R148 ;  /* 0x000000949300723e */ /* 0x020fe400000010ff */
[----:B--2---:R-:W-:Y:S02]  /*3600*/  F2FP.BF16.PACK_AB R6, R246, R247 ;  /* 0x000000f7f606723e */ /* 0x004fe400000010ff */
[----:B----4-:R-:W-:Y:S03]  /*3610*/  F2FP.BF16.PACK_AB R5, R154, R143 ;  /* 0x0000008f9a05723e */ /* 0x010fe600000010ff */
[----:B------:R2:W-:Y:S02]  /*3620*/  STS [R231+0x14400], R6 ;  /* 0x01440006e7007388 */ /* 0x0005e40000000800 */
[----:B------:R-:W-:Y:S01]  /*3630*/  MUFU.EX2 R153, R28 ;  /* 0x0000001c00997308 */ /* 0x000fe20000000800 */
[----:B-1----:R-:W-:Y:S01]  /*3640*/  F2FP.BF16.PACK_AB R7, R163, R240 ;  /* 0x000000f0a307723e */ /* 0x002fe200000010ff */
[----:B------:R1:W-:Y:S04]  /*3650*/  STS [R232+0x13000], R5 ;  /* 0x01300005e8007388 */ /* 0x0003e80000000800 */
[----:B------:R4:W-:Y:S04]  /*3660*/  STS [R232+0x13400], R4 ;  /* 0x01340004e8007388 */ /* 0x0009e80000000800 */
[----:B------:R-:W4:Y:S01]  /*3670*/  MUFU.EX2 R152, R138 ;  /* 0x0000008a00987308 */ /* 0x000f220000000800 */
[----:B------:R5:W-:Y:S09]  /*3680*/  STS [R230+0x13000], R0 ;  /* 0x01300000e6007388 */ /* 0x000bf20000000800 */
[----:B------:R-:W-:Y:S01]  /*3690*/  MUFU.EX2 R155, R30 ;  /* 0x0000001e009b7308 */ /* 0x000fe20000000800 */
[----:B--2---:R-:W-:Y:S02]  /*36a0*/  F2FP.BF16.PACK_AB R6, R239, R242 ;  /* 0x000000f2ef06723e */ /* 0x004fe400000010ff */
[----:B-1----:R-:W-:Y:S07]  /*36b0*/  F2FP.BF16.PACK_AB R5, R149, R150 ;  /* 0x000000969505723e */ /* 0x002fee00000010ff */
[----:B------:R-:W5:Y:S01]  /*36c0*/  MUFU.EX2 R151, R8 ;  /* 0x0000000800977308 */ /* 0x000f620000000800 */
[----:B------:R-:W-:Y:S01]  /*36d0*/  STS [R230+0x13400], R5 ;  /* 0x01340005e6007388 */ /* 0x000fe20000000800 */
[----:B----4-:R-:W-:Y:S03]  /*36e0*/  F2FP.BF16.PACK_AB R4, R152, R153 ;  /* 0x000000999804723e */ /* 0x010fe600000010ff */
[----:B------:R-:W-:Y:S04]  /*36f0*/  STS [R232+0x14000], R7 ;  /* 0x01400007e8007388 */ /* 0x000fe80000000800 */
[----:B------:R-:W-:Y:S04]  /*3700*/  STS [R232+0x14400], R6 ;  /* 0x01440006e8007388 */ /* 0x000fe80000000800 */
[----:B------:R-:W-:Y:S01]  /*3710*/  STS [R230+0x14000], R4 ;  /* 0x01400004e6007388 */ /* 0x000fe20000000800 */
[----:B-----5:R-:W-:Y:S05]  /*3720*/  F2FP.BF16.PACK_AB R0, R151, R155 ;  /* 0x0000009b9700723e */ /* 0x020fea00000010ff */
[----:B------:R-:W-:Y:S04]  /*3730*/  STS [R230+0x14400], R0 ;  /* 0x01440000e6007388 */ /* 0x000fe80000000800 */
[----:B------:R-:W1:Y:S08]  /*3740*/  LDSM.16.M88.4 R32, [R219+0x6000] ;  /* 0x00600000db20783b */ /* 0x000e700000000200 */
[----:B------:R-:W2:Y:S08]  /*3750*/  LDSM.16.M88.4 R28, [R219+0x6800] ;  /* 0x00680000db1c783b */ /* 0x000eb00000000200 */
[----:B------:R-:W4:Y:S08]  /*3760*/  LDSM.16.M88.4 R132, [R220+0x6000] ;  /* 0x00600000dc84783b */ /* 0x000f300000000200 */
[----:B------:R-:W5:Y:S01]  /*3770*/  LDSM.16.M88.4 R136, [R220+0x6800] ;  /* 0x00680000dc88783b */ /* 0x000f620000000200 */
[-C--:B-1----:R-:W-:Y:S08]  /*3780*/  HMMA.16816.F32.BF16 R4, R32, R168.reuse, RZ ;  /* 0x000000a82004723c */ /* 0x082ff000000418ff */
[C---:B--2---:R-:W-:Y:S04]  /*3790*/  HMMA.16816.F32.BF16 R8, R28.reuse, R168, RZ ;  /* 0x000000a81c08723c */ /* 0x044fe800000418ff */
[----:B---3--:R-:W-:Y:S04]  /*37a0*/  IADD3.X R145, R159, UR39, RZ, P0, !PT ;  /* 0x000000279f917c10 */ /* 0x008fe800087fe4ff */
[-C--:B------:R-:W-:Y:S01]  /*37b0*/  HMMA.16816.F32.BF16 R12, R28, R170.reuse, RZ ;  /* 0x000000aa1c0c723c */ /* 0x080fe200000418ff */
[----:B------:R-:W-:Y:S01]  /*37c0*/  IMAD.MOV.U32 R159, RZ, RZ, c[0x0][0x1c0] ;  /* 0x00007000ff9f7624 */ /* 0x000fe200078e00ff */
[----:B------:R-:W2:Y:S03]  /*37d0*/  LDG.E R142, [R144.64] ;  /* 0x00000022908e7981 */ /* 0x000ea6000c1e1900 */
[----:B------:R-:W-:Y:S03]  /*37e0*/  IMAD R159, R159, c[0x0][0x22c], RZ ;  /* 0x00008b009f9f7a24 */ /* 0x000fe600078e02ff */
[C---:B------:R-:W-:Y:S01]  /*37f0*/  HMMA.16816.F32.BF16 R16, R32.reuse, R170, RZ ;  /* 0x000000aa2010723c */ /* 0x040fe200000418ff */
[----:B------:R-:W3:Y:S03]  /*3800*/  LDG.E R141, [R144.64+0x20] ;  /* 0x00002022908d7981 */ /* 0x000ee6000c1e1900 */
[----:B------:R-:W-:Y:S01]  /*3810*/  IMAD.U32 R159, R159, -0x40, RZ ;  /* 0xffffffc09f9f7824 */ /* 0x000fe200078e00ff */
[----:B------:R1:W2:Y:S03]  /*3820*/  LDG.E R140, [R144.64+0x80] ;  /* 0x00008022908c7981 */ /* 0x0002a6000c1e1900 */
[-C--:B------:R-:W-:Y:S01]  /*3830*/  HMMA.16816.F32.BF16 R20, R32, R172.reuse, RZ ;  /* 0x000000ac2014723c */ /* 0x080fe200000418ff */
[----:B------:R1:W2:Y:S03]  /*3840*/  LDG.E R0, [R144.64+0xa0] ;  /* 0x0000a02290007981 */ /* 0x0002a6000c1e1900 */
[C---:B------:R-:W-:Y:S04]  /*3850*/  LEA R228, P0, R159.reuse, R228, 0x2 ;  /* 0x000000e49fe47211 */ /* 0x040fe800078010ff */
[C---:B------:R-:W-:Y:S04]  /*3860*/  HMMA.16816.F32.BF16 R24, R28.reuse, R172, RZ ;  /* 0x000000ac1c18723c */ /* 0x040fe800000418ff */
[----:B------:R-:W-:Y:S02]  /*3870*/  LEA.HI.X.SX32 R229, R159, R229, 0x2, P0 ;  /* 0x000000e59fe57211 */ /* 0x000fe400000f16ff */
[----:B------:R-:W-:Y:S02]  /*3880*/  PLOP3.LUT P0, PT, PT, PT, UP3, 0x80, 0x0 ;  /* 0x000000000000781c */ /* 0x000fe40003f0f038 */
[-C--:B------:R-:W-:Y:S08]  /*3890*/  HMMA.16816.F32.BF16 R28, R28, R174.reuse, RZ ;  /* 0x000000ae1c1c723c */ /* 0x080ff000000418ff */
[----:B------:R-:W-:Y:S08]  /*38a0*/  HMMA.16816.F32.BF16 R32, R32, R174, RZ ;  /* 0x000000ae2020723c */ /* 0x000ff000000418ff */
[-C--:B----4-:R-:W-:Y:S08]  /*38b0*/  HMMA.16816.F32.BF16 R4, R132, R176.reuse, R4 ;  /* 0x000000b08404723c */ /* 0x090ff00000041804 */
[C---:B-----5:R-:W-:Y:S08]  /*38c0*/  HMMA.16816.F32.BF16 R8, R136.reuse, R176, R8 ;  /* 0x000000b08808723c */ /* 0x060ff00000041808 */
[-C--:B------:R-:W-:Y:S08]  /*38d0*/  HMMA.16816.F32.BF16 R12, R136, R178.reuse, R12 ;  /* 0x000000b2880c723c */ /* 0x080ff0000004180c */
[C---:B------:R-:W-:Y:S08]  /*38e0*/  HMMA.16816.F32.BF16 R16, R132.reuse, R178, R16 ;  /* 0x000000b28410723c */ /* 0x040ff00000041810 */
[-C--:B------:R-:W-:Y:S08]  /*38f0*/  HMMA.16816.F32.BF16 R20, R132, R180.reuse, R20 ;  /* 0x000000b48414723c */ /* 0x080ff00000041814 */
[C---:B------:R-:W-:Y:S08]  /*3900*/  HMMA.16816.F32.BF16 R24, R136.reuse, R180, R24 ;  /* 0x000000b48818723c */ /* 0x040ff00000041818 */
[-C--:B------:R-:W-:Y:S01]  /*3910*/  HMMA.16816.F32.BF16 R28, R136, R182.reuse, R28 ;  /* 0x000000b6881c723c */ /* 0x080fe2000004181c */
[----:B------:R-:W4:Y:S07]  /*3920*/  LDSM.16.M88.4 R136, [R219+0x7000] ;  /* 0x00700000db88783b */ /* 0x000f2e0000000200 */
[----:B------:R-:W-:Y:S01]  /*3930*/  HMMA.16816.F32.BF16 R32, R132, R182, R32 ;  /* 0x000000b68420723c */ /* 0x000fe20000041820 */
[----:B------:R-:W5:Y:S07]  /*3940*/  LDSM.16.M88.4 R132, [R219+0x7800] ;  /* 0x00780000db84783b */ /* 0x000f6e0000000200 */
        /* <DEDUP_REMOVED lines=33> */
[C---:B--2---:R-:W-:Y:S01]  /*3b60*/  FADD.FTZ R5, -R142.reuse, R5 ;  /* 0x000000058e057221 */ /* 0x044fe20000010100 */
[C---:B------:R-:W-:Y:S04]  /*3b70*/  HMMA.16816.F32.BF16 R16, R132.reuse, R210, R16 ;  /* 0x000000d28410723c */ /* 0x040fe80000041810 */
[C---:B---3--:R-:W-:Y:S02]  /*3b80*/  FADD.FTZ R6, -R141.reuse, R6 ;  /* 0x000000068d067221 */ /* 0x048fe40000010100 */
[----:B------:R-:W-:Y:S02]  /*3b90*/  FADD.FTZ R7, -R141, R7 ;  /* 0x000000078d077221 */ /* 0x000fe40000010100 */
[----:B------:R-:W-:Y:S01]  /*3ba0*/  FADD.FTZ R4, -R142, R4 ;  /* 0x000000048e047221 */ /* 0x000fe20000010100 */
[-C--:B------:R-:W-:Y:S03]  /*3bb0*/  HMMA.16816.F32.BF16 R20, R132, R212.reuse, R20 ;  /* 0x000000d48414723c */ /* 0x080fe60000041814 */
[----:B-1----:R-:W-:Y:S02]  /*3bc0*/  FMUL.FTZ R144, R165, R5 ;  /* 0x00000005a5907220 */ /* 0x002fe40000410000 */
[----:B------:R-:W-:Y:S02]  /*3bd0*/  FMUL.FTZ R146, R146, R6 ;  /* 0x0000000692927220 */ /* 0x000fe40000410000 */
[C---:B------:R-:W-:Y:S01]  /*3be0*/  FADD.FTZ R8, -R140.reuse, R8 ;  /* 0x000000088c087221 */ /* 0x040fe20000010100 */
        /* <DEDUP_REMOVED lines=11> */
[----:B------:R-:W-:Y:S04]  /*3ca0*/  FADD.FTZ R21, -R142, R21 ;  /* 0x000000158e157221 */ /* 0x000fe80000010100 */
[----:B------:R-:W-:Y:S02]  /*3cb0*/  FMUL.FTZ R135, R162, R17 ;  /* 0x00000011a2877220 */ /* 0x000fe40000410000 */
[----:B------:R-:W-:Y:S02]  /*3cc0*/  FMUL.FTZ R143, R143, R20 ;  /* 0x000000148f8f7220 */ /* 0x000fe40000410000 */
[----:B------:R-:W-:Y:S02]  /*3cd0*/  FMUL.FTZ R132, R167, R18 ;  /* 0x00000012a7847220 */ /* 0x000fe40000410000 */
[----:B------:R-:W-:Y:S02]  /*3ce0*/  FADD.FTZ R22, -R141, R22 ;  /* 0x000000168d167221 */ /* 0x000fe40000010100 */
[C---:B------:R-:W-:Y:S02]  /*3cf0*/  FADD.FTZ R24, -R140.reuse, R24 ;  /* 0x000000188c187221 */ /* 0x040fe40000010100 */
[----:B------:R-:W-:Y:S02]  /*3d00*/  FADD.FTZ R28, -R140, R28 ;  /* 0x0000001c8c1c7221 */ /* 0x000fe40000010100 */
[C---:B------:R-:W-:Y:S02]  /*3d10*/  FADD.FTZ R32, -R142.reuse, R32 ;  /* 0x000000208e207221 */ /* 0x040fe40000010100 */
[----:B------:R-:W-:Y:S02]  /*3d20*/  FADD.FTZ R33, -R142, R33 ;  /* 0x000000218e217221 */ /* 0x000fe40000010100 */
[----:B------:R-:W-:Y:S02]  /*3d30*/  FMUL.FTZ R138, R148, R32 ;  /* 0x00000020948a7220 */ /* 0x000fe40000410000 */
[----:B------:R-:W-:Y:S02]  /*3d40*/  FMUL.FTZ R136, R147, R33 ;  /* 0x0000002193887220 */ /* 0x000fe40000410000 */
[----:B------:R-:W-:Y:S02]  /*3d50*/  FMUL.FTZ R32, R245, R7 ;  /* 0x00000007f5207220 */ /* 0x000fe40000410000 */
[----:B------:R-:W-:Y:S02]  /*3d60*/  FMUL.FTZ R33, R166, R19 ;  /* 0x00000013a6217220 */ /* 0x000fe40000410000 */
[C---:B------:R-:W-:Y:S02]  /*3d70*/  FADD.FTZ R134, -R141.reuse, R34 ;  /* 0x000000228d867221 */ /* 0x040fe40000010100 */
[----:B------:R-:W-:Y:S02]  /*3d80*/  FADD.FTZ R133, -R141, R35 ;  /* 0x000000238d857221 */ /* 0x000fe40000010100 */
[----:B------:R-:W-:Y:S02]  /*3d90*/  FMUL.FTZ R34, R160, R23 ;  /* 0x00000017a0227220 */ /* 0x000fe40000410000 */
[C---:B------:R-:W-:Y:S02]  /*3da0*/  FADD.FTZ R7, -R140.reuse, R9 ;  /* 0x000000098c077221 */ /* 0x040fe40000010100 */
[C---:B------:R-:W-:Y:S02]  /*3db0*/  FADD.FTZ R23, -R140.reuse, R25 ;  /* 0x000000198c177221 */ /* 0x040fe40000010100 */
[----:B------:R-:W-:Y:S02]  /*3dc0*/  FADD.FTZ R25, -R140, R29 ;  /* 0x0000001d8c197221 */ /* 0x000fe40000010100 */
        /* <DEDUP_REMOVED lines=29> */
[----:B------:R-:W-:Y:S01]  /*3fa0*/  FMUL.FTZ R19, R151, R19 ;  /* 0x0000001397137220 */ /* 0x000fe20000410000 */
[----:B------:R-:W-:-:S05]  /*3fb0*/  @!P0 BRA `(.L_x_47) ;  /* 0x0000012000008947 */ /* 0x000fca0003800000 */
[----:B------:R-:W-:Y:S01]  /*3fc0*/  IMAD.MOV.U32 R0, RZ, RZ, c[0x0][0x190] ;  /* 0x00006400ff007624 */ /* 0x000fe200078e00ff */
[----:B------:R-:W-:Y:S03]  /*3fd0*/  ULOP3.LUT UR29, UR4, 0x1, URZ, 0xc0, !UPT ;  /* 0x00000001041d7892 */ /* 0x000fe6000f8ec03f */
[----:B------:R-:W-:Y:S01]  /*3fe0*/  IMAD.U32 R0, R0, -0x40, RZ ;  /* 0xffffffc000007824 */ /* 0x000fe200078e00ff */
[----:B------:R-:W-:Y:S04]  /*3ff0*/  UISETP.NE.U32.AND UP0, UPT, UR29, 0x1, UPT ;  /* 0x000000011d00788c */ /* 0x000fe8000bf05070 */
[C---:B------:R-:W-:Y:S01]  /*4000*/  LEA R4, P1, R0.reuse, R236, 0x1 ;  /* 0x000000ec00047211 */ /* 0x040fe200078208ff */
[----:B------:R-:W-:Y:S03]  /*4010*/  USEL UR29, UR16, 0x3000, !UP0 ;  /* 0x00003000101d7887 */ /* 0x000fe6000c000000 */
[----:B------:R-:W-:Y:S01]  /*4020*/  LEA.HI.X.SX32 R0, R0, R237, 0x1, P1 ;  /* 0x000000ed00007211 */ /* 0x000fe200008f0eff */
[----:B------:R-:W-:Y:S02]  /*4030*/  IMAD.MOV.U32 R236, RZ, RZ, R4 ;  /* 0x000000ffffec7224 */ /* 0x000fe400078e0004 */
[----:B------:R-:W-:Y:S02]  /*4040*/  IADD3 R238, R238, UR29, RZ ;  /* 0x0000001deeee7c10 */ /* 0x000fe4000fffe0ff */
[----:B------:R-:W-:Y:S01]  /*4050*/  IMAD.MOV.U32 R237, RZ, RZ, R0 ;  /* 0x000000ffffed7224 */ /* 0x000fe200078e0000 */
[----:B------:R-:W-:Y:S04]  /*4060*/  IADD3 R216, R216, UR29, RZ ;  /* 0x0000001dd8d87c10 */ /* 0x000fe8000fffe0ff */
[----:B------:R-:W-:Y:S01]  /*4070*/  @!PT LDS RZ, [RZ] ;  /* 0x00000000fffff984 */ /* 0x000fe20000000800 */
[----:B------:R-:W-:Y:S01]  /*4080*/  @!PT LDS RZ, [RZ] ;  /* 0x00000000fffff984 */ /* 0x000fe20000000800 */
[----:B------:R-:W-:Y:S01]  /*4090*/  @!PT LDS RZ, [RZ] ;  /* 0x00000000fffff984 */ /* 0x000fe20000000800 */
[----:B------:R1:W-:Y:S04]  /*40a0*/  LDGSTS.E.BYPASS.LTC128B.128 [R238], [R236.64] ;  /* 0x00000000ecee7fae */ /* 0x0003e8000b901d62 */
[----:B------:R1:W-:Y:S04]  /*40b0*/  LDGSTS.E.BYPASS.LTC128B.128 [R238+0x1000], [R236.64+0x40] ;  /* 0x01000040ecee7fae */ /* 0x0003e8000b901d62 */
[----:B------:R1:W-:Y:S04]  /*40c0*/  LDGSTS.E.BYPASS.LTC128B.128 [R238+0x2000], [R236.64+0x80] ;  /* 0x02000080ecee7fae */ /* 0x0003e8000b901d62 */
[----:B------:R-:W0:Y:S02]  /*40d0*/  LDGDEPBAR ;  /* 0x00000000000079af */ /* 0x000e240000000000 */
.L_x_47:
[----:B------:R-:W-:Y:S02]  /*40e0*/  F2FP.BF16.PACK_AB R16, R144, R145 ;  /* 0x000000919010723e */ /* 0x000fe400000010ff */
        /* <DEDUP_REMOVED lines=37> */
[----:B------:R-:W5:Y:S04]  /*4340*/  LDSM.16.MT88.4 R20, [R0+0x8000] ;  /* 0x008000000014783b */ /* 0x000f680000004200 */
        /* <DEDUP_REMOVED lines=15> */
[-C--:B-----5:R-:W-:Y:S08]  /*4440*/  HMMA.16816.F32.BF16 R68, R4, R20.reuse, R68 ;  /* 0x000000140444723c */ /* 0x0a0ff00000041844 */
[C---:B------:R-:W-:Y:S08]  /*4450*/  HMMA.16816.F32.BF16 R72, R12.reuse, R20, R72 ;  /* 0x000000140c48723c */ /* 0x040ff00000041848 */
[-C--:B------:R-:W-:Y:S01]  /*4460*/  HMMA.16816.F32.BF16 R76, R12, R22.reuse, R76 ;  /* 0x000000160c4c723c */ /* 0x080fe2000004184c */
[----:B------:R-:W-:Y:S07]  /*4470*/  LDSM.16.MT88.4 R12, [R0+0x6800] ;  /* 0x00680000000c783b */ /* 0x000fee0000004200 */
[----:B------:R-:W-:Y:S01]  /*4480*/  HMMA.16816.F32.BF16 R80, R4, R22, R80 ;  /* 0x000000160450723c */ /* 0x000fe20000041850 */
[----:B------:R-:W3:Y:S04]  /*4490*/  LDSM.16.MT88.4 R4, [R2+0x14000] ;  /* 0x014000000204783b */ /* 0x000ee80000004200 */
[----:B------:R-:W4:Y:S03]  /*44a0*/  LDSM.16.MT88.4 R20, [R0+0x7800] ;  /* 0x007800000014783b */ /* 0x000f260000004200 */
        /* <DEDUP_REMOVED lines=15> */
[----:B------:R-:W5:Y:S04]  /*45a0*/  LDSM.16.MT88.4 R8, [R0+0x7c00] ;  /* 0x007c00000008783b */ /* 0x000f680000004200 */
[----:B------:R-:W1:Y:S03]  /*45b0*/  LDSM.16.MT88.4 R24, [R0+0x8c00] ;  /* 0x008c00000018783b */ /* 0x000e660000004200 */
[-C--:B---3--:R-:W-:Y:S01]  /*45c0*/  HMMA.16816.F32.BF16 R36, R4, R12.reuse, R36 ;  /* 0x0000000c0424723c */ /* 0x088fe20000041824 */
[----:B------:R-:W-:Y:S07]  /*45d0*/  BAR.SYNC.DEFER_BLOCKING 0x0 ;  /* 0x0000000000007b1d */ /* 0x000fee0000010000 */
[C---:B------:R-:W-:Y:S08]  /*45e0*/  HMMA.16816.F32.BF16 R40, R16.reuse, R12, R40 ;  /* 0x0000000c1028723c */ /* 0x040ff00000041828 */
[-C--:B------:R-:W-:Y:S08]  /*45f0*/  HMMA.16816.F32.BF16 R44, R16, R14.reuse, R44 ;  /* 0x0000000e102c723c */ /* 0x080ff0000004182c */
[C---:B------:R-:W-:Y:S08]  /*4600*/  HMMA.16816.F32.BF16 R48, R4.reuse, R14, R48 ;  /* 0x0000000e0430723c */ /* 0x040ff00000041830 */
[-C--:B----4-:R-:W-:Y:S08]  /*4610*/  HMMA.16816.F32.BF16 R52, R4, R20.reuse, R52 ;  /* 0x000000140434723c */ /* 0x090ff00000041834 */
[C---:B------:R-:W-:Y:S08]  /*4620*/  HMMA.16816.F32.BF16 R56, R16.reuse, R20, R56 ;  /* 0x000000141038723c */ /* 0x040ff00000041838 */
[-C--:B------:R-:W-:Y:S08]  /*4630*/  HMMA.16816.F32.BF16 R60, R16, R22.reuse, R60 ;  /* 0x00000016103c723c */ /* 0x080ff0000004183c */
[C---:B------:R-:W-:Y:S08]  /*4640*/  HMMA.16816.F32.BF16 R64, R4.reuse, R22, R64 ;  /* 0x000000160440723c */ /* 0x040ff00000041840 */
[-C--:B-1----:R-:W-:Y:S08]  /*4650*/  HMMA.16816.F32.BF16 R68, R4, R28.reuse, R68 ;  /* 0x0000001c0444723c */ /* 0x082ff00000041844 */
[C---:B------:R-:W-:Y:S08]  /*4660*/  HMMA.16816.F32.BF16 R72, R16.reuse, R28, R72 ;  /* 0x0000001c1048723c */ /* 0x040ff00000041848 */
[-C--:B------:R-:W-:Y:S08]  /*4670*/  HMMA.16816.F32.BF16 R76, R16, R30.reuse, R76 ;  /* 0x0000001e104c723c */ /* 0x080ff0000004184c */
[----:B------:R-:W-:Y:S08]  /*4680*/  HMMA.16816.F32.BF16 R80, R4, R30, R80 ;  /* 0x0000001e0450723c */ /* 0x000ff00000041850 */
[-C--:B--2---:R-:W-:Y:S08]  /*4690*/  HMMA.16816.F32.BF16 R36, R32, R132.reuse, R36 ;  /* 0x000000842024723c */ /* 0x084ff00000041824 */
[C---:B------:R-:W-:Y:S08]  /*46a0*/  HMMA.16816.F32.BF16 R40, R136.reuse, R132, R40 ;  /* 0x000000848828723c */ /* 0x040ff00000041828 */
[-C--:B------:R-:W-:Y:S08]  /*46b0*/  HMMA.16816.F32.BF16 R44, R136, R134.reuse, R44 ;  /* 0x00000086882c723c */ /* 0x080ff0000004182c */
[C---:B------:R-:W-:Y:S08]  /*46c0*/  HMMA.16816.F32.BF16 R48, R32.reuse, R134, R48 ;  /* 0x000000862030723c */ /* 0x040ff00000041830 */
[-C--:B-----5:R-:W-:Y:S08]  /*46d0*/  HMMA.16816.F32.BF16 R52, R32, R8.reuse, R52 ;  /* 0x000000082034723c */ /* 0x0a0ff00000041834 */
        /* <DEDUP_REMOVED lines=8> */
[----:B------:R-:W2:Y:S01]  /*4760*/  LDL R140, [R1+0x24] ;  /* 0x00002400018c7983 */ /* 0x000ea20000100800 */
[----:B------:R-:W-:Y:S05]  /*4770*/  IMAD.MOV.U32 R5, RZ, RZ, c[0x0][0x370] ;  /* 0x0000dc00ff057624 */ /* 0x000fea00078e00ff */
[----:B------:R-:W-:Y:S04]  /*4780*/  LEA R5, -R5, RZ, 0x6 ;  /* 0x000000ff05057211 */ /* 0x000fe800078e31ff */
[C---:B------:R-:W-:Y:S04]  /*4790*/  LEA R6, P1, R5.reuse, R234, 0x1 ;  /* 0x000000ea05067211 */ /* 0x040fe800078208ff */
[----:B------:R-:W-:Y:S02]  /*47a0*/  LEA.HI.X.SX32 R5, R5, R235, 0x1, P1 ;  /* 0x000000eb05057211 */ /* 0x000fe400008f0eff */
[----:B------:R-:W-:Y:S03]  /*47b0*/  MOV R234, R6 ;  /* 0x0000000600ea7202 */ /* 0x000fe60000000f00 */
[----:B------:R-:W-:Y:S02]  /*47c0*/  IMAD.MOV.U32 R235, RZ, RZ, R5 ;  /* 0x000000ffffeb7224 */ /* 0x000fe400078e0005 */
[----:B--2---:R-:W-:Y:S05]  /*47d0*/  IMAD.SHL.U32 R4, R140, 0x2, RZ ;  /* 0x000000028c047824 */ /* 0x004fea00078e00ff */
[----:B------:R-:W-:Y:S01]  /*47e0*/  @!PT LDS RZ, [RZ] ;  /* 0x00000000fffff984 */ /* 0x000fe20000000800 */
[----:B------:R-:W-:Y:S01]  /*47f0*/  @!PT LDS RZ, [RZ] ;  /* 0x00000000fffff984 */ /* 0x000fe20000000800 */
[----:B------:R-:W-:Y:S01]  /*4800*/  @!PT LDS RZ, [RZ] ;  /* 0x00000000fffff984 */ /* 0x000fe20000000800 */
[----:B------:R1:W-:Y:S04]  /*4810*/  LDGSTS.E.BYPASS.LTC128B.128 [R4+0x6000], [R234.64] ;  /* 0x06000000ea047fae */ /* 0x0003e8000b901d62 */
[----:B------:R1:W-:Y:S04]  /*4820*/  LDGSTS.E.BYPASS.LTC128B.128 [R4+0x7000], [R234.64+0x40] ;  /* 0x07000040ea047fae */ /* 0x0003e8000b901d62 */
[----:B------:R1:W-:Y:S04]  /*4830*/  LDGSTS.E.BYPASS.LTC128B.128 [R4+0x8000], [R234.64+0x80] ;  /* 0x08000080ea047fae */ /* 0x0003e8000b901d62 */
[----:B------:R-:W0:Y:S02]  /*4840*/  LDGDEPBAR ;  /* 0x00000000000079af */ /* 0x000e240000000000 */
.L_x_48:
[----:B------:R-:W-:Y:S01]  /*4850*/  LDSM.16.M88.4 R24, [R221] ;  /* 0x00000000dd18783b */ /* 0x000fe20000000200 */
[----:B------:R-:W-:Y:S01]  /*4860*/  IMAD.MOV.U32 R144, RZ, RZ, c[0x0][0x1c0] ;  /* 0x00007000ff907624 */ /* 0x000fe200078e00ff */
[----:B------:R-:W-:Y:S02]  /*4870*/  ULOP3.LUT UR29, UR4, 0x1, URZ, 0xc0, !UPT ;  /* 0x00000001041d7892 */ /* 0x000fe4000f8ec03f */
[----:B------:R-:W2:Y:S01]  /*4880*/  LDSM.16.MT88.4 R8, [R0+0x9000] ;  /* 0x009000000008783b */ /* 0x000ea20000004200 */
[----:B------:R-:W-:Y:S01]  /*4890*/  IMAD R144, R144, c[0x0][0x22c], RZ ;  /* 0x00008b0090907a24 */ /* 0x000fe200078e02ff */
[----:B------:R-:W-:Y:S02]  /*48a0*/  UISETP.NE.U32.AND UP0, UPT, UR29, 0x1, UPT ;  /* 0x000000011d00788c */ /* 0x000fe4000bf05070 */
[----:B------:R-:W3:Y:S01]  /*48b0*/  LDSM.16.MT88.4 R16, [R0+0xb000] ;  /* 0x00b000000010783b */ /* 0x000ee20000004200 */
[----:B------:R-:W-:Y:S01]  /*48c0*/  IMAD.SHL.U32 R144, R144, 0x8, RZ ;  /* 0x0000000890907824 */ /* 0x000fe200078e00ff */
[----:B------:R-:W-:Y:S02]  /*48d0*/  UISETP.GT.AND UP2, UPT, UR4, UR7, UPT ;  /* 0x000000070400728c */ /* 0x000fe4000bf44270 */
[----:B------:R-:W3:Y:S01]  /*48e0*/  LDSM.16.MT88.4 R28, [R0+0xd000] ;  /* 0x00d00000001c783b */ /* 0x000ee20000004200 */
[----:B------:R-:W-:Y:S03]  /*48f0*/  UIADD3 UR4, UR4, -0x1, URZ ;  /* 0xffffffff04047890 */ /* 0x000fe6000fffe03f */
[----:B------:R-:W4:Y:S04]  /*4900*/  LDL R149, [R1+0x30] ;  /* 0x0000300001957983 */ /* 0x000f280000100800 */
[----:B------:R-:W-:Y:S04]  /*4910*/  LDSM.16.M88.4 R32, [R222] ;  /* 0x00000000de20783b */ /* 0x000fe80000000200 */
[----:B------:R-:W4:Y:S04]  /*4920*/  LDL R148, [R1+0x34] ;  /* 0x0000340001947983 */ /* 0x000f280000100800 */
[----:B------:R-:W1:Y:S04]  /*4930*/  LDSM.16.MT88.4 R132, [R0+0x9400] ;  /* 0x009400000084783b */ /* 0x000e680000004200 */
[----:B------:R1:W4:Y:S04]  /*4940*/  LDL R145, [R1+0x8] ;  /* 0x0000080001917983 */ /* 0x0003280000100800 */
[----:B------:R-:W1:Y:S04]  /*4950*/  LDSM.16.MT88.4 R136, [R0+0xb400] ;  /* 0x00b400000088783b */ /* 0x000e680000004200 */
[----:B------:R1:W4:Y:S02]  /*4960*/  LDL R146, [R1] ;  /* 0x0000000001927983 */ /* 0x0003240000100800 */
[C---:B-12---:R-:W-:Y:S02]  /*4970*/  HMMA.16816.F32.BF16 R4, R24.reuse, R8, RZ ;  /* 0x000000081804723c */ /* 0x046fe400000418ff */
[----:B------:R-:W1:Y:S04]  /*4980*/  LDSM.16.MT88.4 R140, [R0+0xd400] ;  /* 0x00d40000008c783b */ /* 0x000e680000004200 */
[----:B------:R2:W2:Y:S02]  /*4990*/  LDL R147, [R1+0x4] ;  /* 0x0000040001937983 */ /* 0x0004a40000100800 */
[C---:B------:R-:W-:Y:S08]  /*49a0*/  HMMA.16816.F32.BF16 R8, R24.reuse, R10, RZ ;  /* 0x0000000a1808723c */ /* 0x040ff000000418ff */
[C---:B---3--:R-:W-:Y:S08]  /*49b0*/  HMMA.16816.F32.BF16 R12, R24.reuse, R16, RZ ;  /* 0x00000010180c723c */ /* 0x048ff000000418ff */
[C---:B------:R-:W-:Y:S08]  /*49c0*/  HMMA.16816.F32.BF16 R16, R24.reuse, R18, RZ ;  /* 0x000000121810723c */ /* 0x040ff000000418ff */
[C---:B------:R-:W-:Y:S08]  /*49d0*/  HMMA.16816.F32.BF16 R20, R24.reuse, R28, RZ ;  /* 0x0000001c1814723c */ /* 0x040ff000000418ff */
[----:B------:R-:W-:Y:S01]  /*49e0*/  HMMA.16816.F32.BF16 R24, R24, R30, RZ ;  /* 0x0000001e1818723c */ /* 0x000fe200000418ff */
[----:B------:R-:W-:Y:S07]  /*49f0*/  LDSM.16.M88.4 R28, [R224] ;  /* 0x00000000e01c783b */ /* 0x000fee0000000200 */
[C---:B------:R-:W-:Y:S08]  /*4a00*/  HMMA.16816.F32.BF16 R4, R32.reuse, R132, R4 ;  /* 0x000000842004723c */ /* 0x040ff00000041804 */
[C---:B------:R-:W-:Y:S01]  /*4a10*/  HMMA.16816.F32.BF16 R8, R32.reuse, R134, R8 ;  /* 0x000000862008723c */ /* 0x040fe20000041808 */
[----:B------:R-:W3:Y:S07]  /*4a20*/  LDSM.16.MT88.4 R132, [R0+0x9800] ;  /* 0x009800000084783b */ /* 0x000eee0000004200 */
[C---:B------:R-:W-:Y:S08]  /*4a30*/  HMMA.16816.F32.BF16 R12, R32.reuse, R136, R12 ;  /* 0x00000088200c723c */ /* 0x040ff0000004180c */
[C---:B------:R-:W-:Y:S01]  /*4a40*/  HMMA.16816.F32.BF16 R16, R32.reuse, R138, R16 ;  /* 0x0000008a2010723c */ /* 0x040fe20000041810 */
[----:B------:R-:W3:Y:S07]  /*4a50*/  LDSM.16.MT88.4 R136, [R0+0xb800] ;  /* 0x00b800000088783b */ /* 0x000eee0000004200 */
[C---:B-1----:R-:W-:Y:S08]  /*4a60*/  HMMA.16816.F32.BF16 R20, R32.reuse, R140, R20 ;  /* 0x0000008c2014723c */ /* 0x042ff00000041814 */
[----:B------:R-:W-:Y:S01]  /*4a70*/  HMMA.16816.F32.BF16 R24, R32, R142, R24 ;  /* 0x0000008e2018723c */ /* 0x000fe20000041818 */
[----:B------:R-:W1:Y:S04]  /*4a80*/  LDSM.16.MT88.4 R32, [R0+0xd800] ;  /* 0x00d800000020783b */ /* 0x000e680000004200 */
[----:B------:R-:W-:Y:S03]  /*4a90*/  LDSM.16.MT88.4 R140, [R0+0xbc00] ;  /* 0x00bc0000008c783b */ /* 0x000fe60000004200 */
[C---:B---3--:R-:W-:Y:S08]  /*4aa0*/  HMMA.16816.F32.BF16 R4, R28.reuse, R132, R4 ;  /* 0x000000841c04723c */ /* 0x048ff00000041804 */
[C---:B------:R-:W-:Y:S01]  /*4ab0*/  HMMA.16816.F32.BF16 R8, R28.reuse, R134, R8 ;  /* 0x000000861c08723c */ /* 0x040fe20000041808 */
[----:B------:R-:W-:Y:S07]  /*4ac0*/  LDSM.16.M88.4 R132, [R223] ;  /* 0x00000000df84783b */ /* 0x000fee0000000200 */
[C---:B------:R-:W-:Y:S08]  /*4ad0*/  HMMA.16816.F32.BF16 R12, R28.reuse, R136, R12 ;  /* 0x000000881c0c723c */ /* 0x040ff0000004180c */
[C---:B------:R-:W-:Y:S01]  /*4ae0*/  HMMA.16816.F32.BF16 R16, R28.reuse, R138, R16 ;  /* 0x0000008a1c10723c */ /* 0x040fe20000041810 */
[----:B------:R-:W3:Y:S07]  /*4af0*/  LDSM.16.MT88.4 R136, [R0+0x9c00] ;  /* 0x009c00000088783b */ /* 0x000eee0000004200 */
[C---:B-1----:R-:W-:Y:S08]  /*4b00*/  HMMA.16816.F32.BF16 R20, R28.reuse, R32, R20 ;  /* 0x000000201c14723c */ /* 0x042ff00000041814 */
[----:B------:R-:W-:Y:S01]  /*4b10*/  HMMA.16816.F32.BF16 R24, R28, R34, R24 ;  /* 0x000000221c18723c */ /* 0x000fe20000041818 */
[----:B------:R-:W1:Y:S04]  /*4b20*/  LDSM.16.MT88.4 R28, [R0+0xdc00] ;  /* 0x00dc0000001c783b */ /* 0x000e680000004200 */
[----:B------:R-:W-:Y:S03]  /*4b30*/  LDSM.16.M88.4 R32, [R221+0x2000] ;  /* 0x00200000dd20783b */ /* 0x000fe60000000200 */
[C---:B---3--:R-:W-:Y:S08]  /*4b40*/  HMMA.16816.F32.BF16 R4, R132.reuse, R136, R4 ;  /* 0x000000888404723c */ /* 0x048ff00000041804 */
        /* <DEDUP_REMOVED lines=24> */
[----:B------:R-:W2:Y:S07]  /*4cd0*/  LDSM.16.MT88.4 R140, [R0+0xc800] ;  /* 0x00c80000008c783b */ /* 0x000eae0000004200 */
[C---:B-1----:R-:W-:Y:S08]  /*4ce0*/  HMMA.16816.F32.BF16 R20, R132.reuse, R28, R20 ;  /* 0x0000001c8414723c */ /* 0x042ff00000041814 */
[----:B------:R-:W-:Y:S01]  /*4cf0*/  HMMA.16816.F32.BF16 R24, R132, R30, R24 ;  /* 0x0000001e8418723c */ /* 0x000fe20000041818 */
[----:B------:R-:W1:Y:S04]  /*4d00*/  LDSM.16.MT88.4 R28, [R0+0xe800] ;  /* 0x00e80000001c783b */ /* 0x000e680000004200 */
[----:B------:R-:W-:Y:S03]  /*4d10*/  LDSM.16.M88.4 R132, [R223+0x2000] ;  /* 0x00200000df84783b */ /* 0x000fe60000000200 */
[C---:B---3--:R-:W-:Y:S08]  /*4d20*/  HMMA.16816.F32.BF16 R4, R32.reuse, R136, R4 ;  /* 0x000000882004723c */ /* 0x048ff00000041804 */
[C---:B------:R-:W-:Y:S01]  /*4d30*/  HMMA.16816.F32.BF16 R8, R32.reuse, R138, R8 ;  /* 0x0000008a2008723c */ /* 0x040fe20000041808 */
[----:B------:R-:W3:Y:S07]  /*4d40*/  LDSM.16.MT88.4 R136, [R0+0xac00] ;  /* 0x00ac00000088783b */ /* 0x000eee0000004200 */
[C---:B--2---:R-:W-:Y:S08]  /*4d50*/  HMMA.16816.F32.BF16 R12, R32.reuse, R140, R12 ;  /* 0x0000008c200c723c */ /* 0x044ff0000004180c */
[C---:B------:R-:W-:Y:S01]  /*4d60*/  HMMA.16816.F32.BF16 R16, R32.reuse, R142, R16 ;  /* 0x0000008e2010723c */ /* 0x040fe20000041810 */
[----:B------:R-:W2:Y:S07]  /*4d70*/  LDSM.16.MT88.4 R140, [R0+0xcc00] ;  /* 0x00cc0000008c783b */ /* 0x000eae0000004200 */
[C---:B-1----:R-:W-:Y:S08]  /*4d80*/  HMMA.16816.F32.BF16 R20, R32.reuse, R28, R20 ;  /* 0x0000001c2014723c */ /* 0x042ff00000041814 */
[----:B------:R-:W-:Y:S01]  /*4d90*/  HMMA.16816.F32.BF16 R24, R32, R30, R24 ;  /* 0x0000001e2018723c */ /* 0x000fe20000041818 */
[----:B------:R-:W1:Y:S06]  /*4da0*/  LDSM.16.MT88.4 R28, [R0+0xec00] ;  /* 0x00ec0000001c783b */ /* 0x000e6c0000004200 */
[----:B----4-:R-:W-:Y:S01]  /*4db0*/  @P0 IADD3 R32, P1, R149, UR6, RZ ;  /* 0x0000000695200c10 */ /* 0x010fe2000ff3e0ff */
[----:B------:R-:W-:Y:S01]  /*4dc0*/  IMAD.MOV.U32 R149, RZ, RZ, c[0x0][0x1c0] ;  /* 0x00007000ff957624 */ /* 0x000fe200078e00ff */
[C---:B---3--:R-:W-:Y:S01]  /*4dd0*/  HMMA.16816.F32.BF16 R4, R132.reuse, R136, R4 ;  /* 0x000000888404723c */ /* 0x048fe20000041804 */
[----:B------:R-:W-:Y:S04]  /*4de0*/  @UP3 UIADD3 UR6, UP1, UR6, -0x100, URZ ;  /* 0xffffff0006063890 */ /* 0x000fe8000ff3e03f */
[----:B------:R-:W-:Y:S01]  /*4df0*/  @P0 IADD3.X R33, R148, UR5, RZ, P1, !PT ;  /* 0x0000000594210c10 */ /* 0x000fe20008ffe4ff */
[----:B------:R-:W-:Y:S01]  /*4e00*/  IMAD R149, R149, c[0x0][0x22c], RZ ;  /* 0x00008b0095957a24 */ /* 0x000fe200078e02ff */
[CC--:B------:R-:W-:Y:S01]  /*4e10*/  LEA R34, P1, R144.reuse, R228.reuse, 0x2 ;  /* 0x000000e490227211 */ /* 0x0c0fe200078210ff */
[C---:B------:R-:W-:Y:S01]  /*4e20*/  HMMA.16816.F32.BF16 R8, R132.reuse, R138, R8 ;  /* 0x0000008a8408723c */ /* 0x040fe20000041808 */
[----:B------:R-:W-:Y:S01]  /*4e30*/  IMAD.MOV.U32 R148, RZ, RZ, c[0x0][0x1c0] ;  /* 0x00007000ff947624 */ /* 0x000fe200078e00ff */
[----:B------:R-:W3:Y:S01]  /*4e40*/  @P0 LDG.E R145, [R32.64] ;  /* 0x0000002220910981 */ /* 0x000ee2000c1e1900 */
[----:B------:R-:W-:Y:S01]  /*4e50*/  @UP3 UIADD3.X UR5, UR5, -0x1, URZ, UP1, !UPT ;  /* 0xffffffff05053890 */ /* 0x000fe20008ffe43f */
[-C--:B------:R-:W-:Y:S01]  /*4e60*/  LEA.HI.X.SX32 R35, R144, R229.reuse, 0x2, P1 ;  /* 0x000000e590237211 */ /* 0x080fe200008f16ff */
[----:B------:R-:W-:Y:S01]  /*4e70*/  IMAD.SHL.U32 R149, R149, 0x20, RZ ;  /* 0x0000002095957824 */ /* 0x000fe200078e00ff */
[----:B------:R-:W4:Y:S01]  /*4e80*/  @P0 LDG.E R146, [R32.64+0x80] ;  /* 0x0000802220920981 */ /* 0x000f22000c1e1900 */
[----:B------:R-:W-:Y:S01]  /*4e90*/  IMAD R148, R148, c[0x0][0x22c], RZ ;  /* 0x00008b0094947a24 */ /* 0x000fe200078e02ff */
[C---:B--2---:R-:W-:Y:S02]  /*4ea0*/  HMMA.16816.F32.BF16 R12, R132.reuse, R140, R12 ;  /* 0x0000008c840c723c */ /* 0x044fe4000004180c */
[----:B------:R-:W2:Y:S02]  /*4eb0*/  @P0 LDG.E R147, [R32.64+0x20] ;  /* 0x0000202220930981 */ /* 0x000ea4000c1e1900 */
[----:B------:R-:W-:Y:S02]  /*4ec0*/  IMAD R148, R148, 0x28, RZ ;  /* 0x0000002894947824 */ /* 0x000fe400078e02ff */
[----:B------:R2:W5:Y:S02]  /*4ed0*/  @P0 LDG.E R252, [R32.64+0xa0] ;  /* 0x0000a02220fc0981 */ /* 0x000564000c1e1900 */
[C---:B------:R-:W-:Y:S02]  /*4ee0*/  HMMA.16816.F32.BF16 R16, R132.reuse, R142, R16 ;  /* 0x0000008e8410723c */ /* 0x040fe40000041810 */
[----:B------:R-:W-:Y:S04]  /*4ef0*/  RED.E.ADD.F32.FTZ.RN.STRONG.GPU [R228.64], R4 ;  /* 0x00000004e400798e */ /* 0x000fe8000c10e7a2 */
[----:B------:R-:W-:Y:S02]  /*4f00*/  RED.E.ADD.F32.FTZ.RN.STRONG.GPU [R34.64], R5 ;  /* 0x000000052200798e */ /* 0x000fe4000c10e7a2 */
[C---:B-1----:R-:W-:Y:S08]  /*4f10*/  HMMA.16816.F32.BF16 R20, R132.reuse, R28, R20 ;  /* 0x0000001c8414723c */ /* 0x042ff00000041814 */
[----:B------:R-:W-:Y:S01]  /*4f20*/  HMMA.16816.F32.BF16 R24, R132, R30, R24 ;  /* 0x0000001e8418723c */ /* 0x000fe20000041818 */
[----:B------:R-:W-:Y:S04]  /*4f30*/  LDSM.16.MT88.4 R132, [R3+0x1400] ;  /* 0x001400000384783b */ /* 0x000fe80000004200 */
[----:B---3--:R1:W-:Y:S04]  /*4f40*/  @P0 STL [R1+0x8], R145 ;  /* 0x0000089101000387 */ /* 0x0083e80000100800 */
[----:B------:R-:W3:Y:S04]  /*4f50*/  LDL R137, [R1+0x10] ;  /* 0x0000100001897983 */ /* 0x000ee80000100800 */
[----:B------:R-:W3:Y:S04]  /*4f60*/  LDL R136, [R1+0x18] ;  /* 0x0000180001887983 */ /* 0x000ee80000100800 */
[----:B----4-:R4:W-:Y:S04]  /*4f70*/  @P0 STL [R1], R146 ;  /* 0x0000009201000387 */ /* 0x0109e80000100800 */
[----:B--2---:R2:W-:Y:S04]  /*4f80*/  @P0 STL [R1+0x4], R147 ;  /* 0x0000049301000387 */ /* 0x0045e80000100800 */
[----:B------:R-:W3:Y:S01]  /*4f90*/  LDL R0, [R1+0x14] ;  /* 0x0000140001007983 */ /* 0x000ee20000100800 */
[----:B-1----:R-:W-:Y:S04]  /*4fa0*/  IMAD.MOV.U32 R145, RZ, RZ, c[0x0][0x1c0] ;  /* 0x00007000ff917624 */ /* 0x002fe800078e00ff */
[----:B------:R-:W-:Y:S04]  /*4fb0*/  IMAD R145, R145, c[0x0][0x22c], RZ ;  /* 0x00008b0091917a24 */ /* 0x000fe800078e02ff */
[----:B------:R-:W-:Y:S02]  /*4fc0*/  IMAD.SHL.U32 R145, R145, 0x10, RZ ;  /* 0x0000001091917824 */ /* 0x000fe400078e00ff */
[----:B----4-:R-:W-:Y:S03]  /*4fd0*/  IMAD.MOV.U32 R146, RZ, RZ, c[0x0][0x1c0] ;  /* 0x00007000ff927624 */ /* 0x010fe600078e00ff */
[CC--:B------:R-:W-:Y:S02]  /*4fe0*/  LEA R28, P0, R145.reuse, R228.reuse, 0x2 ;  /* 0x000000e4911c7211 */ /* 0x0c0fe400078010ff */
[C---:B------:R-:W-:Y:S01]  /*4ff0*/  IADD3 R33, R145.reuse, 0x40, RZ ;  /* 0x0000004091217810 */ /* 0x040fe20007ffe0ff */
[----:B------:R-:W-:Y:S01]  /*5000*/  IMAD R146, R146, c[0x0][0x22c], RZ ;  /* 0x00008b0092927a24 */ /* 0x000fe200078e02ff */
[-C--:B------:R-:W-:Y:S01]  /*5010*/  LEA.HI.X.SX32 R29, R145, R229.reuse, 0x2, P0 ;  /* 0x000000e5911d7211 */ /* 0x080fe200000f16ff */
[----:B--2---:R-:W-:Y:S01]  /*5020*/  IMAD.MOV.U32 R147, RZ, RZ, c[0x0][0x1c0] ;  /* 0x00007000ff937624 */ /* 0x004fe200078e00ff */
[CC--:B------:R-:W-:Y:S01]  /*5030*/  LEA R30, P0, R149.reuse, R228.reuse, 0x2 ;  /* 0x000000e4951e7211 */ /* 0x0c0fe200078010ff */
[----:B------:R-:W-:Y:S02]  /*5040*/  IMAD R146, R146, 0x18, RZ ;  /* 0x0000001892927824 */ /* 0x000fe400078e02ff */
[----:B------:R1:W-:Y:S01]  /*5050*/  RED.E.ADD.F32.FTZ.RN.STRONG.GPU [R28.64], R6 ;  /* 0x000000061c00798e */ /* 0x0003e2000c10e7a2 */
[-C--:B------:R-:W-:Y:S01]  /*5060*/  LEA.HI.X.SX32 R31, R149, R229.reuse, 0x2, P0 ;  /* 0x000000e5951f7211 */ /* 0x080fe200000f16ff */
[----:B------:R-:W-:Y:S01]  /*5070*/  IMAD R147, R147, c[0x0][0x22c], RZ ;  /* 0x00008b0093937a24 */ /* 0x000fe200078e02ff */
[-C--:B------:R-:W-:Y:S01]  /*5080*/  LEA R4, P1, R146, R228.reuse, 0x2 ;  /* 0x000000e492047211 */ /* 0x080fe200078210ff */
[----:B------:R-:W-:Y:S02]  /*5090*/  IMAD.IADD R33, R144, 0x1, R33 ;  /* 0x0000000190217824 */ /* 0x000fe400078e0221 */
[----:B------:R-:W-:Y:S01]  /*50a0*/  IMAD R147, R147, 0x30, RZ ;  /* 0x0000003093937824 */ /* 0x000fe200078e02ff */
[-C--:B------:R-:W-:Y:S01]  /*50b0*/  LEA.HI.X.SX32 R5, R146, R229.reuse, 0x2, P1 ;  /* 0x000000e592057211 */ /* 0x080fe200008f16ff */
[----:B------:R-:W-:Y:S04]  /*50c0*/  IMAD.MOV.U32 R146, RZ, RZ, c[0x0][0x1c0] ;  /* 0x00007000ff927624 */ /* 0x000fe800078e00ff */
[----:B------:R2:W-:Y:S01]  /*50d0*/  RED.E.ADD.F32.FTZ.RN.STRONG.GPU [R4.64], R7 ;  /* 0x000000070400798e */ /* 0x0005e2000c10e7a2 */
[----:B------:R-:W-:Y:S03]  /*50e0*/  IMAD R146, R146, c[0x0][0x22c], RZ ;  /* 0x00008b0092927a24 */ /* 0x000fe600078e02ff */
[----:B------:R4:W-:Y:S01]  /*50f0*/  RED.E.ADD.F32.FTZ.RN.STRONG.GPU [R30.64], R8 ;  /* 0x000000081e00798e */ /* 0x0009e2000c10e7a2 */
[----:B------:R-:W-:Y:S01]  /*5100*/  IMAD R146, R146, 0x38, RZ ;  /* 0x0000003892927824 */ /* 0x000fe200078e02ff */
[CC--:B-1----:R-:W-:Y:S02]  /*5110*/  LEA R28, P2, R148.reuse, R228.reuse, 0x2 ;  /* 0x000000e4941c7211 */ /* 0x0c2fe400078410ff */
[CC--:B------:R-:W-:Y:S02]  /*5120*/  LEA R6, P1, R147.reuse, R228.reuse, 0x2 ;  /* 0x000000e493067211 */ /* 0x0c0fe400078210ff */
[-C--:B------:R-:W-:Y:S01]  /*5130*/  LEA.HI.X.SX32 R29, R148, R229.reuse, 0x2, P2 ;  /* 0x000000e5941d7211 */ /* 0x080fe200010f16ff */
[----:B------:R-:W-:Y:S04]  /*5140*/  IMAD.MOV.U32 R148, RZ, RZ, c[0x0][0x1c0] ;  /* 0x00007000ff947624 */ /* 0x000fe800078e00ff */
[----:B------:R1:W-:Y:S01]  /*5150*/  RED.E.ADD.F32.FTZ.RN.STRONG.GPU [R28.64], R9 ;  /* 0x000000091c00798e */ /* 0x0003e2000c10e7a2 */
[----:B------:R-:W-:Y:S01]  /*5160*/  IMAD R148, R148, c[0x0][0x22c], RZ ;  /* 0x00008b0094947a24 */ /* 0x000fe200078e02ff */
[-C--:B--2---:R-:W-:Y:S01]  /*5170*/  LEA.HI.X.SX32 R7, R147, R229.reuse, 0x2, P1 ;  /* 0x000000e593077211 */ /* 0x084fe200008f16ff */
[----:B------:R-:W-:Y:S01]  /*5180*/  IMAD.MOV.U32 R147, RZ, RZ, c[0x0][0x1c0] ;  /* 0x00007000ff937624 */ /* 0x000fe200078e00ff */
[-C--:B------:R-:W-:Y:S01]  /*5190*/  LEA R4, P0, R146, R228.reuse, 0x2 ;  /* 0x000000e492047211 */ /* 0x080fe200078010ff */
[----:B------:R-:W-:Y:S01]  /*51a0*/  IMAD.SHL.U32 R148, R148, 0x10, RZ ;  /* 0x0000001094947824 */ /* 0x000fe200078e00ff */
[----:B----4-:R-:W2:Y:S01]  /*51b0*/  LDL R30, [R1+0xc] ;  /* 0x00000c00011e7983 */ /* 0x010ea20000100800 */
[----:B------:R-:W-:Y:S01]  /*51c0*/  IMAD R147, R147, c[0x0][0x22c], RZ ;  /* 0x00008b0093937a24 */ /* 0x000fe200078e02ff */
[-C--:B------:R-:W-:Y:S01]  /*51d0*/  LEA.HI.X.SX32 R5, R146, R229.reuse, 0x2, P0 ;  /* 0x000000e592057211 */ /* 0x080fe200000f16ff */
[----:B------:R-:W-:Y:S01]  /*51e0*/  IMAD.MOV.U32 R146, RZ, RZ, c[0x0][0x1c0] ;  /* 0x00007000ff927624 */ /* 0x000fe200078e00ff */
[----:B------:R4:W-:Y:S01]  /*51f0*/  RED.E.ADD.F32.FTZ.RN.STRONG.GPU [R6.64], R10 ;  /* 0x0000000a0600798e */ /* 0x0009e2000c10e7a2 */
[C---:B------:R-:W-:Y:S01]  /*5200*/  IADD3 R140, R148.reuse, 0x20, RZ ;  /* 0x00000020948c7810 */ /* 0x040fe20007ffe0ff */
[----:B------:R-:W-:Y:S01]  /*5210*/  IMAD.SHL.U32 R147, R147, 0x8, RZ ;  /* 0x0000000893937824 */ /* 0x000fe200078e00ff */
[----:B------:R-:W-:Y:S01]  /*5220*/  IADD3 R139, R148, 0x20, RZ ;  /* 0x00000020948b7810 */ /* 0x000fe20007ffe0ff */
[----:B------:R-:W-:Y:S01]  /*5230*/  IMAD R146, R146, c[0x0][0x22c], RZ ;  /* 0x00008b0092927a24 */ /* 0x000fe200078e02ff */
[----:B------:R4:W-:Y:S01]  /*5240*/  RED.E.ADD.F32.FTZ.RN.STRONG.GPU [R4.64], R11 ;  /* 0x0000000b0400798e */ /* 0x0009e2000c10e7a2 */
[----:B------:R-:W-:Y:S01]  /*5250*/  IMAD.IADD R140, R147, 0x1, R140 ;  /* 0x00000001938c7824 */ /* 0x000fe200078e028c */
[----:B------:R-:W-:Y:S01]  /*5260*/  IADD3 R31, R145, 0x40, RZ ;  /* 0x00000040911f7810 */ /* 0x000fe20007ffe0ff */
[----:B------:R-:W-:Y:S01]  /*5270*/  IMAD.SHL.U32 R146, R146, 0x10, RZ ;  /* 0x0000001092927824 */ /* 0x000fe200078e00ff */
[----:B------:R-:W-:Y:S01]  /*5280*/  RED.E.ADD.F32.FTZ.RN.STRONG.GPU [R228.64+0x80], R12 ;  /* 0x0000800ce400798e */ /* 0x000fe2000c10e7a2 */
[C---:B------:R-:W-:Y:S02]  /*5290*/  IMAD.IADD R139, R147.reuse, 0x1, R139 ;  /* 0x00000001938b7824 */ /* 0x040fe400078e028b */
[----:B------:R-:W-:Y:S01]  /*52a0*/  IMAD.IADD R31, R144, 0x1, R31 ;  /* 0x00000001901f7824 */ /* 0x000fe200078e021f */
[----:B------:R-:W-:Y:S01]  /*52b0*/  IADD3 R138, R146, 0x20, RZ ;  /* 0x00000020928a7810 */ /* 0x000fe20007ffe0ff */
[----:B------:R-:W-:Y:S01]  /*52c0*/  IMAD.MOV.U32 R146, RZ, RZ, c[0x0][0x1c0] ;  /* 0x00007000ff927624 */ /* 0x000fe200078e00ff */
[----:B------:R-:W-:Y:S01]  /*52d0*/  RED.E.ADD.F32.FTZ.RN.STRONG.GPU [R34.64+0x80], R13 ;  /* 0x0000800d2200798e */ /* 0x000fe2000c10e7a2 */
[----:B------:R-:W-:Y:S01]  /*52e0*/  IMAD.IADD R139, R147, 0x1, R139 ;  /* 0x00000001938b7824 */ /* 0x000fe200078e028b */
[-C--:B------:R-:W-:Y:S01]  /*52f0*/  LEA R8, P0, R138, R228.reuse, 0x2 ;  /* 0x000000e48a087211 */ /* 0x080fe200078010ff */
[----:B------:R-:W-:Y:S02]  /*5300*/  IMAD R146, R146, c[0x0][0x22c], RZ ;  /* 0x00008b0092927a24 */ /* 0x000fe400078e02ff */
[----:B------:R-:W-:Y:S01]  /*5310*/  IMAD.IADD R31, R144, 0x1, R31 ;  /* 0x00000001901f7824 */ /* 0x000fe200078e021f */
[-C--:B-1----:R-:W-:Y:S01]  /*5320*/  LEA.HI.X.SX32 R9, R138, R229.reuse, 0x2, P0 ;  /* 0x000000e58a097211 */ /* 0x082fe200000f16ff */
[----:B------:R-:W-:Y:S02]  /*5330*/  IMAD.SHL.U32 R146, R146, 0x10, RZ ;  /* 0x0000001092927824 */ /* 0x000fe400078e00ff */
[----:B------:R-:W-:Y:S02]  /*5340*/  IMAD.IADD R31, R144, 0x1, R31 ;  /* 0x00000001901f7824 */ /* 0x000fe400078e021f */
[----:B------:R3:W-:Y:S01]  /*5350*/  RED.E.ADD.F32.FTZ.RN.STRONG.GPU [R8.64], R14 ;  /* 0x0000000e0800798e */ /* 0x0007e2000c10e7a2 */
[-C--:B----4-:R-:W-:Y:S02]  /*5360*/  LEA R6, P1, R140, R228.reuse, 0x2 ;  /* 0x000000e48c067211 */ /* 0x090fe400078210ff */
[----:B------:R-:W-:Y:S02]  /*5370*/  IADD3 R138, R146, 0x20, RZ ;  /* 0x00000020928a7810 */ /* 0x000fe40007ffe0ff */
[-C--:B------:R-:W-:Y:S02]  /*5380*/  LEA.HI.X.SX32 R7, R140, R229.reuse, 0x2, P1 ;  /* 0x000000e58c077211 */ /* 0x080fe400008f16ff */
[-C--:B------:R-:W-:Y:S01]  /*5390*/  LEA R4, P0, R139, R228.reuse, 0x2 ;  /* 0x000000e48b047211 */ /* 0x080fe200078010ff */
[----:B------:R-:W-:Y:S01]  /*53a0*/  IMAD.IADD R138, R147, 0x1, R138 ;  /* 0x00000001938a7824 */ /* 0x000fe200078e028a */
[----:B------:R-:W-:Y:S01]  /*53b0*/  IADD3 R32, R146, 0x40, RZ ;  /* 0x0000004092207810 */ /* 0x000fe20007ffe0ff */
[----:B------:R1:W-:Y:S01]  /*53c0*/  RED.E.ADD.F32.FTZ.RN.STRONG.GPU [R6.64], R15 ;  /* 0x0000000f0600798e */ /* 0x0003e2000c10e7a2 */
[-C--:B------:R-:W-:Y:S01]  /*53d0*/  LEA.HI.X.SX32 R5, R139, R229.reuse, 0x2, P0 ;  /* 0x000000e58b057211 */ /* 0x080fe200000f16ff */
[C---:B------:R-:W-:Y:S02]  /*53e0*/  IMAD.IADD R138, R147.reuse, 0x1, R138 ;  /* 0x00000001938a7824 */ /* 0x040fe400078e028a */
[----:B------:R-:W-:Y:S02]  /*53f0*/  LDSM.16.MT88.4 R140, [R3+0x1c00] ;  /* 0x001c0000038c783b */ /* 0x000fe40000004200 */
[----:B------:R-:W-:Y:S02]  /*5400*/  IMAD.IADD R138, R147, 0x1, R138 ;  /* 0x00000001938a7824 */ /* 0x000fe400078e028a */
[----:B------:R4:W-:Y:S03]  /*5410*/  RED.E.ADD.F32.FTZ.RN.STRONG.GPU [R4.64], R16 ;  /* 0x000000100400798e */ /* 0x0009e6000c10e7a2 */
[CC--:B------:R-:W-:Y:S04]  /*5420*/  LEA R10, P2, R138.reuse, R228.reuse, 0x2 ;  /* 0x000000e48a0a7211 */ /* 0x0c0fe800078410ff */
[-C--:B------:R-:W-:Y:S05]  /*5430*/  LEA.HI.X.SX32 R11, R138, R229.reuse, 0x2, P2 ;  /* 0x000000e58a0b7211 */ /* 0x080fea00010f16ff */
[----:B------:R1:W-:Y:S01]  /*5440*/  RED.E.ADD.F32.FTZ.RN.STRONG.GPU [R10.64], R17 ;  /* 0x000000110a00798e */ /* 0x0003e2000c10e7a2 */
[CC--:B---3--:R-:W-:Y:S02]  /*5450*/  LEA R8, P1, R137.reuse, R228.reuse, 0x2 ;  /* 0x000000e489087211 */ /* 0x0c8fe400078210ff */
[CC--:B-1----:R-:W-:Y:S02]  /*5460*/  LEA R6, P0, R136.reuse, R228.reuse, 0x2 ;  /* 0x000000e488067211 */ /* 0x0c2fe400078010ff */
[-C--:B------:R-:W-:Y:S02]  /*5470*/  LEA.HI.X.SX32 R9, R137, R229.reuse, 0x2, P1 ;  /* 0x000000e589097211 */ /* 0x080fe400008f16ff */
[-C--:B------:R-:W-:Y:S02]  /*5480*/  LEA.HI.X.SX32 R7, R136, R229.reuse, 0x2, P0 ;  /* 0x000000e588077211 */ /* 0x080fe400000f16ff */
[CC--:B----4-:R-:W-:Y:S01]  /*5490*/  LEA R4, P1, R32.reuse, R228.reuse, 0x2 ;  /* 0x000000e420047211 */ /* 0x0d0fe200078210ff */
[----:B------:R1:W-:Y:S01]  /*54a0*/  RED.E.ADD.F32.FTZ.RN.STRONG.GPU [R8.64], R18 ;  /* 0x000000120800798e */ /* 0x0003e2000c10e7a2 */
[-C--:B------:R-:W-:Y:S02]  /*54b0*/  LEA R12, P0, R33, R228.reuse, 0x2 ;  /* 0x000000e4210c7211 */ /* 0x080fe400078010ff */
[-C--:B------:R-:W-:Y:S01]  /*54c0*/  LEA.HI.X.SX32 R5, R32, R229.reuse, 0x2, P1 ;  /* 0x000000e520057211 */ /* 0x080fe200008f16ff */
[----:B------:R-:W-:Y:S01]  /*54d0*/  RED.E.ADD.F32.FTZ.RN.STRONG.GPU [R6.64], R19 ;  /* 0x000000130600798e */ /* 0x000fe2000c10e7a2 */
[----:B------:R-:W-:Y:S02]  /*54e0*/  IADD3 R32, R145, 0x40, RZ ;  /* 0x0000004091207810 */ /* 0x000fe40007ffe0ff */
[-C--:B------:R-:W-:Y:S01]  /*54f0*/  LEA.HI.X.SX32 R13, R33, R229.reuse, 0x2, P0 ;  /* 0x000000e5210d7211 */ /* 0x080fe200000f16ff */
[----:B------:R-:W-:Y:S02]  /*5500*/  RED.E.ADD.F32.FTZ.RN.STRONG.GPU [R228.64+0x100], R20 ;  /* 0x00010014e400798e */ /* 0x000fe4000c10e7a2 */
[C---:B------:R-:W-:Y:S02]  /*5510*/  IMAD.IADD R32, R144.reuse, 0x1, R32 ;  /* 0x0000000190207824 */ /* 0x040fe400078e0220 */
[----:B------:R-:W-:Y:S02]  /*5520*/  RED.E.ADD.F32.FTZ.RN.STRONG.GPU [R34.64+0x100], R21 ;  /* 0x000100152200798e */ /* 0x000fe4000c10e7a2 */
[----:B------:R-:W-:Y:S02]  /*5530*/  IMAD.IADD R32, R144, 0x1, R32 ;  /* 0x0000000190207824 */ /* 0x000fe400078e0220 */
[----:B------:R3:W-:Y:S03]  /*5540*/  RED.E.ADD.F32.FTZ.RN.STRONG.GPU [R4.64], R22 ;  /* 0x000000160400798e */ /* 0x0007e6000c10e7a2 */
[CC--:B------:R-:W-:Y:S01]  /*5550*/  LEA R10, P3, R32.reuse, R228.reuse, 0x2 ;  /* 0x000000e4200a7211 */ /* 0x0c0fe200078610ff */
[----:B------:R-:W-:Y:S03]  /*5560*/  RED.E.ADD.F32.FTZ.RN.STRONG.GPU [R12.64], R23 ;  /* 0x000000170c00798e */ /* 0x000fe6000c10e7a2 */
[-C--:B------:R-:W-:Y:S01]  /*5570*/  LEA.HI.X.SX32 R11, R32, R229.reuse, 0x2, P3 ;  /* 0x000000e5200b7211 */ /* 0x080fe200018f16ff */
[----:B------:R-:W-:Y:S01]  /*5580*/  LDSM.16.MT88.4 R12, [R2+0x11000] ;  /* 0x01100000020c783b */ /* 0x000fe20000004200 */
[CC--:B-1----:R-:W-:Y:S03]  /*5590*/  LEA R8, P2, R31.reuse, R228.reuse, 0x2 ;  /* 0x000000e41f087211 */ /* 0x0c2fe600078410ff */
[----:B------:R-:W-:Y:S01]  /*55a0*/  RED.E.ADD.F32.FTZ.RN.STRONG.GPU [R10.64], R24 ;  /* 0x000000180a00798e */ /* 0x000fe2000c10e7a2 */
[-C--:B------:R-:W-:Y:S03]  /*55b0*/  LEA.HI.X.SX32 R9, R31, R229.reuse, 0x2, P2 ;  /* 0x000000e51f097211 */ /* 0x080fe600010f16ff */
[----:B------:R-:W-:Y:S04]  /*55c0*/  LDSM.16.MT88.4 R16, [R3+0x1000] ;  /* 0x001000000310783b */ /* 0x000fe80000004200 */
[----:B------:R-:W-:Y:S04]  /*55d0*/  RED.E.ADD.F32.FTZ.RN.STRONG.GPU [R8.64], R25 ;  /* 0x000000190800798e */ /* 0x000fe8000c10e7a2 */
[----:B------:R-:W-:Y:S01]  /*55e0*/  LDSM.16.MT88.4 R8, [R3] ;  /* 0x000000000308783b */ /* 0x000fe20000004200 */
[CC--:B---3--:R-:W-:Y:S03]  /*55f0*/  LEA R4, P0, R0.reuse, R228.reuse, 0x2 ;  /* 0x000000e400047211 */ /* 0x0c8fe600078010ff */
[----:B------:R-:W-:Y:S01]  /*5600*/  LDSM.16.MT88.4 R20, [R3+0x2000] ;  /* 0x002000000314783b */ /* 0x000fe20000004200 */
[-C--:B------:R-:W-:Y:S03]  /*5610*/  LEA.HI.X.SX32 R5, R0, R229.reuse, 0x2, P0 ;  /* 0x000000e500057211 */ /* 0x080fe600000f16ff */
[----:B------:R-:W-:Y:S01]  /*5620*/  LDSM.16.MT88.4 R32, [R2+0x11800] ;  /* 0x011800000220783b */ /* 0x000fe20000004200 */
[----:B------:R-:W-:Y:S02]  /*5630*/  PLOP3.LUT P0, PT, PT, PT, UP2, 0x80, 0x0 ;  /* 0x000000000000781c */ /* 0x000fe40003f0f028 */
[C---:B------:R-:W-:Y:S01]  /*5640*/  IADD3 R0, R3.reuse, -0x3000, RZ ;  /* 0xffffd00003007810 */ /* 0x040fe20007ffe0ff */
[----:B------:R-:W-:Y:S01]  /*5650*/  LDSM.16.MT88.4 R136, [R2+0x12800] ;  /* 0x012800000288783b */ /* 0x000fe20000004200 */
[C---:B--2---:R-:W-:Y:S04]  /*5660*/  LEA R6, P1, R30.reuse, R228, 0x2 ;  /* 0x000000e41e067211 */ /* 0x044fe800078210ff */
        /* <DEDUP_REMOVED lines=9> */
[----:B------:R-:W2:Y:S01]  /*5700*/  LDSM.16.MT88.4 R24, [R3+0x400] ;  /* 0x000400000318783b */ /* 0x000ea20000004200 */
        /* <DEDUP_REMOVED lines=15> */
[----:B------:R-:W3:Y:S04]  /*5800*/  LDSM.16.MT88.4 R4, [R2+0x10000] ;  /* 0x010000000204783b */ /* 0x000ee80000004200 */
[----:B------:R-:W4:Y:S03]  /*5810*/  LDSM.16.MT88.4 R20, [R3+0x1800] ;  /* 0x001800000314783b */ /* 0x000f260000004200 */
[-C--:B--2---:R-:W-:Y:S08]  /*5820*/  HMMA.16816.F32.BF16 R84, R28, R24.reuse, R84 ;  /* 0x000000181c54723c */ /* 0x084ff00000041854 */
[C---:B------:R-:W-:Y:S08]  /*5830*/  HMMA.16816.F32.BF16 R88, R32.reuse, R24, R88 ;  /* 0x000000182058723c */ /* 0x040ff00000041858 */
[-C--:B------:R-:W-:Y:S08]  /*5840*/  HMMA.16816.F32.BF16 R92, R32, R26.reuse, R92 ;  /* 0x0000001a205c723c */ /* 0x080ff0000004185c */
[C---:B------:R-:W-:Y:S01]  /*5850*/  HMMA.16816.F32.BF16 R96, R28.reuse, R26, R96 ;  /* 0x0000001a1c60723c */ /* 0x040fe20000041860 */
[----:B------:R-:W2:Y:S07]  /*5860*/  LDSM.16.MT88.4 R24, [R3+0x2800] ;  /* 0x002800000318783b */ /* 0x000eae0000004200 */
[-C--:B------:R-:W-:Y:S08]  /*5870*/  HMMA.16816.F32.BF16 R100, R28, R132.reuse, R100 ;  /* 0x000000841c64723c */ /* 0x080ff00000041864 */
        /* <DEDUP_REMOVED lines=10> */
[-C--:B---3--:R-:W-:Y:S08]  /*5920*/  HMMA.16816.F32.BF16 R84, R4, R12.reuse, R84 ;  /* 0x0000000c0454723c */ /* 0x088ff00000041854 */
[C---:B------:R-:W-:Y:S08]  /*5930*/  HMMA.16816.F32.BF16 R88, R16.reuse, R12, R88 ;  /* 0x0000000c1058723c */ /* 0x040ff00000041858 */
[-C--:B------:R-:W-:Y:S04]  /*5940*/  HMMA.16816.F32.BF16 R92, R16, R14.reuse, R92 ;  /* 0x0000000e105c723c */ /* 0x080fe8000004185c */
[----:B--2---:R-:W-:Y:S04]  /*5950*/  IMAD.MOV.U32 R3, RZ, RZ, R0 ;  /* 0x000000ffff037224 */ /* 0x004fe800078e0000 */
[C---:B------:R-:W-:Y:S08]  /*5960*/  HMMA.16816.F32.BF16 R96, R4.reuse, R14, R96 ;  /* 0x0000000e0460723c */ /* 0x040ff00000041860 */
[-C--:B----4-:R-:W-:Y:S08]  /*5970*/  HMMA.16816.F32.BF16 R100, R4, R20.reuse, R100 ;  /* 0x000000140464723c */ /* 0x090ff00000041864 */
[C---:B------:R-:W-:Y:S08]  /*5980*/  HMMA.16816.F32.BF16 R104, R16.reuse, R20, R104 ;  /* 0x000000141068723c */ /* 0x040ff00000041868 */
[-C--:B------:R-:W-:Y:S08]  /*5990*/  HMMA.16816.F32.BF16 R108, R16, R22.reuse, R108 ;  /* 0x00000016106c723c */ /* 0x080ff0000004186c */
[C---:B------:R-:W-:Y:S08]  /*59a0*/  HMMA.16816.F32.BF16 R112, R4.reuse, R22, R112 ;  /* 0x000000160470723c */ /* 0x040ff00000041870 */
[-C--:B------:R-:W-:Y:S08]  /*59b0*/  HMMA.16816.F32.BF16 R116, R4, R24.reuse, R116 ;  /* 0x000000180474723c */ /* 0x080ff00000041874 */
        /* <DEDUP_REMOVED lines=16> */
.L_x_46:
[----:B--23--:R-:W2:Y:S04]  /*5ac0*/  LDL R30, [R1+0x1c] ;  /* 0x00001c00011e7983 */ /* 0x00cea80000100800 */
[----:B------:R-:W3:Y:S04]  /*5ad0*/  LDL R28, [R1+0x20] ;  /* 0x00002000011c7983 */ /* 0x000ee80000100800 */
[----:B----4-:R-:W4:Y:S04]  /*5ae0*/  LDL.64 R32, [R1+0x40] ;  /* 0x0000400001207983 */ /* 0x010f280000100a00 */
[----:B------:R-:W4:Y:S01]  /*5af0*/  LDL R7, [R1+0x24] ;  /* 0x0000240001077983 */ /* 0x000f220000100800 */
[----:B------:R-:W-:Y:S01]  /*5b00*/  FMUL.FTZ R84, R84, c[0x0][0x2e0] ;  /* 0x0000b80054547a20 */ /* 0x000fe20000410000 */
[----:B------:R-:W-:Y:S01]  /*5b10*/  F2FP.BF16.PACK_AB R36, R37, R36 ;  /* 0x000000242524723e */ /* 0x000fe200000010ff */
[----:B------:R-:W-:-:S02]  /*5b20*/  FMUL.FTZ R3, R85, c[0x0][0x2e0] ;  /* 0x0000b80055037a20 */ /* 0x000fc40000410000 */
[----:B------:R-:W-:Y:S02]  /*5b30*/  FMUL.FTZ R86, R86, c[0x0][0x2e0] ;  /* 0x0000b80056567a20 */ /* 0x000fe40000410000 */
[----:B------:R-:W-:Y:S02]  /*5b40*/  FMUL.FTZ R0, R87, c[0x0][0x2e0] ;  /* 0x0000b80057007a20 */ /* 0x000fe40000410000 */
[----:B------:R-:W-:Y:S02]  /*5b50*/  FMUL.FTZ R96, R96, c[0x0][0x2e0] ;  /* 0x0000b80060607a20 */ /* 0x000fe40000410000 */
[----:B-1----:R-:W-:Y:S02]  /*5b60*/  FMUL.FTZ R9, R97, c[0x0][0x2e0] ;  /* 0x0000b80061097a20 */ /* 0x002fe40000410000 */
[----:B------:R-:W-:Y:S02]  /*5b70*/  FMUL.FTZ R98, R98, c[0x0][0x2e0] ;  /* 0x0000b80062627a20 */ /* 0x000fe40000410000 */
[----:B-----5:R-:W-:Y:S01]  /*5b80*/  FMUL.FTZ R8, R99, c[0x0][0x2e0] ;  /* 0x0000b80063087a20 */ /* 0x020fe20000410000 */
[----:B------:R-:W-:Y:S01]  /*5b90*/  F2FP.BF16.PACK_AB R3, R3, R84 ;  /* 0x000000540303723e */ /* 0x000fe200000010ff */
[----:B------:R-:W-:Y:S01]  /*5ba0*/  BAR.SYNC.DEFER_BLOCKING 0x0 ;  /* 0x0000000000007b1d */ /* 0x000fe20000010000 */
[----:B------:R-:W-:-:S02]  /*5bb0*/  FMUL.FTZ R88, R88, c[0x0][0x2e0] ;  /* 0x0000b80058587a20 */ /* 0x000fc40000410000 */
[----:B------:R-:W-:Y:S01]  /*5bc0*/  FMUL.FTZ R13, R89, c[0x0][0x2e0] ;  /* 0x0000b800590d7a20 */ /* 0x000fe20000410000 */
[----:B------:R-:W-:Y:S01]  /*5bd0*/  F2FP.BF16.PACK_AB R0, R0, R86 ;  /* 0x000000560000723e */ /* 0x000fe200000010ff */
[----:B------:R-:W-:Y:S02]  /*5be0*/  FMUL.FTZ R90, R90, c[0x0][0x2e0] ;  /* 0x0000b8005a5a7a20 */ /* 0x000fe40000410000 */
[----:B------:R-:W-:Y:S01]  /*5bf0*/  FMUL.FTZ R12, R91, c[0x0][0x2e0] ;  /* 0x0000b8005b0c7a20 */ /* 0x000fe20000410000 */
[----:B------:R-:W-:Y:S01]  /*5c00*/  F2FP.BF16.PACK_AB R9, R9, R96 ;  /* 0x000000600909723e */ /* 0x000fe200000010ff */
[----:B------:R-:W-:Y:S02]  /*5c10*/  FMUL.FTZ R92, R92, c[0x0][0x2e0] ;  /* 0x0000b8005c5c7a20 */ /* 0x000fe40000410000 */
[----:B------:R-:W-:Y:S01]  /*5c20*/  FMUL.FTZ R11, R93, c[0x0][0x2e0] ;  /* 0x0000b8005d0b7a20 */ /* 0x000fe20000410000 */
[----:B------:R-:W-:Y:S01]  /*5c30*/  F2FP.BF16.PACK_AB R8, R8, R98 ;  /* 0x000000620808723e */ /* 0x000fe200000010ff */
        /* <DEDUP_REMOVED lines=50> */
[----:B------:R-:W-:Y:S02]  /*5f60*/  F2FP.BF16.PACK_AB R121, R121, R120 ;  /* 0x000000787979723e */ /* 0x000fe400000010ff */
[----:B------:R-:W-:Y:S02]  /*5f70*/  F2FP.BF16.PACK_AB R38, R39, R38 ;  /* 0x000000262726723e */ /* 0x000fe400000010ff */
[----:B------:R-:W-:Y:S02]  /*5f80*/  F2FP.BF16.PACK_AB R48, R49, R48 ;  /* 0x000000303130723e */ /* 0x000fe400000010ff */
[----:B------:R-:W-:Y:S01]  /*5f90*/  F2FP.BF16.PACK_AB R50, R51, R50 ;  /* 0x000000323332723e */ /* 0x000fe200000010ff */
[----:B------:R-:W1:Y:S01]  /*5fa0*/  S2R R25, SR_CTAID.Y ;  /* 0x0000000000197919 */ /* 0x000e620000002600 */
[----:B------:R-:W-:Y:S01]  /*5fb0*/  F2FP.BF16.PACK_AB R122, R123, R122 ;  /* 0x0000007a7b7a723e */ /* 0x000fe200000010ff */
[----:B------:R-:W-:Y:S01]  /*5fc0*/  ULDC.64 UR6, c[0x0][0x3a0] ;  /* 0x0000e80000067ab9 */ /* 0x000fe20000000a00 */
[----:B------:R-:W-:-:S02]  /*5fd0*/  F2FP.BF16.PACK_AB R124, R125, R124 ;  /* 0x0000007c7d7c723e */ /* 0x000fc400000010ff */
[----:B------:R-:W-:Y:S02]  /*5fe0*/  F2FP.BF16.PACK_AB R40, R41, R40 ;  /* 0x000000282928723e */ /* 0x000fe400000010ff */
[----:B------:R-:W-:Y:S02]  /*5ff0*/  F2FP.BF16.PACK_AB R42, R43, R42 ;  /* 0x0000002a2b2a723e */ /* 0x000fe400000010ff */
[----:B------:R-:W-:Y:S02]  /*6000*/  F2FP.BF16.PACK_AB R44, R45, R44 ;  /* 0x0000002c2d2c723e */ /* 0x000fe400000010ff */
[----:B------:R-:W-:Y:S02]  /*6010*/  F2FP.BF16.PACK_AB R46, R47, R46 ;  /* 0x0000002e2f2e723e */ /* 0x000fe400000010ff */
[----:B------:R-:W-:Y:S02]  /*6020*/  F2FP.BF16.PACK_AB R52, R53, R52 ;  /* 0x000000343534723e */ /* 0x000fe400000010ff */
        /* <DEDUP_REMOVED lines=10> */
[----:B------:R-:W-:Y:S01]  /*60d0*/  F2FP.BF16.PACK_AB R82, R83, R82 ;  /* 0x000000525352723e */ /* 0x000fe200000010ff */
[----:B------:R-:W1:Y:S01]  /*60e0*/  S2R R27, SR_TID.X ;  /* 0x00000000001b7919 */ /* 0x000e620000002100 */
[----:B------:R-:W-:Y:S01]  /*60f0*/  F2FP.BF16.PACK_AB R126, R127, R126 ;  /* 0x0000007e7f7e723e */ /* 0x000fe200000010ff */
[----:B------:R-:W-:Y:S02]  /*6100*/  ULDC.64 UR4, c[0x0][0x3a8] ;  /* 0x0000ea0000047ab9 */ /* 0x000fe40000000a00 */
[----:B------:R-:W2:Y:S01]  /*6110*/  S2R R26, SR_CTAID.Z ;  /* 0x00000000001a7919 */ /* 0x000ea20000002700 */
[----:B------:R-:W-:-:S02]  /*6120*/  F2FP.BF16.PACK_AB R72, R73, R72 ;  /* 0x000000484948723e */ /* 0x000fc400000010ff */
[----:B------:R-:W-:Y:S01]  /*6130*/  F2FP.BF16.PACK_AB R74, R75, R74 ;  /* 0x0000004a4b4a723e */ /* 0x000fe200000010ff */
[----:B------:R-:W-:Y:S01]  /*6140*/  UIMAD UR6, UR32, UR6, URZ ;  /* 0x00000006200672a4 */ /* 0x000fe2000f8e023f */
[----:B------:R-:W-:Y:S02]  /*6150*/  F2FP.BF16.PACK_AB R76, R77, R76 ;  /* 0x0000004c4d4c723e */ /* 0x000fe400000010ff */
[----:B------:R-:W-:Y:S02]  /*6160*/  MOV R6, UR28 ;  /* 0x0000001c00067c02 */ /* 0x000fe40008000f00 */
[----:B------:R-:W-:Y:S01]  /*6170*/  F2FP.BF16.PACK_AB R78, R79, R78 ;  /* 0x0000004e4f4e723e */ /* 0x000fe200000010ff */
[----:B------:R-:W-:Y:S02]  /*6180*/  UIMAD UR6, UR28, UR7, UR6 ;  /* 0x000000071c0672a4 */ /* 0x000fe4000f8e0206 */
[----:B------:R-:W-:-:S04]  /*6190*/  UIMAD UR4, UR32, UR4, URZ ;  /* 0x00000004200472a4 */ /* 0x000fc8000f8e023f */
[----:B------:R-:W-:Y:S01]  /*61a0*/  UIMAD UR4, UR28, UR5, UR4 ;  /* 0x000000051c0472a4 */ /* 0x000fe2000f8e0204 */
[----:B-1----:R-:W-:-:S04]  /*61b0*/  SHF.R.S32.HI R24, RZ, 0x1f, R27 ;  /* 0x0000001fff187819 */ /* 0x002fc8000001141b */
[----:B------:R-:W-:Y:S01]  /*61c0*/  LEA.HI R24, R24, R27, RZ, 0x2 ;  /* 0x0000001b18187211 */ /* 0x000fe200078f10ff */
[----:B--2---:R-:W-:Y:S04]  /*61d0*/  STS [R30], R3 ;  /* 0x000000031e007388 */ /* 0x004fe80000000800 */
[----:B------:R1:W-:Y:S04]  /*61e0*/  STS [R30+0x200], R0 ;  /* 0x000200001e007388 */ /* 0x0003e80000000800 */
[----:B---3--:R-:W-:Y:S04]  /*61f0*/  STS [R28], R9 ;  /* 0x000000091c007388 */ /* 0x008fe80000000800 */
[----:B------:R2:W-:Y:S04]  /*6200*/  STS [R28+0x200], R8 ;  /* 0x000200081c007388 */ /* 0x0005e80000000800 */
[----:B------:R-:W-:Y:S04]  /*6210*/  STS [R30+0x1000], R13 ;  /* 0x0010000d1e007388 */ /* 0x000fe80000000800 */
[----:B------:R3:W-:Y:S04]  /*6220*/  STS [R30+0x1200], R12 ;  /* 0x0012000c1e007388 */ /* 0x0007e80000000800 */
[----:B------:R-:W-:Y:S04]  /*6230*/  STS [R28+0x1000], R11 ;  /* 0x0010000b1c007388 */ /* 0x000fe80000000800 */
        /* <DEDUP_REMOVED lines=30> */
[----:B------:R-:W-:Y:S01]  /*6420*/  STS [R30+0x9200], R58 ;  /* 0x0092003a1e007388 */ /* 0x000fe20000000800 */
[----:B----4-:R-:W-:-:S03]  /*6430*/  SHF.R.S32.HI R5, RZ, 0x1f, R32 ;  /* 0x0000001fff057819 */ /* 0x010fc60000011420 */
[----:B------:R4:W-:Y:S01]  /*6440*/  STS [R28+0x9000], R60 ;  /* 0x0090003c1c007388 */ /* 0x0009e20000000800 */
[----:B------:R-:W-:-:S03]  /*6450*/  MOV R4, R32 ;  /* 0x0000002000047202 */ /* 0x000fc60000000f00 */
[----:B------:R-:W-:Y:S01]  /*6460*/  STS [R28+0x9200], R62 ;  /* 0x0092003e1c007388 */ /* 0x000fe20000000800 */
[----:B-1----:R-:W-:-:S03]  /*6470*/  IMAD.U32 R0, RZ, RZ, UR28 ;  /* 0x0000001cff007e24 */ /* 0x002fc6000f8e00ff */
[----:B------:R-:W-:Y:S04]  /*6480*/  STS [R30+0xa000], R68 ;  /* 0x00a000441e007388 */ /* 0x000fe80000000800 */
[----:B------:R-:W-:Y:S01]  /*6490*/  STS [R30+0xa200], R70 ;  /* 0x00a200461e007388 */ /* 0x000fe20000000800 */
[----:B------:R-:W-:-:S03]  /*64a0*/  IMAD.MOV.U32 R29, RZ, RZ, R7 ;  /* 0x000000ffff1d7224 */ /* 0x000fc600078e0007 */
[----:B------:R-:W-:Y:S01]  /*64b0*/  STS [R28+0xa000], R80 ;  /* 0x00a000501c007388 */ /* 0x000fe20000000800 */
[----:B------:R-:W-:-:S03]  /*64c0*/  IMAD.WIDE.U32 R6, R6, c[0x0][0x3a0], R4 ;  /* 0x0000e80006067a25 */ /* 0x000fc600078e0004 */
[----:B------:R-:W-:Y:S01]  /*64d0*/  STS [R28+0xa200], R82 ;  /* 0x00a200521c007388 */ /* 0x000fe20000000800 */
[----:B------:R-:W-:-:S03]  /*64e0*/  IMAD.WIDE.U32 R4, R0, c[0x0][0x3a8], R4 ;  /* 0x0000ea0000047a25 */ /* 0x000fc600078e0004 */
[----:B------:R-:W-:Y:S01]  /*64f0*/  STS [R30+0xb000], R72 ;  /* 0x00b000481e007388 */ /* 0x000fe20000000800 */
[----:B------:R-:W-:-:S03]  /*6500*/  SHF.R.S32.HI R0, RZ, 0x1f, R25 ;  /* 0x0000001fff007819 */ /* 0x000fc60000011419 */
[----:B------:R-:W-:Y:S04]  /*6510*/  STS [R30+0xb200], R74 ;  /* 0x00b2004a1e007388 */ /* 0x000fe80000000800 */
[----:B------:R-:W-:Y:S04]  /*6520*/  STS [R28+0xb000], R76 ;  /* 0x00b0004c1c007388 */ /* 0x000fe80000000800 */
[----:B------:R-:W-:Y:S01]  /*6530*/  STS [R28+0xb200], R78 ;  /* 0x00b2004e1c007388 */ /* 0x000fe20000000800 */
[----:B------:R-:W-:Y:S01]  /*6540*/  IADD3 R7, R7, UR6, RZ ;  /* 0x0000000607077c10 */ /* 0x000fe2000fffe0ff */
[----:B--2---:R-:W-:-:S02]  /*6550*/  IMAD R8, R0, c[0x0][0x388], RZ ;  /* 0x0000e20000087a24 */ /* 0x004fc400078e02ff */
[----:B------:R-:W-:Y:S02]  /*6560*/  IMAD R3, R0, c[0x0][0x390], RZ ;  /* 0x0000e40000037a24 */ /* 0x000fe400078e02ff */
[C---:B------:R-:W-:Y:S01]  /*6570*/  IMAD R0, R25.reuse, c[0x0][0x38c], R8 ;  /* 0x0000e30019007a24 */ /* 0x040fe200078e0208 */
[----:B------:R-:W-:Y:S01]  /*6580*/  SHF.R.S32.HI R8, RZ, 0x1f, R26 ;  /* 0x0000001fff087819 */ /* 0x000fe2000001141a */
[----:B------:R-:W-:Y:S01]  /*6590*/  IMAD.WIDE.U32 R6, R25, c[0x0][0x388], R6 ;  /* 0x0000e20019067a25 */ /* 0x000fe200078e0006 */
[----:B------:R-:W-:-:S04]  /*65a0*/  IADD3 R5, R5, UR4, RZ ;  /* 0x0000000405057c10 */ /* 0x000fc8000fffe0ff */
[----:B------:R-:W-:Y:S01]  /*65b0*/  IADD3 R7, R7, R0, RZ ;  /* 0x0000000007077210 */ /* 0x000fe20007ffe0ff */
[----:B------:R-:W-:Y:S02]  /*65c0*/  IMAD R0, R8, c[0x0][0x3b8], RZ ;  /* 0x0000ee0008007a24 */ /* 0x000fe400078e02ff */
[C---:B------:R-:W-:Y:S02]  /*65d0*/  IMAD R3, R25.reuse, c[0x0][0x394], R3 ;  /* 0x0000e50019037a24 */ /* 0x040fe400078e0203 */
[----:B------:R-:W-:Y:S01]  /*65e0*/  IMAD.WIDE.U32 R4, R25, c[0x0][0x390], R4 ;  /* 0x0000e40019047a25 */ /* 0x000fe200078e0004 */
[----:B---3--:R-:W-:Y:S01]  /*65f0*/  SHF.L.U32 R12, R29, 0x1, RZ ;  /* 0x000000011d0c7819 */ /* 0x008fe200000006ff */
[----:B------:R-:W-:Y:S02]  /*6600*/  BAR.SYNC.DEFER_BLOCKING 0x0 ;  /* 0x0000000000007b1d */ /* 0x000fe40000010000 */
[C---:B------:R-:W-:Y:S02]  /*6610*/  IMAD R0, R26.reuse, c[0x0][0x3bc], R0 ;  /* 0x0000ef001a007a24 */ /* 0x040fe400078e0200 */
[----:B------:R-:W-:-:S04]  /*6620*/  IMAD.WIDE.U32 R6, R26, c[0x0][0x3b8], R6 ;  /* 0x0000ee001a067a25 */ /* 0x000fc800078e0006 */
[----:B------:R-:W-:Y:S02]  /*6630*/  IMAD.IADD R5, R5, 0x1, R3 ;  /* 0x0000000105057824 */ /* 0x000fe400078e0203 */
[----:B------:R-:W-:Y:S01]  /*6640*/  IMAD R3, R8, c[0x0][0x3c0], RZ ;  /* 0x0000f00008037a24 */ /* 0x000fe200078e02ff */
[----:B------:R-:W-:Y:S01]  /*6650*/  IADD3 R7, R7, R0, RZ ;  /* 0x0000000007077210 */ /* 0x000fe20007ffe0ff */
[----:B------:R-:W-:Y:S01]  /*6660*/  IMAD.WIDE.U32 R4, R26, c[0x0][0x3c0], R4 ;  /* 0x0000f0001a047a25 */ /* 0x000fe200078e0004 */
[----:B------:R-:W-:-:S03]  /*6670*/  SHF.R.S32.HI R0, RZ, 0x2, R24 ;  /* 0x00000002ff007819 */ /* 0x000fc60000011418 */
[----:B------:R-:W-:Y:S01]  /*6680*/  IMAD R3, R26, c[0x0][0x3c4], R3 ;  /* 0x0000f1001a037a24 */ /* 0x000fe200078e0203 */
[----:B------:R-:W1:Y:S04]  /*6690*/  LDS.128 R56, [R12+0x9000] ;  /* 0x009000000c387984 */ /* 0x000e680000000c00 */
[----:B------:R-:W2:Y:S04]  /*66a0*/  LDS.128 R48, [R12+0xb000] ;  /* 0x00b000000c307984 */ /* 0x000ea80000000c00 */
[----:B------:R-:W3:Y:S04]  /*66b0*/  LDS.128 R40, [R12+0xd000] ;  /* 0x00d000000c287984 */ /* 0x000ee80000000c00 */
[----:B------:R-:W1:Y:S04]  /*66c0*/  LDS.128 R52, [R12+0xa000] ;  /* 0x00a000000c347984 */ /* 0x000e680000000c00 */
[----:B------:R-:W1:Y:S04]  /*66d0*/  LDS.128 R44, [R12+0xc000] ;  /* 0x00c000000c2c7984 */ /* 0x000e680000000c00 */
[----:B------:R-:W1:Y:S04]  /*66e0*/  LDS.128 R36, [R12+0xe000] ;  /* 0x00e000000c247984 */ /* 0x000e680000000c00 */
[----:B------:R-:W1:Y:S04]  /*66f0*/  LDS.128 R32, [R12+0xf000] ;  /* 0x00f000000c207984 */ /* 0x000e680000000c00 */
[----:B------:R-:W1:Y:S04]  /*6700*/  LDS.128 R24, [R12+0x11000] ;  /* 0x011000000c187984 */ /* 0x000e680000000c00 */
[----:B------:R-:W1:Y:S04]  /*6710*/  LDS.128 R16, [R12+0x13000] ;  /* 0x013000000c107984 */ /* 0x000e680000000c00 */
[----:B------:R-:W1:Y:S04]  /*6720*/  LDS.128 R28, [R12+0x10000] ;  /* 0x010000000c1c7984 */ /* 0x000e680000000c00 */
[----:B------:R-:W1:Y:S04]  /*6730*/  LDS.128 R20, [R12+0x12000] ;  /* 0x012000000c147984 */ /* 0x000e680000000c00 */
[----:B------:R-:W1:Y:S01]  /*6740*/  LDS.128 R12, [R12+0x14000] ;  /* 0x014000000c0c7984 */ /* 0x000e620000000c00 */
[----:B------:R-:W-:Y:S01]  /*6750*/  SHF.R.S32.HI R8, RZ, 0x1f, R0 ;  /* 0x0000001fff087819 */ /* 0x000fe20000011400 */
[----:B------:R-:W-:-:S04]  /*6760*/  IMAD.IADD R5, R5, 0x1, R3 ;  /* 0x0000000105057824 */ /* 0x000fc800078e0203 */
[C---:B------:R-:W-:Y:S02]  /*6770*/  IMAD R3, R8.reuse, c[0x0][0x3a0], RZ ;  /* 0x0000e80008037a24 */ /* 0x040fe400078e02ff */
[----:B------:R-:W-:Y:S02]  /*6780*/  IMAD R8, R8, c[0x0][0x3a8], RZ ;  /* 0x0000ea0008087a24 */ /* 0x000fe400078e02ff */
[C---:B----4-:R-:W-:Y:S02]  /*6790*/  IMAD R60, R0.reuse, c[0x0][0x3a4], R3 ;  /* 0x0000e900003c7a24 */ /* 0x050fe400078e0203 */
[C---:B------:R-:W-:Y:S02]  /*67a0*/  IMAD R3, R0.reuse, c[0x0][0x3ac], R8 ;  /* 0x0000eb0000037a24 */ /* 0x040fe400078e0208 */
[----:B------:R-:W-:-:S04]  /*67b0*/  IMAD.WIDE.U32 R10, R0, c[0x0][0x3a0], R6 ;  /* 0x0000e800000a7a25 */ /* 0x000fc800078e0006 */
[----:B------:R-:W-:Y:S01]  /*67c0*/  IMAD.WIDE.U32 R8, R0, c[0x0][0x3a8], R4 ;  /* 0x0000ea0000087a25 */ /* 0x000fe200078e0004 */
[----:B------:R-:W-:-:S03]  /*67d0*/  LEA R6, P1, R10, c[0x0][0x340], 0x1 ;  /* 0x0000d0000a067a11 */ /* 0x000fc600078208ff */
[----:B------:R-:W-:Y:S01]  /*67e0*/  IMAD.IADD R5, R11, 0x1, R60 ;  /* 0x000000010b057824 */ /* 0x000fe200078e023c */
[----:B------:R-:W-:Y:S02]  /*67f0*/  IADD3 R0, R9, R3, RZ ;  /* 0x0000000309007210 */ /* 0x000fe40007ffe0ff */
[----:B------:R-:W-:Y:S02]  /*6800*/  LEA R4, P0, R8, c[0x0][0x348], 0x1 ;  /* 0x0000d20008047a11 */ /* 0x000fe400078008ff */
[----:B------:R-:W-:Y:S02]  /*6810*/  LEA.HI.X R7, R10, c[0x0][0x344], R5, 0x1, P1 ;  /* 0x0000d1000a077a11 */ /* 0x000fe400008f0c05 */
[----:B------:R-:W-:Y:S01]  /*6820*/  LEA.HI.X R5, R8, c[0x0][0x34c], R0, 0x1, P0 ;  /* 0x0000d30008057a11 */ /* 0x000fe200000f0c00 */
[----:B------:R-:W-:Y:S01]  /*6830*/  IMAD.MOV.U32 R0, RZ, RZ, c[0x0][0x3a8] ;  /* 0x0000ea00ff007624 */ /* 0x000fe200078e00ff */
[----:B------:R-:W-:Y:S02]  /*6840*/  MOV R3, c[0x0][0x3a0] ;  /* 0x0000e80000037a02 */ /* 0x000fe40000000f00 */
[----:B------:R-:W-:-:S02]  /*6850*/  MOV R11, c[0x0][0x3a4] ;  /* 0x0000e900000b7a02 */ /* 0x000fc40000000f00 */
[C---:B------:R-:W-:Y:S02]  /*6860*/  LEA R10, P1, R3.reuse, R6, 0x7 ;  /* 0x00000006030a7211 */ /* 0x040fe400078238ff */
[----:B------:R-:W-:Y:S02]  /*6870*/  MOV R9, c[0x0][0x3ac] ;  /* 0x0000eb0000097a02 */ /* 0x000fe40000000f00 */
[C---:B------:R-:W-:Y:S02]  /*6880*/  LEA R8, P0, R0.reuse, R4, 0x7 ;  /* 0x0000000400087211 */ /* 0x040fe400078038ff */
[----:B------:R-:W-:Y:S02]  /*6890*/  LEA.HI.X R11, R3, R7, R11, 0x7, P1 ;  /* 0x00000007030b7211 */ /* 0x000fe400008f3c0b */
[----:B------:R-:W-:Y:S01]  /*68a0*/  LEA.HI.X R9, R0, R5, R9, 0x7, P0 ;  /* 0x0000000500097211 */ /* 0x000fe200000f3c09 */
[----:B-1----:R1:W-:Y:S04]  /*68b0*/  STG.E.128 [R6.64], R56 ;  /* 0x0000003806007986 */ /* 0x0023e8000c101d22 */
[----:B--2---:R1:W-:Y:S04]  /*68c0*/  STG.E.128 [R6.64+0x40], R48 ;  /* 0x0000403006007986 */ /* 0x0043e8000c101d22 */
[----:B---3--:R1:W-:Y:S04]  /*68d0*/  STG.E.128 [R6.64+0x80], R40 ;  /* 0x0000802806007986 */ /* 0x0083e8000c101d22 */
[----:B------:R1:W-:Y:S04]  /*68e0*/  STG.E.128 [R10.64], R52 ;  /* 0x000000340a007986 */ /* 0x0003e8000c101d22 */
[----:B------:R1:W-:Y:S04]  /*68f0*/  STG.E.128 [R10.64+0x40], R44 ;  /* 0x0000402c0a007986 */ /* 0x0003e8000c101d22 */
[----:B------:R1:W-:Y:S04]  /*6900*/  STG.E.128 [R10.64+0x80], R36 ;  /* 0x000080240a007986 */ /* 0x0003e8000c101d22 */
[----:B------:R1:W-:Y:S04]  /*6910*/  STG.E.128 [R4.64], R32 ;  /* 0x0000002004007986 */ /* 0x0003e8000c101d22 */
[----:B------:R1:W-:Y:S04]  /*6920*/  STG.E.128 [R4.64+0x40], R24 ;  /* 0x0000401804007986 */ /* 0x0003e8000c101d22 */
[----:B------:R1:W-:Y:S04]  /*6930*/  STG.E.128 [R4.64+0x80], R16 ;  /* 0x0000801004007986 */ /* 0x0003e8000c101d22 */
[----:B------:R1:W-:Y:S04]  /*6940*/  STG.E.128 [R8.64], R28 ;  /* 0x0000001c08007986 */ /* 0x0003e8000c101d22 */
[----:B------:R1:W-:Y:S04]  /*6950*/  STG.E.128 [R8.64+0x40], R20 ;  /* 0x0000401408007986 */ /* 0x0003e8000c101d22 */
[----:B------:R1:W-:Y:S02]  /*6960*/  STG.E.128 [R8.64+0x80], R12 ;  /* 0x0000800c08007986 */ /* 0x0003e4000c101d22 */
.L_x_43:
        /* <DEDUP_REMOVED lines=11> */
.L_x_50:
[----:B------:R-:W-:Y:S05]  /*6a20*/  EXIT ;  /* 0x000000000000794d */ /* 0x000fea0003800000 */
.L_x_52:
        /* <DEDUP_REMOVED lines=13> */
.L_x_665:


//--------------------- .text._ZN5flash44flash_bwd_dq_dk_dv_loop_seqk_parallel_kernelI23Flash_bwd_kernel_traitsILi96ELi64ELi128ELi8ELi2ELi4ELi4ELb1ELb0EN7cutlass10bfloat16_tE19Flash_kernel_traitsILi96ELi64ELi128ELi8ES3_EELb0ELb1ELb0ELb0ELb0ELb1ELb0EEEvNS_16Flash_bwd_paramsE --------------------------
	.section	.text._ZN5flash44flash_bwd_dq_dk_dv_loop_seqk_parallel_kernelI23Flash_bwd_kernel_traitsILi96ELi64ELi128ELi8ELi2ELi4ELi4ELb1ELb0EN7cutlass10bfloat16_tE19Flash_kernel_traitsILi96ELi64ELi128ELi8ES3_EELb0ELb1ELb0ELb0ELb0ELb1ELb0EEEvNS_16Flash_bwd_paramsE,"ax",@progbits
	.sectioninfo	@"SHI_REGISTERS=255"
	.align	128
        .global         _ZN5flash44flash_bwd_dq_dk_dv_loop_seqk_parallel_kernelI23Flash_bwd_kernel_traitsILi96ELi64ELi128ELi8ELi2ELi4ELi4ELb1ELb0EN7cutlass10bfloat16_tE19Flash_kernel_traitsILi96ELi64ELi128ELi8ES3_EELb0ELb1ELb0ELb0ELb0ELb1ELb0EEEvNS_16Flash_bwd_paramsE
        .type           _ZN5flash44flash_bwd_dq_dk_dv_loop_seqk_parallel_kernelI23Flash_bwd_kernel_traitsILi96ELi64ELi128ELi8ELi2ELi4ELi4ELb1ELb0EN7cutlass10bfloat16_tE19Flash_kernel_traitsILi96ELi64ELi128ELi8ES3_EELb0ELb1ELb0ELb0ELb0ELb1ELb0EEEvNS_16Flash_bwd_paramsE,@function
        .size           _ZN5flash44flash_bwd_dq_dk_dv_loop_seqk_parallel_kernelI23Flash_bwd_kernel_traitsILi96ELi64ELi128ELi8ELi2ELi4ELi4ELb1ELb0EN7cutlass10bfloat16_tE19Flash_kernel_traitsILi96ELi64ELi128ELi8ES3_EELb0ELb1ELb0ELb0ELb0ELb1ELb0EEEvNS_16Flash_bwd_paramsE,(.L_x_666 - _ZN5flash44flash_bwd_dq_dk_dv_loop_seqk_parallel_kernelI23Flash_bwd_kernel_traitsILi96ELi64ELi128ELi8ELi2ELi4ELi4ELb1ELb0EN7cutlass10bfloat16_tE19Flash_kernel_traitsILi96ELi64ELi128ELi8ES3_EELb0ELb1ELb0ELb0ELb0ELb1ELb0EEEvNS_16Flash_bwd_paramsE)
        .other          _ZN5flash44flash_bwd_dq_dk_dv_loop_seqk_parallel_kernelI23Flash_bwd_kernel_traitsILi96ELi64ELi128ELi8ELi2ELi4ELi4ELb1ELb0EN7cutlass10bfloat16_tE19Flash_kernel_traitsILi96ELi64ELi128ELi8ES3_EELb0ELb1ELb0ELb0ELb0ELb1ELb0EEEvNS_16Flash_bwd_paramsE,@"STO_CUDA_ENTRY STV_DEFAULT"
_ZN5flash44flash_bwd_dq_dk_dv_loop_seqk_parallel_kernelI23Flash_bwd_kernel_traitsILi96ELi64ELi128ELi8ELi2ELi4ELi4ELb1ELb0EN7cutlass10bfloat16_tE19Flash_kernel_traitsILi96ELi64ELi128ELi8ES3_EELb0ELb1ELb0ELb0ELb0ELb1ELb0EEEvNS_16Flash_bwd_paramsE:
.text._ZN5flash44flash_bwd_dq_dk_dv_loop_seqk_parallel_kernelI23Flash_bwd_kernel_traitsILi96ELi64ELi128ELi8ELi2ELi4ELi4ELb1ELb0EN7cutlass10bfloat16_tE19Flash_kernel_traitsILi96ELi64ELi128ELi8ES3_EELb0ELb1ELb0ELb0ELb0ELb1ELb0EEEvNS_16Flash_bwd_paramsE:
        /* <DEDUP_REMOVED lines=12> */
[----:B------:R-:W2:Y:S01]  /*00c0*/  S2UR UR36, SR_CTAID.Z ;  /* 0x00000000002479c3 */ /* 0x000ea20000002700 */
[----:B------:R-:W-:Y:S01]  /*00d0*/  ULDC.U8 UR7, c[0x0][0x328] ;  /* 0x0000ca0000077ab9 */ /* 0x000fe20000000000 */
[----:B------:R-:W-:Y:S01]  /*00e0*/  IMAD.MOV.U32 R230, RZ, RZ, 0x20 ;  /* 0x00000020ffe67424 */ /* 0x000fe200078e00ff */
[----:B------:R-:W-:Y:S01]  /*00f0*/  UISETP.NE.AND UP5, UPT, UR7, URZ, UPT ;  /* 0x0000003f0700728c */ /* 0x000fe2000bfa5270 */
[----:B------:R-:W-:Y:S01]  /*0100*/  IMAD.MOV.U32 R232, RZ, RZ, -0x10 ;  /* 0xfffffff0ffe87424 */ /* 0x000fe200078e00ff */
[----:B------:R-:W-:Y:S01]  /*0110*/  ULDC UR14, c[0x0][0x224] ;  /* 0x00008900000e7ab9 */ /* 0x000fe20000000800 */
[----:B------:R-:W-:Y:S01]  /*0120*/  IMAD.MOV.U32 R227, RZ, RZ, -0x40 ;  /* 0xffffffc0ffe37424 */ /* 0x000fe200078e00ff */
[----:B------:R-:W-:Y:S01]  /*0130*/  ULDC UR45, c[0x0][0x22c] ;  /* 0x00008b00002d7ab9 */ /* 0x000fe20000000800 */
[----:B------:R-:W3:Y:S01]  /*0140*/  S2UR UR29, SR_CTAID.Y ;  /* 0x00000000001d79c3 */ /* 0x000ee20000002600 */
[----:B------:R-:W-:-:S02]  /*0150*/  ULDC UR34, c[0x0][0x1c0] ;  /* 0x0000700000227ab9 */ /* 0x000fc40000000800 */
[----:B------:R-:W-:Y:S02]  /*0160*/  ULDC UR10, c[0x0][0x1c0] ;  /* 0x00007000000a7ab9 */ /* 0x000fe40000000800 */
[----:B------:R-:W-:Y:S02]  /*0170*/  USHF.R.S32.HI UR5, URZ, 0x1f, UR14 ;  /* 0x0000001f3f057899 */ /* 0x000fe4000801140e */
[----:B------:R-:W-:Y:S01]  /*0180*/  UIMAD.WIDE UR34, UR45, UR34, URZ ;  /* 0x000000222d2272a5 */ /* 0x000fe2000f8e023f */
[----:B------:R-:W4:Y:S01]  /*0190*/  S2UR UR59, SR_CTAID.X ;  /* 0x00000000003b79c3 */ /* 0x000f220000002500 */
[----:B------:R-:W-:Y:S02]  /*01a0*/  UMOV UR6, 0x80 ;  /* 0x0000008000067882 */ /* 0x000fe40000000000 */
[----:B------:R-:W-:Y:S02]  /*01b0*/  ULDC UR4, c[0x0][0x210] ;  /* 0x0000840000047ab9 */ /* 0x000fe40000000800 */
[----:B------:R-:W-:Y:S01]  /*01c0*/  ULDC UR54, c[0x0][0x234] ;  /* 0x00008d0000367ab9 */ /* 0x000fe20000000800 */
[----:B-1----:R-:W-:Y:S01]  /*01d0*/  SHF.R.S32.HI R20, RZ, 0x1f, R21 ;  /* 0x0000001fff147819 */ /* 0x002fe20000011415 */
[----:B--2---:R-:W-:-:S02]  /*01e0*/  UIMAD UR46, UR36, UR45, URZ ;  /* 0x0000002d242e72a4 */ /* 0x004fc4000f8e023f */
[----:B------:R-:W-:Y:S01]  /*01f0*/  UIMAD UR45, UR45, UR10, URZ ;  /* 0x0000000a2d2d72a4 */ /* 0x000fe2000f8e023f */
[CC--:B------:R-:W-:Y:S01]  /*0200*/  LEA.HI R13, R20.reuse, R21.reuse, RZ, 0x3 ;  /* 0x00000015140d7211 */ /* 0x0c0fe200078f18ff */
[----:B------:R-:W-:Y:S01]  /*0210*/  ULDC UR11, c[0x0][0x1c0] ;  /* 0x00007000000b7ab9 */ /* 0x000fe20000000800 */
[-C--:B------:R-:W-:Y:S01]  /*0220*/  LEA.HI R6, R20, R21.reuse, RZ, 0x2 ;  /* 0x0000001514067211 */ /* 0x080fe200078f10ff */
[----:B------:R-:W-:Y:S01]  /*0230*/  ULDC UR9, c[0x0][0x1c0] ;  /* 0x0000700000097ab9 */ /* 0x000fe20000000800 */
[----:B------:R-:W-:Y:S01]  /*0240*/  SHF.R.S32.HI R3, RZ, 0x3, R13 ;  /* 0x00000003ff037819 */ /* 0x000fe2000001140d */
[----:B------:R-:W-:Y:S01]  /*0250*/  UIMAD UR54, UR6, UR4, UR54 ;  /* 0x00000004063672a4 */ /* 0x000fe2000f8e0236 */
[--C-:B------:R-:W-:Y:S01]  /*0260*/  SHF.R.S32.HI R0, RZ, 0x2, R6.reuse ;  /* 0x00000002ff007819 */ /* 0x100fe20000011406 */
[----:B---3--:R-:W-:Y:S01]  /*0270*/  UIMAD UR51, UR5, UR29, URZ ;  /* 0x0000001d053372a4 */ /* 0x008fe2000f8e023f */
[----:B------:R-:W-:Y:S01]  /*0280*/  SHF.R.S32.HI R2, RZ, 0x1f, R6 ;  /* 0x0000001fff027819 */ /* 0x000fe20000011406 */
[----:B------:R-:W-:Y:S01]  /*0290*/  IMAD.SHL.U32 R5, R3, 0x40, RZ ;  /* 0x0000004003057824 */ /* 0x000fe200078e00ff */
[----:B------:R-:W-:Y:S01]  /*02a0*/  LOP3.LUT R4, R6, 0xfffffffc, RZ, 0xc0, !PT ;  /* 0xfffffffc06047812 */ /* 0x000fe200078ec0ff */
[----:B------:R-:W-:Y:S01]  /*02b0*/  UIMAD.WIDE.U32 UR42, UR29, UR14, URZ ;  /* 0x0000000e1d2a72a5 */ /* 0x000fe2000f8e003f */
[----:B------:R-:W-:Y:S01]  /*02c0*/  LEA.HI R10, R20, R21, RZ, 0x4 ;  /* 0x00000015140a7211 */ /* 0x000fe200078f20ff */
[----:B------:R-:W-:Y:S01]  /*02d0*/  UIMAD UR4, UR29, UR9, UR36 ;  /* 0x000000091d0472a4 */ /* 0x000fe2000f8e0224 */
[-C--:B------:R-:W-:Y:S01]  /*02e0*/  LEA.HI R3, R6, R0.reuse, RZ, 0x1 ;  /* 0x0000000006037211 */ /* 0x080fe200078f08ff */
[----:B------:R-:W-:Y:S01]  /*02f0*/  IMAD.IADD R18, R21, 0x1, -R4 ;  /* 0x0000000115127824 */ /* 0x000fe200078e0a04 */
[----:B------:R-:W-:Y:S01]  /*0300*/  LEA.HI R2, R2, R0, RZ, 0x3 ;  /* 0x0000000002027211 */ /* 0x000fe200078f18ff */
[----:B------:R-:W-:Y:S01]  /*0310*/  @!UP5 UIMAD UR5, UR29, UR11, UR36 ;  /* 0x0000000b1d05d2a4 */ /* 0x000fe2000f8e0224 */
[----:B------:R-:W-:Y:S01]  /*0320*/  SHF.R.S32.HI R7, RZ, 0x4, R10 ;  /* 0x00000004ff077819 */ /* 0x000fe2000001140a */
[----:B------:R-:W-:Y:S01]  /*0330*/  USHF.L.U32 UR44, UR45, 0x6, URZ ;  /* 0x000000062d2c7899 */ /* 0x000fe2000800063f */
[----:B------:R-:W-:Y:S01]  /*0340*/  LOP3.LUT R4, R3, 0x7fffffe, RZ, 0xc0, !PT ;  /* 0x07fffffe03047812 */ /* 0x000fe200078ec0ff */
[----:B------:R-:W-:Y:S01]  /*0350*/  ULDC UR48, c[0x0][0x214] ;  /* 0x0000850000307ab9 */ /* 0x000fe20000000800 */
[----:B------:R-:W-:Y:S01]  /*0360*/  LOP3.LUT R3, R2, 0xfffffff8, RZ, 0xc0, !PT ;  /* 0xfffffff802037812 */ /* 0x000fe200078ec0ff */
[----:B------:R-:W-:Y:S01]  /*0370*/  ULDC UR55, c[0x0][0x1c8] ;  /* 0x0000720000377ab9 */ /* 0x000fe20000000800 */
[----:B------:R-:W-:Y:S01]  /*0380*/  LEA.HI R6, R10, R7, RZ, 0x1 ;  /* 0x000000070a067211 */ /* 0x000fe200078f08ff */
[----:B------:R-:W-:Y:S01]  /*0390*/  IMAD.IADD R8, R0, 0x1, -R4 ;  /* 0x0000000100087824 */ /* 0x000fe200078e0a04 */
[----:B------:R-:W-:Y:S01]  /*03a0*/  LOP3.LUT R2, R5, 0xc0, RZ, 0xc0, !PT ;  /* 0x000000c005027812 */ /* 0x000fe200078ec0ff */
[----:B------:R-:W-:Y:S01]  /*03b0*/  IMAD.SHL.U32 R5, R18, 0x8, RZ ;  /* 0x0000000812057824 */ /* 0x000fe200078e00ff */
[----:B------:R-:W-:Y:S01]  /*03c0*/  ULDC.U8 UR8, c[0x0][0x3d0] ;  /* 0x0000f40000087ab9 */ /* 0x000fe20000000000 */
[----:B------:R-:W-:Y:S01]  /*03d0*/  IMAD.IADD R9, R0, 0x1, -R3 ;  /* 0x0000000100097824 */ /* 0x000fe200078e0a03 */
[----:B------:R-:W-:Y:S01]  /*03e0*/  LOP3.LUT R0, R6, 0xfffffffe, RZ, 0xc0, !PT ;  /* 0xfffffffe06007812 */ /* 0x000fe200078ec0ff */
[----:B------:R-:W-:Y:S01]  /*03f0*/  ULDC UR49, c[0x0][0x224] ;  /* 0x0000890000317ab9 */ /* 0x000fe20000000800 */
[----:B------:R-:W-:Y:S01]  /*0400*/  LOP3.LUT R4, R2, 0x18, R5, 0xf8, !PT ;  /* 0x0000001802047812 */ /* 0x000fe200078ef805 */
[----:B------:R-:W-:Y:S01]  /*0410*/  @UP5 UIMAD UR53, UR29, UR48, URZ ;  /* 0x000000301d3552a4 */ /* 0x000fe2000f8e023f */
[----:B------:R-:W-:Y:S01]  /*0420*/  SHF.R.U32.HI R3, RZ, 0x3, R2 ;  /* 0x00000003ff037819 */ /* 0x000fe20000011602 */
[----:B------:R-:W-:Y:S01]  /*0430*/  IMAD.IADD R14, R7, 0x1, -R0 ;  /* 0x00000001070e7824 */ /* 0x000fe200078e0a00 */
[----:B------:R-:W-:Y:S01]  /*0440*/  LEA.HI R6, R20, R21, RZ, 0x5 ;  /* 0x0000001514067211 */ /* 0x000fe200078f28ff */
[----:B------:R-:W-:Y:S01]  /*0450*/  ULDC.64 UR12, c[0x0][0x118] ;  /* 0x00004600000c7ab9 */ /* 0x000fe20000000a00 */
[----:B------:R-:W-:Y:S01]  /*0460*/  LOP3.LUT R7, R4, R3, RZ, 0x3c, !PT ;  /* 0x0000000304077212 */ /* 0x000fe200078e3cff */
[----:B------:R-:W-:Y:S01]  /*0470*/  UMOV UR60, 0x4 ;  /* 0x00000004003c7882 */ /* 0x000fe20000000000 */
[--C-:B------:R-:W-:Y:S01]  /*0480*/  SHF.R.S32.HI R0, RZ, 0x5, R6.reuse ;  /* 0x00000005ff007819 */ /* 0x100fe20000011406 */
[----:B------:R-:W-:Y:S01]  /*0490*/  ULOP3.LUT UR55, UR36, UR55, URZ, 0x3c, !UPT ;  /* 0x0000003724377292 */ /* 0x000fe2000f8e3c3f */
[----:B------:R-:W-:Y:S01]  /*04a0*/  SHF.R.S32.HI R2, RZ, 0x1f, R6 ;  /* 0x0000001fff027819 */ /* 0x000fe20000011406 */
[----:B------:R-:W-:Y:S01]  /*04b0*/  USHF.R.S32.HI UR56, URZ, 0x1f, UR36 ;  /* 0x0000001f3f387899 */ /* 0x000fe20008011424 */
[C---:B------:R-:W-:Y:S01]  /*04c0*/  LOP3.LUT R3, R6.reuse, 0xffffffe0, RZ, 0xc0, !PT ;  /* 0xffffffe006037812 */ /* 0x040fe200078ec0ff */
[----:B------:R-:W-:Y:S01]  /*04d0*/  USHF.L.U32 UR61, UR29, 0x7, URZ ;  /* 0x000000071d3d7899 */ /* 0x000fe2000800063f */
[-C--:B------:R-:W-:Y:S01]  /*04e0*/  LEA.HI R4, R6, R0.reuse, RZ, 0x1 ;  /* 0x0000000006047211 */ /* 0x080fe200078f08ff */
[----:B------:R-:W-:Y:S01]  /*04f0*/  UISETP.NE.AND UP6, UPT, UR8, URZ, UPT ;  /* 0x0000003f0800728c */ /* 0x000fe2000bfc5270 */
[----:B------:R-:W-:Y:S01]  /*0500*/  LEA.HI R2, R2, R0, RZ, 0x2 ;  /* 0x0000000002027211 */ /* 0x000fe200078f10ff */
[----:B------:R-:W-:Y:S01]  /*0510*/  IMAD.IADD R3, R21, 0x1, -R3 ;  /* 0x0000000115037824 */ /* 0x000fe200078e0a03 */
[----:B------:R-:W-:Y:S01]  /*0520*/  LOP3.LUT R5, R13, 0xfffffff8, RZ, 0xc0, !PT ;  /* 0xfffffff80d057812 */ /* 0x000fe200078ec0ff */
[----:B------:R-:W-:Y:S01]  /*0530*/  USHF.R.S32.HI UR58, URZ, 0x1f, UR29 ;  /* 0x0000001f3f3a7899 */ /* 0x000fe2000801141d */
[----:B------:R-:W-:Y:S01]  /*0540*/  LOP3.LUT R4, R4, 0xfffffffe, RZ, 0xc0, !PT ;  /* 0xfffffffe04047812 */ /* 0x000fe200078ec0ff */
[----:B------:R-:W-:Y:S01]  /*0550*/  USHF.R.S32.HI UR57, URZ, 0x1f, UR36 ;  /* 0x0000001f3f397899 */ /* 0x000fe20008011424 */
[----:B------:R-:W-:Y:S01]  /*0560*/  LOP3.LUT R2, R2, 0xfffffffc, RZ, 0xc0, !PT ;  /* 0xfffffffc02027812 */ /* 0x000fe200078ec0ff */
[----:B------:R-:W-:Y:S01]  /*0570*/  IMAD.IADD R5, R21, 0x1, -R5 ;  /* 0x0000000115057824 */ /* 0x000fe200078e0a05 */
[----:B------:R-:W-:Y:S01]  /*0580*/  SHF.R.S32.HI R6, RZ, 0x1f, R3 ;  /* 0x0000001fff067819 */ /* 0x000fe20000011403 */
[----:B------:R-:W-:Y:S01]  /*0590*/  IMAD.IADD R231, R0, 0x1, -R4 ;  /* 0x0000000100e77824 */ /* 0x000fe200078e0a04 */
[----:B------:R-:W-:Y:S01]  /*05a0*/  LOP3.LUT R4, R10, 0xfffffff0, RZ, 0xc0, !PT ;  /* 0xfffffff00a047812 */ /* 0x000fe200078ec0ff */
[----:B------:R-:W-:Y:S01]  /*05b0*/  IMAD.IADD R12, R0, 0x1, -R2 ;  /* 0x00000001000c7824 */ /* 0x000fe200078e0a02 */
[----:B------:R-:W-:Y:S01]  /*05c0*/  LEA.HI R22, R6, R3, RZ, 0x2 ;  /* 0x0000000306167211 */ /* 0x000fe200078f10ff */
[----:B------:R-:W-:Y:S01]  /*05d0*/  IMAD R0, R0, 0x8, R8 ;  /* 0x0000000800007824 */ /* 0x000fe200078e0208 */
[----:B------:R-:W-:Y:S01]  /*05e0*/  LEA.HI R6, R5, R5, RZ, 0x1 ;  /* 0x0000000505067211 */ /* 0x000fe200078f08ff */
[----:B------:R-:W-:Y:S01]  /*05f0*/  UIMAD.WIDE.U32 UR40, UR34, UR42, URZ ;  /* 0x0000002a222872a5 */ /* 0x000fe2000f8e003f */
[-C--:B------:R-:W-:Y:S01]  /*0600*/  LEA.HI R2, R20, R21.reuse, RZ, 0x6 ;  /* 0x0000001514027211 */ /* 0x080fe200078f30ff */
[----:B------:R-:W-:Y:S01]  /*0610*/  IMAD.U32 R3, R0, 0x20, R7 ;  /* 0x0000002000037824 */ /* 0x000fe200078e0007 */
[----:B------:R-:W-:Y:S01]  /*0620*/  LOP3.LUT R0, R6, 0x3fffffe, RZ, 0xc0, !PT ;  /* 0x03fffffe06007812 */ /* 0x000fe200078ec0ff */
[----:B------:R-:W-:Y:S01]  /*0630*/  UIMAD UR50, UR35, UR42, URZ ;  /* 0x0000002a233272a4 */ /* 0x000fe2000f8e023f */
[----:B------:R-:W-:Y:S01]  /*0640*/  SHF.R.S32.HI R11, RZ, 0x6, R2 ;  /* 0x00000006ff0b7819 */ /* 0x000fe20000011402 */
[----:B------:R-:W-:Y:S01]  /*0650*/  USHF.R.S32.HI UR52, URZ, 0x1f, UR46 ;  /* 0x0000001f3f347899 */ /* 0x000fe2000801142e */
[----:B------:R1:W-:Y:S01]  /*0660*/  STL [R1+0x28], R3 ;  /* 0x0000280301007387 */ /* 0x0003e20000100800 */
[----:B------:R-:W-:Y:S01]  /*0670*/  LEA.HI R8, R20, R21, RZ, 0x7 ;  /* 0x0000001514087211 */ /* 0x000fe200078f38ff */
[----:B------:R-:W-:Y:S01]  /*0680*/  UIMAD UR49, UR4, UR49, URZ ;  /* 0x00000031043172a4 */ /* 0x000fe2000f8e023f */
[----:B------:R-:W-:Y:S01]  /*0690*/  IMAD R2, R11, 0x4, R14 ;  /* 0x000000040b027824 */ /* 0x000fe200078e020e */
[----:B------:R-:W-:Y:S01]  /*06a0*/  LOP3.LUT P4, RZ, R9, 0x2, RZ, 0xc0, !PT ;  /* 0x0000000209ff7812 */ /* 0x000fe2000788c0ff */
[----:B------:R-:W-:-:S02]  /*06b0*/  @!UP5 UIMAD UR48, UR5, UR48, URZ ;  /* 0x000000300530d2a4 */ /* 0x000fc4000f8e023f */
[----:B------:R-:W-:Y:S02]  /*06c0*/  USHF.R.S32.HI UR47, URZ, 0x1f, UR44 ;  /* 0x0000001f3f2f7899 */ /* 0x000fe4000801142c */
[----:B------:R-:W-:Y:S01]  /*06d0*/  UMOV UR39, 0xffffd000 ;  /* 0xffffd00000277882 */ /* 0x000fe20000000000 */
[----:B-1----:R-:W-:Y:S02]  /*06e0*/  IMAD.IADD R3, R5, 0x1, -R0 ;  /* 0x0000000105037824 */ /* 0x002fe400078e0a00 */
[C---:B------:R-:W-:Y:S02]  /*06f0*/  IMAD.IADD R0, R21.reuse, 0x1, -R4 ;  /* 0x0000000115007824 */ /* 0x040fe400078e0a04 */
[----:B------:R-:W-:Y:S02]  /*0700*/  IMAD R19, R2, 0x8, R3 ;  /* 0x0000000802137824 */ /* 0x000fe400078e0203 */
[----:B------:R-:W-:Y:S01]  /*0710*/  IMAD.SHL.U32 R21, R21, 0x2, RZ ;  /* 0x0000000215157824 */ /* 0x000fe200078e00ff */
[----:B------:R-:W-:-:S02]  /*0720*/  SHF.R.S32.HI R3, RZ, 0x1f, R0 ;  /* 0x0000001fff037819 */ /* 0x000fc40000011400 */
[-C--:B------:R-:W-:Y:S02]  /*0730*/  LEA.HI R2, R0, R0.reuse, RZ, 0x1 ;  /* 0x0000000000027211 */ /* 0x080fe400078f08ff */
[----:B------:R-:W-:Y:S02]  /*0740*/  LEA.HI R10, R3, R0, RZ, 0x3 ;  /* 0x00000000030a7211 */ /* 0x000fe400078f18ff */
[----:B------:R-:W-:Y:S02]  /*0750*/  LOP3.LUT R4, R2, 0x7fffffe, RZ, 0xc0, !PT ;  /* 0x07fffffe02047812 */ /* 0x000fe400078ec0ff */
[----:B------:R-:W-:-:S03]  /*0760*/  LOP3.LUT R3, R10, 0xfffffff8, RZ, 0xc0, !PT ;  /* 0xfffffff80a037812 */ /* 0x000fc600078ec0ff */
[C---:B------:R-:W-:Y:S01]  /*0770*/  IMAD.IADD R17, R0.reuse, 0x1, -R4 ;  /* 0x0000000100117824 */ /* 0x040fe200078e0a04 */
[----:B------:R-:W-:Y:S01]  /*0780*/  LOP3.LUT R4, R9, 0x1, RZ, 0xc0, !PT ;  /* 0x0000000109047812 */ /* 0x000fe200078ec0ff */
[----:B------:R-:W-:Y:S01]  /*0790*/  IMAD.IADD R15, R0, 0x1, -R3 ;  /* 0x00000001000f7824 */ /* 0x000fe200078e0a03 */
[----:B------:R-:W-:Y:S01]  /*07a0*/  SHF.R.S32.HI R3, RZ, 0x1, R6 ;  /* 0x00000001ff037819 */ /* 0x000fe20000011406 */
[----:B------:R-:W-:Y:S01]  /*07b0*/  IMAD.SHL.U32 R0, R5, 0x40, RZ ;  /* 0x0000004005007824 */ /* 0x000fe200078e00ff */
[--C-:B------:R-:W-:Y:S02]  /*07c0*/  SHF.R.S32.HI R6, RZ, 0x1, R2.reuse ;  /* 0x00000001ff067819 */ /* 0x100fe40000011402 */
[----:B------:R-:W-:Y:S02]  /*07d0*/  SHF.R.S32.HI R2, RZ, 0x1f, R2 ;  /* 0x0000001fff027819 */ /* 0x000fe40000011402 */
[----:B------:R-:W-:Y:S01]  /*07e0*/  LOP3.LUT R5, R0, 0x1c0, RZ, 0xc0, !PT ;  /* 0x000001c000057812 */ /* 0x000fe200078ec0ff */
[----:B------:R-:W-:Y:S01]  /*07f0*/  IMAD.SHL.U32 R0, R12, 0x10, RZ ;  /* 0x000000100c007824 */ /* 0x000fe200078e00ff */
[C---:B------:R-:W-:Y:S01]  /*0800*/  LOP3.LUT P6, RZ, R3.reuse, 0x2, RZ, 0xc0, !PT ;  /* 0x0000000203ff7812 */ /* 0x040fe200078cc0ff */
[----:B------:R-:W-:Y:S01]  /*0810*/  IMAD.SHL.U32 R3, R3, 0x40, RZ ;  /* 0x0000004003037824 */ /* 0x000fe200078e00ff */
[----:B------:R-:W-:-:S02]  /*0820*/  ISETP.NE.U32.AND P5, PT, R4, 0x1, PT ;  /* 0x000000010400780c */ /* 0x000fc40003fa5070 */
[----:B------:R-:W-:Y:S02]  /*0830*/  LEA.HI R4, R2, R6, RZ, 0x2 ;  /* 0x0000000602047211 */ /* 0x000fe400078f10ff */
[----:B------:R-:W-:Y:S02]  /*0840*/  LOP3.LUT R2, R5, 0x30, R0, 0xf8, !PT ;  /* 0x0000003005027812 */ /* 0x000fe400078ef800 */
[----:B------:R-:W-:Y:S02]  /*0850*/  LOP3.LUT R0, R3, 0xc0, RZ, 0xc0, !PT ;  /* 0x000000c003007812 */ /* 0x000fe400078ec0ff */
[--C-:B------:R-:W-:Y:S02]  /*0860*/  LOP3.LUT R3, R2, 0x8, R13.reuse, 0xf8, !PT ;  /* 0x0000000802037812 */ /* 0x100fe400078ef80d */
[----:B------:R-:W-:Y:S02]  /*0870*/  LOP3.LUT R2, R0, 0x8, R13, 0xf8, !PT ;  /* 0x0000000800027812 */ /* 0x000fe400078ef80d */
[----:B------:R-:W-:-:S02]  /*0880*/  SHF.R.U32.HI R0, RZ, 0x3, R0 ;  /* 0x00000003ff007819 */ /* 0x000fc40000011600 */
[----:B------:R-:W-:Y:S02]  /*0890*/  LOP3.LUT R4, R4, 0xfffffffc, RZ, 0xc0, !PT ;  /* 0xfffffffc04047812 */ /* 0x000fe400078ec0ff */
[----:B------:R-:W-:Y:S01]  /*08a0*/  LOP3.LUT R222, R2, R0, RZ, 0x3c, !PT ;  /* 0x0000000002de7212 */ /* 0x000fe200078e3cff */
[C---:B------:R-:W-:Y:S01]  /*08b0*/  IMAD.SHL.U32 R2, R9.reuse, 0x40, RZ ;  /* 0x0000004009027824 */ /* 0x040fe200078e00ff */
[----:B------:R-:W-:Y:S01]  /*08c0*/  SHF.R.U32.HI R0, RZ, 0x3, R5 ;  /* 0x00000003ff007819 */ /* 0x000fe20000011605 */
[----:B------:R-:W-:Y:S01]  /*08d0*/  IMAD.IADD R13, R6, 0x1, -R4 ;  /* 0x00000001060d7824 */ /* 0x000fe200078e0a04 */
[----:B------:R-:W-:Y:S01]  /*08e0*/  LEA.HI R5, R9, R9, RZ, 0x1 ;  /* 0x0000000909057211 */ /* 0x000fe200078f08ff */
[----:B------:R-:W-:Y:S01]  /*08f0*/  IMAD.SHL.U32 R6, R18, 0x2, RZ ;  /* 0x0000000212067824 */ /* 0x000fe200078e00ff */
[----:B------:R-:W-:Y:S01]  /*0900*/  LOP3.LUT R16, R3, R0, RZ, 0x3c, !PT ;  /* 0x0000000003107212 */ /* 0x000fe200078e3cff */
[----:B------:R-:W-:Y:S01]  /*0910*/  IMAD.U32 R222, R19, 0x20, R222 ;  /* 0x0000002013de7824 */ /* 0x000fe200078e00de */
[----:B------:R-:W-:-:S02]  /*0920*/  LOP3.LUT R0, R5, 0x3fffffe, RZ, 0xc0, !PT ;  /* 0x03fffffe05007812 */ /* 0x000fc400078ec0ff */
[----:B------:R-:W-:Y:S02]  /*0930*/  LOP3.LUT R2, R2, 0x1c0, RZ, 0xc0, !PT ;  /* 0x000001c002027812 */ /* 0x000fe400078ec0ff */
[----:B------:R-:W-:Y:S01]  /*0940*/  SHF.R.S32.HI R3, RZ, 0x3, R10 ;  /* 0x00000003ff037819 */ /* 0x000fe2000001140a */
[----:B------:R-:W-:Y:S01]  /*0950*/  IMAD.IADD R7, R9, 0x1, -R0 ;  /* 0x0000000109077824 */ /* 0x000fe200078e0a00 */
[----:B------:R-:W-:Y:S01]  /*0960*/  SEL R221, R230, 0xffffffe0, !P6 ;  /* 0xffffffe0e6dd7807 */ /* 0x000fe20007000000 */
[----:B------:R-:W-:Y:S01]  /*0970*/  IMAD.SHL.U32 R0, R11, 0x20, RZ ;  /* 0x000000200b007824 */ /* 0x000fe200078e00ff */
[----:B------:R-:W-:Y:S01]  /*0980*/  SEL R232, R232, 0x10, !P5 ;  /* 0x00000010e8e87807 */ /* 0x000fe20006800000 */
[----:B------:R-:W-:Y:S02]  /*0990*/  IMAD R17, R3, 0x8, R17 ;  /* 0x0000000803117824 */ /* 0x000fe400078e0211 */
[----:B------:R-:W-:Y:S01]  /*09a0*/  IMAD R225, R12, 0x2, R3 ;  /* 0x000000020ce17824 */ /* 0x000fe200078e0203 */
[----:B------:R-:W-:Y:S01]  /*09b0*/  LOP3.LUT R9, R0, 0x6, R21, 0xf8, !PT ;  /* 0x0000000600097812 */ /* 0x000fe200078ef815 */
[----:B------:R-:W-:Y:S01]  /*09c0*/  IMAD R221, R222, 0x2, R221 ;  /* 0x00000002dedd7824 */ /* 0x000fe200078e02dd */
[----:B------:R-:W-:Y:S01]  /*09d0*/  LOP3.LUT R4, R2, 0x20, R0, 0xf8, !PT ;  /* 0x0000002002047812 */ /* 0x000fe200078ef800 */
[----:B------:R-:W-:Y:S01]  /*09e0*/  IMAD R0, R12, 0x200, R6 ;  /* 0x000002000c007824 */ /* 0x000fe200078e0206 */
[----:B------:R-:W-:Y:S01]  /*09f0*/  SHF.R.U32.HI R2, RZ, 0x3, R2 ;  /* 0x00000003ff027819 */ /* 0x000fe20000011602 */
[----:B------:R1:W-:Y:S01]  /*0a00*/  STL [R1+0x34], R9 ;  /* 0x0000340901007387 */ /* 0x0003e20000100800 */
[----:B------:R-:W-:-:S02]  /*0a10*/  IMAD.SHL.U32 R222, R222, 0x2, RZ ;  /* 0x00000002dede7824 */ /* 0x000fc400078e00ff */
[----:B------:R-:W-:Y:S01]  /*0a20*/  IMAD R10, R7, 0x20, R0 ;  /* 0x00000020070a7824 */ /* 0x000fe200078e0200 */
[----:B------:R-:W-:-:S04]  /*0a30*/  SHF.R.S32.HI R0, RZ, 0x1, R5 ;  /* 0x00000001ff007819 */ /* 0x000fc80000011405 */
        /* <DEDUP_REMOVED lines=40> */
[C---:B------:R-:W-:Y:S01]  /*0cc0*/  IMAD R11, R231.reuse, 0x10, R4 ;  /* 0x00000010e70b7824 */ /* 0x040fe200078e0204 */
[----:B------:R-:W-:Y:S01]  /*0cd0*/  LEA R4, R8, 0x9000, 0x1 ;  /* 0x0000900008047811 */ /* 0x000fe200078e08ff */
[----:B------:R-:W-:Y:S01]  /*0ce0*/  IMAD R231, R231, 0x200, R0 ;  /* 0x00000200e7e77824 */ /* 0x000fe200078e0200 */
[----:B------:R-:W-:Y:S01]  /*0cf0*/  @P4 IADD3 R234, R235, -0x20, RZ ;  /* 0xffffffe0ebea4810 */ /* 0x000fe20007ffe0ff */
[----:B------:R-:W-:Y:S01]  /*0d00*/  IMAD.IADD R226, R225, 0x1, R226 ;  /* 0x00000001e1e27824 */ /* 0x000fe200078e02e2 */
[----:B------:R-:W-:Y:S01]  /*0d10*/  IADD3 R0, R11, -0x40, RZ ;  /* 0xffffffc00b007810 */ /* 0x000fe20007ffe0ff */
[----:B------:R-:W-:Y:S01]  /*0d20*/  STL [R1+0x38], R11 ;  /* 0x0000380b01007387 */ /* 0x000fe20000100800 */
[----:B------:R-:W-:-:S02]  /*0d30*/  IMAD.IADD R228, R225, 0x1, R227 ;  /* 0x00000001e1e47824 */ /* 0x000fc400078e02e3 */
[----:B------:R-:W-:Y:S01]  /*0d40*/  SHF.R.S32.HI R2, RZ, 0x1f, R0 ;  /* 0x0000001fff027819 */ /* 0x000fe20000011400 */
[----:B------:R-:W-:Y:S02]  /*0d50*/  IMAD.IADD R231, R231, 0x1, R5 ;  /* 0x00000001e7e77824 */ /* 0x000fe400078e0205 */
[----:B------:R-:W-:Y:S01]  /*0d60*/  IMAD.IADD R232, R232, 0x1, R234 ;  /* 0x00000001e8e87824 */ /* 0x000fe200078e02ea */
[C---:B------:R-:W-:Y:S01]  /*0d70*/  SHF.L.U64.HI R2, R0.reuse, 0x2, R2 ;  /* 0x0000000200027819 */ /* 0x040fe20000010202 */
[----:B------:R-:W-:Y:S02]  /*0d80*/  IMAD.SHL.U32 R0, R0, 0x4, RZ ;  /* 0x0000000400007824 */ /* 0x000fe400078e00ff */
[----:B------:R-:W-:Y:S02]  /*0d90*/  IMAD.IADD R227, R226, 0x1, R227 ;  /* 0x00000001e2e37824 */ /* 0x000fe400078e02e3 */
[----:B------:R1:W-:Y:S04]  /*0da0*/  STL [R1+0x30], R2 ;  /* 0x0000300201007387 */ /* 0x0003e80000100800 */
[----:B------:R2:W-:Y:S04]  /*0db0*/  STL [R1+0x2c], R0 ;  /* 0x00002c0001007387 */ /* 0x0005e80000100800 */
[----:B------:R3:W-:Y:S01]  /*0dc0*/  STL [R1+0x14], R4 ;  /* 0x0000140401007387 */ /* 0x0007e20000100800 */
[----:B-1----:R-:W-:Y:S01]  /*0dd0*/  IMAD.SHL.U32 R2, R3, 0x2, RZ ;  /* 0x0000000203027824 */ /* 0x002fe200078e00ff */
[----:B--2---:R-:W-:-:S02]  /*0de0*/  IADD3 R0, R4, 0x20, RZ ;  /* 0x0000002004007810 */ /* 0x004fc40007ffe0ff */
[----:B------:R-:W-:-:S05]  /*0df0*/  @P3 IADD3 R0, R4, -0x20, RZ ;  /* 0xffffffe004003810 */ /* 0x000fca0007ffe0ff */
[----:B----4-:R3:W-:Y:S02]  /*0e00*/  STL [R1+0x18], R0 ;  /* 0x0000180001007387 */ /* 0x0107e40000100800 */
.L_x_81:
        /* <DEDUP_REMOVED lines=12> */
[----:B-1-3--:R-:W-:Y:S01]  /*0ed0*/  IMAD.U32 R4, RZ, RZ, UR4 ;  /* 0x00000004ff047e24 */ /* 0x00afe2000f8e00ff */
        /* <DEDUP_REMOVED lines=14> */
[----:B------:R-:W4:Y:S01]  /*0fc0*/  @P0 LDG.E R6, [R6.64] ;  /* 0x0000000c06060981 */ /* 0x000f22000c1e1900 */
[----:B------:R-:W-:Y:S01]  /*0fd0*/  PLOP3.LUT P1, PT, PT, PT, UP2, 0x80, 0x0 ;  /* 0x000000000000781c */ /* 0x000fe20003f2f028 */
[----:B------:R-:W-:Y:S01]  /*0fe0*/  UIADD3.X UR7, UR10, UR7, URZ, UP0, !UPT ;  /* 0x000000070a077290 */ /* 0x000fe200087fe43f */
[----:B-1----:R-:W-:-:S05]  /*0ff0*/  IMAD.U32 R4, RZ, RZ, UR6 ;  /* 0x00000006ff047e24 */ /* 0x002fca000f8e00ff */
[----:B------:R-:W-:-:S06]  /*1000*/  MOV R5, UR7 ;  /* 0x0000000700057c02 */ /* 0x000fcc0008000f00 */
[----:B------:R-:W5:Y:S01]  /*1010*/  @!P1 LDG.E R0, [R4.64] ;  /* 0x0000000c04009981 */ /* 0x000f62000c1e1900 */
        /* <DEDUP_REMOVED lines=20> */
.L_x_53:
        /* <DEDUP_REMOVED lines=21> */
[----:B-1----:R-:W-:Y:S02]  /*12b0*/  UISETP.NE.AND UP0, UPT, UR25, -0x1, UPT ;  /* 0xffffffff1900788c */ /* 0x002fe4000bf05270 */
[----:B------:R-:W-:Y:S02]  /*12c0*/  ULDC.64 UR4, c[0x0][0x190] ;  /* 0x0000640000047ab9 */ /* 0x000fe40000000a00 */
[----:B------:R-:W-:Y:S02]  /*12d0*/  UIMAD.WIDE.U32 UR6, UR15, UR4, URZ ;  /* 0x000000040f0672a5 */ /* 0x000fe4000f8e003f */
[----:B------:R-:W-:Y:S01]  /*12e0*/  UIADD3 UR4, UR26, 0x3f, URZ ;  /* 0x0000003f1a047890 */ /* 0x000fe2000fffe03f */
[----:B------:R-:W-:Y:S01]  /*12f0*/  PLOP3.LUT P1, PT, PT, PT, UP0, 0x80, 0x0 ;  /* 0x000000000000781c */ /* 0x000fe20003f2f008 */
[----:B------:R-:W-:Y:S02]  /*1300*/  UISETP.NE.AND UP2, UPT, UR15, -0x1, UPT ;  /* 0xffffffff0f00788c */ /* 0x000fe4000bf45270 */
[----:B------:R-:W-:-:S02]  /*1310*/  USHF.R.S32.HI UR10, URZ, 0x1f, UR4 ;  /* 0x0000001f3f0a7899 */ /* 0x000fc40008011404 */
[----:B------:R-:W-:Y:S02]  /*1320*/  @UP0 UIADD3 UR11, UR19, UR25, URZ ;  /* 0x00000019130b0290 */ /* 0x000fe4000fffe03f */
[----:B------:R-:W-:Y:S02]  /*1330*/  ULEA.HI UR10, UR10, UR4, URZ, 0x6 ;  /* 0x000000040a0a7291 */ /* 0x000fe4000f8f303f */
[----:B------:R-:W-:Y:S02]  /*1340*/  ULDC.64 UR16, c[0x0][0x178] ;  /* 0x00005e0000107ab9 */ /* 0x000fe40000000a00 */
[----:B------:R-:W-:Y:S02]  /*1350*/  ULDC.64 UR20, c[0x0][0x198] ;  /* 0x0000660000147ab9 */ /* 0x000fe40000000a00 */
[----:B------:R-:W-:Y:S02]  /*1360*/  UIMAD UR23, UR15, UR5, URZ ;  /* 0x000000050f1772a4 */ /* 0x000fe4000f8e023f */
[----:B------:R-:W-:-:S02]  /*1370*/  UIMAD UR22, UR38, UR16, URZ ;  /* 0x00000010261672a4 */ /* 0x000fc4000f8e023f */
[----:B------:R-:W-:Y:S02]  /*1380*/  @UP0 UIMAD.WIDE.U32 UR4, UR11, UR20, URZ ;  /* 0x000000140b0402a5 */ /* 0x000fe4000f8e003f */
[----:B------:R-:W-:Y:S02]  /*1390*/  USHF.R.S32.HI UR32, URZ, 0x6, UR10 ;  /* 0x000000063f207899 */ /* 0x000fe4000801140a */
[----:B------:R-:W-:Y:S02]  /*13a0*/  ULOP3.LUT UR10, UR10, 0xffffffc0, URZ, 0xc0, !UPT ;  /* 0xffffffc00a0a7892 */ /* 0x000fe4000f8ec03f */
[----:B------:R-:W-:Y:S02]  /*13b0*/  UIMAD.WIDE.U32 UR8, UR29, UR16, URZ ;  /* 0x000000101d0872a5 */ /* 0x000fe4000f8e003f */
[----:B------:R-:W-:Y:S02]  /*13c0*/  UIMAD UR17, UR29, UR17, UR22 ;  /* 0x000000111d1172a4 */ /* 0x000fe4000f8e0216 */
[----:B------:R-:W-:-:S02]  /*13d0*/  @UP0 UIMAD UR33, UR11, UR21, UR5 ;  /* 0x000000150b2102a4 */ /* 0x000fc4000f8e0205 */
[----:B------:R-:W-:Y:S02]  /*13e0*/  UIADD3 UR11, UR10, -0x40, URZ ;  /* 0xffffffc00a0b7890 */ /* 0x000fe4000fffe03f */
[----:B------:R-:W-:Y:S02]  /*13f0*/  UIADD3 UR30, UR9, UR17, URZ ;  /* 0x00000011091e7290 */ /* 0x000fe4000fffe03f */
[----:B------:R-:W-:Y:S02]  /*1400*/  @UP2 UIADD3 UR30, UR7, UR23, URZ ;  /* 0x00000017071e2290 */ /* 0x000fe4000fffe03f */
[----:B------:R-:W-:Y:S02]  /*1410*/  USEL UR37, UR8, UR6, !UP2 ;  /* 0x0000000608257287 */ /* 0x000fe4000d000000 */
        /* <DEDUP_REMOVED lines=15> */
.L_x_55:
        /* <DEDUP_REMOVED lines=18> */
.L_x_56:
[----:B------:R-:W-:Y:S01]  /*1630*/  IABS R6, c[0x0][0x1c8] ;  /* 0x0000720000067a13 */ /* 0x000fe20000000000 */
[----:B------:R-:W-:Y:S01]  /*1640*/  ULDC.64 UR6, c[0x0][0x370] ;  /* 0x0000dc0000067ab9 */ /* 0x000fe20000000a00 */
[----:B------:R-:W-:Y:S01]  /*1650*/  ISETP.NE.AND P2, PT, RZ, c[0x0][0x1c8], PT ;  /* 0x00007200ff007a0c */ /* 0x000fe20003f45270 */
[----:B------:R-:W-:Y:S01]  /*1660*/  @UP2 UIMAD.WIDE.U32 UR4, UR15, UR6, URZ ;  /* 0x000000060f0422a5 */ /* 0x000fe2000f8e003f */
[----:B------:R-:W1:Y:S01]  /*1670*/  I2F.RP R4, R6 ;  /* 0x0000000600047306 */ /* 0x000e620000209400 */
[----:B------:R-:W-:Y:S02]  /*1680*/  ULDC UR8, c[0x0][0x224] ;  /* 0x0000890000087ab9 */ /* 0x000fe40000000800 */
        /* <DEDUP_REMOVED lines=11> */
[----:B------:R-:W-:-:S03]  /*1740*/  UIMAD UR4, UR38, UR8, UR51 ;  /* 0x00000008260472a4 */ /* 0x000fc6000f8e0233 */
[----:B------:R-:W-:Y:S01]  /*1750*/  ULDC UR8, c[0x0][0x234] ;  /* 0x00008d0000087ab9 */ /* 0x000fe20000000800 */
[----:B-1----:R-:W-:Y:S01]  /*1760*/  IADD3 R4, R4, 0xffffffe, RZ ;  /* 0x0ffffffe04047810 */ /* 0x002fe20007ffe0ff */
[----:B------:R-:W-:-:S03]  /*1770*/  UIADD3 UR4, UR43, UR4, URZ ;  /* 0x000000042b047290 */ /* 0x000fc6000fffe03f */
[----:B------:R-:W1:Y:S01]  /*1780*/  F2I.FTZ.U32.TRUNC.NTZ R5, R4 ;  /* 0x0000000400057305 */ /* 0x000e62000021f000 */
[----:B------:R-:W-:-:S04]  /*1790*/  UIMAD UR4, UR34, UR4, UR50 ;  /* 0x00000004220472a4 */ /* 0x000fc8000f8e0232 */
[----:B------:R-:W-:Y:S02]  /*17a0*/  UIADD3 UR10, UR41, UR4, URZ ;  /* 0x00000004290a7290 */ /* 0x000fe4000fffe03f */
[----:B------:R-:W-:-:S04]  /*17b0*/  UIMAD.WIDE.U32 UR4, UR34, UR15, URZ ;  /* 0x0000000f220472a5 */ /* 0x000fc8000f8e003f */
[----:B------:R-:W-:Y:S02]  /*17c0*/  @UP2 UIADD3 UR10, UR5, UR6, URZ ;  /* 0x00000006050a2290 */ /* 0x000fe4000fffe03f */
[----:B------:R-:W-:Y:S02]  /*17d0*/  USEL UR17, UR40, UR4, !UP2 ;  /* 0x0000000428117287 */ /* 0x000fe4000d000000 */
[----:B------:R-:W-:Y:S01]  /*17e0*/  ULDC.64 UR6, c[0x0][0x3d8] ;  /* 0x0000f60000067ab9 */ /* 0x000fe20000000a00 */
[----:B-1----:R-:W-:Y:S01]  /*17f0*/  IMAD.MOV R0, RZ, RZ, -R5 ;  /* 0x000000ffff007224 */ /* 0x002fe200078e0a05 */
[----:B------:R-:W-:Y:S01]  /*1800*/  UIMAD.WIDE.U32 UR4, UR59, UR6, URZ ;  /* 0x000000063b0472a5 */ /* 0x000fe2000f8e003f */
[----:B------:R-:W-:Y:S02]  /*1810*/  IMAD.MOV.U32 R4, RZ, RZ, RZ ;  /* 0x000000ffff047224 */ /* 0x000fe400078e00ff */
[----:B------:R-:W-:Y:S01]  /*1820*/  IMAD R3, R0, R6, RZ ;  /* 0x0000000600037224 */ /* 0x000fe200078e02ff */
[----:B------:R-:W-:Y:S01]  /*1830*/  IABS R0, UR36 ;  /* 0x0000002400007c13 */ /* 0x000fe20008000000 */
[----:B------:R-:W-:-:S02]  /*1840*/  USEL UR16, UR4, URZ, UP6 ;  /* 0x0000003f04107287 */ /* 0x000fc4000b000000 */
[----:B------:R-:W-:Y:S01]  /*1850*/  IMAD.HI.U32 R3, R5, R3, R4 ;  /* 0x0000000305037227 */ /* 0x000fe200078e0004 */
[----:B------:R-:W-:Y:S02]  /*1860*/  USHF.L.U64.HI UR4, UR29, 0x7, UR38 ;  /* 0x000000071d047899 */ /* 0x000fe40008010226 */
[----:B------:R-:W-:Y:S02]  /*1870*/  UIMAD UR7, UR59, UR7, UR5 ;  /* 0x000000073b0772a4 */ /* 0x000fe4000f8e0205 */
[----:B------:R-:W-:Y:S01]  /*1880*/  USEL UR5, UR4, URZ, UP1 ;  /* 0x0000003f04057287 */ /* 0x000fe20008800000 */
[----:B------:R-:W-:Y:S01]  /*1890*/  IMAD.HI.U32 R3, R3, R0, RZ ;  /* 0x0000000003037227 */ /* 0x000fe200078e00ff */
[----:B------:R-:W-:-:S03]  /*18a0*/  USEL UR4, UR61, URZ, UP1 ;  /* 0x0000003f3d047287 */ /* 0x000fc60008800000 */
[----:B------:R-:W-:Y:S01]  /*18b0*/  IMAD.MOV R4, RZ, RZ, -R3 ;  /* 0x000000ffff047224 */ /* 0x000fe200078e0a03 */
[----:B------:R-:W-:-:S03]  /*18c0*/  UIADD3 UR4, UP1, UR11, UR4, URZ ;  /* 0x000000040b047290 */ /* 0x000fc6000ff3e03f */
[C---:B------:R-:W-:Y:S01]  /*18d0*/  IMAD R0, R6.reuse, R4, R0 ;  /* 0x0000000406007224 */ /* 0x040fe200078e0200 */
[----:B------:R-:W-:Y:S02]  /*18e0*/  UIADD3.X UR6, UR23, UR5, URZ, UP1, !UPT ;  /* 0x0000000517067290 */ /* 0x000fe40008ffe43f */
[----:B------:R-:W-:Y:S02]  /*18f0*/  UIMAD UR5, UR35, UR4, URZ ;  /* 0x00000004230572a4 */ /* 0x000fe4000f8e023f */
[----:B------:R-:W-:Y:S02]  /*1900*/  ISETP.GT.U32.AND P0, PT, R6, R0, PT ;  /* 0x000000000600720c */ /* 0x000fe40003f04070 */
[----:B------:R-:W-:Y:S02]  /*1910*/  UIMAD UR6, UR34, UR6, UR5 ;  /* 0x00000006220672a4 */ /* 0x000fe4000f8e0205 */
[----:B------:R-:W-:-:S04]  /*1920*/  @UP5 USEL UR5, UR53, UR15, !UP2 ;  /* 0x0000000f35055287 */ /* 0x000fc8000d000000 */
[----:B------:R-:W-:Y:S02]  /*1930*/  @UP5 UIMAD UR9, UR36, UR8, UR5 ;  /* 0x00000008240952a4 */ /* 0x000fe4000f8e0205 */
[----:B------:R-:W-:Y:S02]  /*1940*/  UIMAD.WIDE.U32 UR4, UR34, UR4, URZ ;  /* 0x00000004220472a5 */ /* 0x000fe4000f8e003f */
[----:B------:R-:W-:Y:S01]  /*1950*/  USEL UR8, UR7, URZ, UP6 ;  /* 0x0000003f07087287 */ /* 0x000fe2000b000000 */
[----:B------:R-:W-:Y:S01]  /*1960*/  @!P0 IMAD.IADD R0, R0, 0x1, -R6 ;  /* 0x0000000100008824 */ /* 0x000fe200078e0a06 */
[----:B------:R-:W-:Y:S01]  /*1970*/  @!P0 IADD3 R3, R3, 0x1, RZ ;  /* 0x0000000103038810 */ /* 0x000fe20007ffe0ff */
[----:B------:R-:W-:Y:S01]  /*1980*/  @!UP5 UMOV UR9, UR48 ;  /* 0x000000300009dc82 */ /* 0x000fe20008000000 */
[----:B------:R-:W-:Y:S01]  /*1990*/  ISETP.LE.AND P0, PT, RZ, UR55, PT ;  /* 0x00000037ff007c0c */ /* 0x000fe2000bf03270 */
[----:B------:R-:W-:Y:S01]  /*19a0*/  UIADD3 UR7, UR5, UR6, URZ ;  /* 0x0000000605077290 */ /* 0x000fe2000fffe03f */
[----:B------:R-:W-:-:S13]  /*19b0*/  ISETP.GE.U32.AND P3, PT, R0, R6, PT ;  /* 0x000000060000720c */ /* 0x000fda0003f66070 */
[----:B------:R-:W-:-:S05]  /*19c0*/  @P3 IADD3 R3, R3, 0x1, RZ ;  /* 0x0000000103033810 */ /* 0x000fca0007ffe0ff */
        /* <DEDUP_REMOVED lines=10> */
.L_x_57:
[----:B------:R-:W-:Y:S02]  /*1a70*/  UMOV UR6, UR49 ;  /* 0x0000003100067c82 */ /* 0x000fe40008000000 */
.L_x_58:
[----:B------:R-:W1:Y:S01]  /*1a80*/  S2R R14, SR_TID.X ;  /* 0x00000000000e7919 */ /* 0x000e620000002100 */
[----:B------:R-:W-:Y:S01]  /*1a90*/  UIADD3 UR4, UP4, UP3, UR4, UR44, UR46 ;  /* 0x0000002c04047290 */ /* 0x000fe2000fb9e02e */
[----:B------:R-:W-:Y:S01]  /*1aa0*/  IMAD.U32 R12, RZ, RZ, UR36 ;  /* 0x00000024ff0c7e24 */ /* 0x000fe2000f8e00ff */
[----:B------:R-:W-:Y:S01]  /*1ab0*/  ULDC UR15, c[0x0][0x2e8] ;  /* 0x0000ba00000f7ab9 */ /* 0x000fe20000000800 */
[----:B------:R-:W-:Y:S01]  /*1ac0*/  BSSY B1, `(.L_x_54) ;  /* 0x000064a000017945 */ /* 0x000fe20003800000 */
[----:B------:R-:W-:Y:S02]  /*1ad0*/  UIADD3 UR17, UP2, UP1, UR16, UR4, UR17 ;  /* 0x0000000410117290 */ /* 0x000fe4000f95e011 */
[----:B------:R-:W-:Y:S02]  /*1ae0*/  UIADD3.X UR4, UR7, UR47, UR52, UP4, UP3 ;  /* 0x0000002f07047290 */ /* 0x000fe4000a7e6434 */
[----:B------:R-:W-:-:S02]  /*1af0*/  UIADD3 UR16, UR11, UR6, URZ ;  /* 0x000000060b107290 */ /* 0x000fc4000fffe03f */
[----:B------:R-:W-:Y:S02]  /*1b00*/  UIADD3.X UR10, UR8, UR4, UR10, UP2, UP1 ;  /* 0x00000004080a7290 */ /* 0x000fe400097e240a */
[----:B------:R-:W-:Y:S02]  /*1b10*/  UIADD3 UR6, UR11, UR9, URZ ;  /* 0x000000090b067290 */ /* 0x000fe4000fffe03f */
[----:B------:R-:W-:Y:S02]  /*1b20*/  ULDC.64 UR4, c[0x0][0x1a8] ;  /* 0x00006a0000047ab9 */ /* 0x000fe40000000a00 */
[----:B------:R-:W-:-:S04]  /*1b30*/  UIMAD UR4, UR56, UR4, URZ ;  /* 0x00000004380472a4 */ /* 0x000fc8000f8e023f */
[----:B------:R-:W-:Y:S01]  /*1b40*/  UIMAD UR8, UR36, UR5, UR4 ;  /* 0x00000005240872a4 */ /* 0x000fe2000f8e0204 */
[----:B-1----:R-:W-:Y:S02]  /*1b50*/  SHF.R.S32.HI R11, RZ, 0x1f, R14 ;  /* 0x0000001fff0b7819 */ /* 0x002fe4000001140e */
[----:B------:R-:W-:Y:S02]  /*1b60*/  ULDC.64 UR4, c[0x0][0x378] ;  /* 0x0000de0000047ab9 */ /* 0x000fe40000000a00 */
[----:B------:R-:W-:Y:S01]  /*1b70*/  UIMAD UR4, UR56, UR4, URZ ;  /* 0x00000004380472a4 */ /* 0x000fe2000f8e023f */
[----:B------:R-:W-:-:S03]  /*1b80*/  LEA.HI R4, R11, R14, RZ, 0x2 ;  /* 0x0000000e0b047211 */ /* 0x000fc600078f10ff */
[----:B------:R-:W-:Y:S01]  /*1b90*/  UIMAD UR7, UR36, UR5, UR4 ;  /* 0x00000005240772a4 */ /* 0x000fe2000f8e0204 */
[----:B------:R-:W-:Y:S02]  /*1ba0*/  SHF.R.S32.HI R0, RZ, 0x2, R4 ;  /* 0x00000002ff007819 */ /* 0x000fe40000011404 */
[----:B------:R-:W-:Y:S01]  /*1bb0*/  LOP3.LUT R4, R4, 0xfffffffc, RZ, 0xc0, !PT ;  /* 0xfffffffc04047812 */ /* 0x000fe200078ec0ff */
[----:B------:R-:W-:Y:S01]  /*1bc0*/  ULDC.64 UR4, c[0x0][0x370] ;  /* 0x0000dc0000047ab9 */ /* 0x000fe20000000a00 */
[----:B------:R-:W-:Y:S01]  /*1bd0*/  SHF.R.S32.HI R18, RZ, 0x1f, R0 ;  /* 0x0000001fff127819 */ /* 0x000fe20000011400 */
[----:B------:R-:W-:Y:S01]  /*1be0*/  UIMAD UR4, UR23, UR4, URZ ;  /* 0x00000004170472a4 */ /* 0x000fe2000f8e023f */
[----:B------:R-:W-:Y:S01]  /*1bf0*/  IADD3 R9, P0, R0, UR11, RZ ;  /* 0x0000000b00097c10 */ /* 0x000fe2000ff1e0ff */
[----:B------:R-:W-:Y:S02]  /*1c00*/  IMAD.IADD R4, R14, 0x1, -R4 ;  /* 0x000000010e047824 */ /* 0x000fe400078e0a04 */
[----:B------:R-:W-:Y:S01]  /*1c10*/  UIMAD UR5, UR11, UR5, UR4 ;  /* 0x000000050b0572a4 */ /* 0x000fe2000f8e0204 */
[----:B------:R-:W-:Y:S01]  /*1c20*/  IADD3.X R10, R18, UR23, RZ, P0, !PT ;  /* 0x00000017120a7c10 */ /* 0x000fe200087fe4ff */
[----:B------:R-:W-:Y:S01]  /*1c30*/  IMAD.SHL.U32 R4, R4, 0x8, RZ ;  /* 0x0000000804047824 */ /* 0x000fe200078e00ff */
[----:B------:R-:W-:-:S03]  /*1c40*/  UIADD3 UR4, -UR14, UR26, UR24 ;  /* 0x0000001a0e047290 */ /* 0x000fc6000fffe118 */
[----:B------:R-:W-:Y:S01]  /*1c50*/  IMAD R10, R10, c[0x0][0x190], RZ ;  /* 0x000064000a0a7a24 */ /* 0x000fe200078e02ff */
[----:B------:R-:W-:Y:S01]  /*1c60*/  SHF.R.S32.HI R5, RZ, 0x1f, R4 ;  /* 0x0000001fff057819 */ /* 0x000fe20000011404 */
[----:B------:R-:W-:-:S04]  /*1c70*/  UIADD3 UR4, UR4, -UR15, URZ ;  /* 0x8000000f04047290 */ /* 0x000fc8000fffe03f */
[----:B------:R-:W-:-:S04]  /*1c80*/  IMAD.WIDE.U32 R6, R9, c[0x0][0x190], R4 ;  /* 0x0000640009067a25 */ /* 0x000fc800078e0004 */
[----:B------:R-:W-:Y:S01]  /*1c90*/  IMAD R9, R9, c[0x0][0x194], R10 ;  /* 0x0000650009097a24 */ /* 0x000fe200078e020a */
[----:B------:R-:W-:Y:S01]  /*1ca0*/  IADD3 R8, P0, R6, UR37, RZ ;  /* 0x0000002506087c10 */ /* 0x000fe2000ff1e0ff */
[----:B------:R-:W-:Y:S01]  /*1cb0*/  IMAD.U32 R10, RZ, RZ, UR11 ;  /* 0x0000000bff0a7e24 */ /* 0x000fe2000f8e00ff */
[----:B------:R-:W-:Y:S02]  /*1cc0*/  USHF.R.S32.HI UR11, URZ, 0x1f, UR4 ;  /* 0x0000001f3f0b7899 */ /* 0x000fe40008011404 */
[----:B------:R-:W-:Y:S02]  /*1cd0*/  IADD3.X R9, R7, UR30, R9, P0, !PT ;  /* 0x0000001e07097c10 */ /* 0x000fe400087fe409 */
[----:B------:R-:W-:Y:S01]  /*1ce0*/  IADD3 R6, P0, R4, UR21, RZ ;  /* 0x0000001504067c10 */ /* 0x000fe2000ff1e0ff */
[----:B------:R-:W-:-:S03]  /*1cf0*/  ULEA.HI UR11, UR11, UR4, URZ, 0x6 ;  /* 0x000000040b0b7291 */ /* 0x000fc6000f8f303f */
[----:B------:R-:W-:Y:S01]  /*1d00*/  IADD3.X R7, R5, UR22, RZ, P0, !PT ;  /* 0x0000001605077c10 */ /* 0x000fe200087fe4ff */
[----:B------:R-:W-:Y:S02]  /*1d10*/  USHF.R.S32.HI UR11, URZ, 0x6, UR11 ;  /* 0x000000063f0b7899 */ /* 0x000fe4000801140b */
[----:B------:R-:W-:Y:S02]  /*1d20*/  ULDC.64 UR22, c[0x0][0x200] ;  /* 0x0000800000167ab9 */ /* 0x000fe40000000a00 */
[----:B------:R-:W-:Y:S01]  /*1d30*/  IMAD.WIDE.U32 R6, R10, c[0x0][0x370], R6 ;  /* 0x0000dc000a067a25 */ /* 0x000fe200078e0006 */
[----:B------:R-:W-:Y:S01]  /*1d40*/  LEA.HI R10, R11, R14, RZ, 0x5 ;  /* 0x0000000e0b0a7211 */ /* 0x000fe200078f28ff */
[----:B------:R-:W-:-:S03]  /*1d50*/  UISETP.LT.AND UP1, UPT, URZ, UR11, UPT ;  /* 0x0000000b3f00728c */ /* 0x000fc6000bf21270 */
[----:B------:R-:W-:Y:S01]  /*1d60*/  LOP3.LUT R11, R10, 0xffffffe0, RZ, 0xc0, !PT ;  /* 0xffffffe00a0b7812 */ /* 0x000fe200078ec0ff */
[----:B------:R-:W-:Y:S01]  /*1d70*/  USEL UR11, URZ, UR11, !UP1 ;  /* 0x0000000b3f0b7287 */ /* 0x000fe2000c800000 */
[----:B------:R-:W-:Y:S01]  /*1d80*/  IADD3 R7, R7, UR5, RZ ;  /* 0x0000000507077c10 */ /* 0x000fe2000fffe0ff */
[----:B------:R-:W-:Y:S01]  /*1d90*/  UIADD3 UR5, UR32, -0x1, URZ ;  /* 0xffffffff20057890 */ /* 0x000fe2000fffe03f */
[----:B------:R-:W-:Y:S01]  /*1da0*/  SHF.R.S32.HI R10, RZ, 0x5, R10 ;  /* 0x00000005ff0a7819 */ /* 0x000fe2000001140a */
[----:B------:R-:W-:Y:S01]  /*1db0*/  IMAD.IADD R11, R14, 0x1, -R11 ;  /* 0x000000010e0b7824 */ /* 0x000fe200078e0a0b */
[----:B------:R-:W-:Y:S01]  /*1dc0*/  UISETP.GT.AND UP1, UPT, UR32, UR11, UPT ;  /* 0x0000000b2000728c */ /* 0x000fe2000bf24270 */
[----:B------:R-:W-:Y:S02]  /*1dd0*/  IMAD.U32 R14, RZ, RZ, UR36 ;  /* 0x00000024ff0e7e24 */ /* 0x000fe4000f8e00ff */
[----:B------:R-:W-:-:S04]  /*1de0*/  IMAD.WIDE.U32 R6, R12, c[0x0][0x378], R6 ;  /* 0x0000de000c067a25 */ /* 0x000fc800078e0006 */
[----:B------:R-:W-:Y:S01]  /*1df0*/  IMAD.WIDE.U32 R8, R14, c[0x0][0x1a8], R8 ;  /* 0x00006a000e087a25 */ /* 0x000fe200078e0008 */
[----:B------:R-:W-:Y:S01]  /*1e00*/  IADD3 R7, R7, UR7, RZ ;  /* 0x0000000707077c10 */ /* 0x000fe2000fffe0ff */
[----:B------:R-:W-:Y:S02]  /*1e10*/  UIMAD.WIDE UR6, UR6, UR60, UR22 ;  /* 0x0000003c060672a5 */ /* 0x000fe4000f8e0216 */
[----:B------:R-:W-:Y:S01]  /*1e20*/  IMAD R10, R10, UR45, R11 ;  /* 0x0000002d0a0a7c24 */ /* 0x000fe2000f8e020b */
[----:B------:R-:W-:Y:S01]  /*1e30*/  IADD3 R12, R9, UR8, RZ ;  /* 0x00000008090c7c10 */ /* 0x000fe2000fffe0ff */
[----:B------:R-:W-:Y:S01]  /*1e40*/  IMAD R11, R18, c[0x0][0x370], RZ ;  /* 0x0000dc00120b7a24 */ /* 0x000fe200078e02ff */
[----:B------:R-:W-:Y:S01]  /*1e50*/  LEA R238, P0, R8, c[0x0][0x160], 0x1 ;  /* 0x0000580008ee7a11 */ /* 0x000fe200078008ff */
[----:B------:R-:W-:Y:S01]  /*1e60*/  ULDC.64 UR22, c[0x0][0x3c8] ;  /* 0x0000f20000167ab9 */ /* 0x000fe20000000a00 */
[----:B------:R-:W-:Y:S01]  /*1e70*/  IADD3 R9, P3, R10, UR17, RZ ;  /* 0x000000110a097c10 */ /* 0x000fe2000ff7e0ff */
[----:B------:R-:W-:Y:S01]  /*1e80*/  UIMAD.WIDE UR16, UR16, UR60, UR22 ;  /* 0x0000003c101072a5 */ /* 0x000fe2000f8e0216 */
[----:B------:R-:W-:Y:S01]  /*1e90*/  LEA.HI.X R239, R8, c[0x0][0x164], R12, 0x1, P0 ;  /* 0x0000590008ef7a11 */ /* 0x000fe200000f0c0c */
[C---:B------:R-:W-:Y:S01]  /*1ea0*/  IMAD R11, R0.reuse, c[0x0][0x374], R11 ;  /* 0x0000dd00000b7a24 */ /* 0x040fe200078e020b */
[----:B------:R-:W-:Y:S01]  /*1eb0*/  PLOP3.LUT P0, PT, PT, PT, UP1, 0x80, 0x0 ;  /* 0x000000000000781c */ /* 0x000fe20003f0f018 */
[----:B------:R-:W-:Y:S01]  /*1ec0*/  IMAD.WIDE.U32 R6, R0, c[0x0][0x370], R6 ;  /* 0x0000dc0000067a25 */ /* 0x000fe200078e0006 */
[----:B------:R-:W-:Y:S01]  /*1ed0*/  LEA R241, P2, R9, c[0x0][0x350], 0x2 ;  /* 0x0000d40009f17a11 */ /* 0x000fe200078410ff */
[----:B------:R-:W-:Y:S01]  /*1ee0*/  UMOV UR8, UR6 ;  /* 0x0000000600087c82 */ /* 0x000fe20008000000 */
[----:B------:R-:W-:Y:S01]  /*1ef0*/  LEA.HI.X.SX32 R10, R10, UR10, 0x1, P3 ;  /* 0x0000000a0a0a7c11 */ /* 0x000fe200098f0eff */
[----:B------:R-:W-:Y:S01]  /*1f00*/  IMAD.IADD R7, R7, 0x1, R11 ;  /* 0x0000000107077824 */ /* 0x000fe200078e020b */
[C---:B------:R-:W-:Y:S01]  /*1f10*/  LEA R236, P4, R6.reuse, c[0x0][0x330], 0x1 ;  /* 0x0000cc0006ec7a11 */ /* 0x040fe200078808ff */
[----:B------:R-:W-:Y:S01]  /*1f20*/  UMOV UR10, UR16 ;  /* 0x00000010000a7c82 */ /* 0x000fe20008000000 */
[----:B------:R-:W-:Y:S01]  /*1f30*/  LEA.HI.X R240, R9, c[0x0][0x354], R10, 0x2, P2 ;  /* 0x0000d50009f07a11 */ /* 0x000fe200010f140a */
[----:B------:R-:W-:Y:S01]  /*1f40*/  UMOV UR9, UR17 ;  /* 0x0000001100097c82 */ /* 0x000fe20008000000 */
[----:B------:R-:W-:-:S03]  /*1f50*/  LEA.HI.X R237, R6, c[0x0][0x334], R7, 0x1, P4 ;  /* 0x0000cd0006ed7a11 */ /* 0x000fc600020f0c07 */
[----:B------:R-:W-:Y:S05]  /*1f60*/  @P0 BRA `(.L_x_59) ;  /* 0x000007c000000947 */ /* 0x000fea0003800000 */
        /* <DEDUP_REMOVED lines=18> */
.L_x_60:
        /* <DEDUP_REMOVED lines=18> */
.L_x_61:
[----:B------:R-:W-:Y:S01]  /*21b0*/  ULDC.64 UR4, c[0x0][0x3a0] ;  /* 0x0000e80000047ab9 */ /* 0x000fe20000000a00 */
[----:B------:R-:W-:Y:S01]  /*21c0*/  IMAD.U32 R13, RZ, RZ, UR24 ;  /* 0x00000018ff0d7e24 */ /* 0x000fe2000f8e00ff */
[----:B------:R-:W-:Y:S01]  /*21d0*/  UIMAD UR4, UR20, UR4, URZ ;  /* 0x00000004140472a4 */ /* 0x000fe2000f8e023f */
[----:B------:R-:W-:Y:S01]  /*21e0*/  BSSY B0, `(.L_x_62) ;  /* 0x000001a000007945 */ /* 0x000fe20003800000 */
[----:B------:R-:W-:Y:S01]  /*21f0*/  ULDC.64 UR6, c[0x0][0x3b8] ;  /* 0x0000ee0000067ab9 */ /* 0x000fe20000000a00 */
[----:B------:R-:W-:Y:S01]  /*2200*/  IMAD.WIDE.U32 R6, R13, c[0x0][0x3a0], R4 ;  /* 0x0000e8000d067a25 */ /* 0x000fe200078e0004 */
[----:B------:R-:W-:Y:S02]  /*2210*/  UIMAD UR5, UR24, UR5, UR4 ;  /* 0x00000005180572a4 */ /* 0x000fe4000f8e0204 */
[----:B------:R-:W-:-:S02]  /*2220*/  UIMAD UR4, UR18, -0x80, UR14 ;  /* 0xffffff80120478a4 */ /* 0x000fc4000f8e020e */
        /* <DEDUP_REMOVED lines=10> */
[----:B------:R-:W-:Y:S01]  /*22d0*/  MOV R6, R8 ;  /* 0x0000000800067202 */ /* 0x000fe20000000f00 */
[----:B------:R-:W-:Y:S01]  /*22e0*/  IMAD R3, R18, c[0x0][0x3a0], RZ ;  /* 0x0000e80012037a24 */ /* 0x000fe200078e02ff */
[----:B------:R-:W-:-:S03]  /*22f0*/  MOV R7, R12 ;  /* 0x0000000c00077202 */ /* 0x000fc60000000f00 */
[C---:B------:R-:W-:Y:S02]  /*2300*/  IMAD R3, R0.reuse, c[0x0][0x3a4], R3 ;  /* 0x0000e90000037a24 */ /* 0x040fe400078e0203 */
[----:B------:R-:W-:-:S05]  /*2310*/  IMAD.WIDE.U32 R10, R0, c[0x0][0x3a0], R6 ;  /* 0x0000e800000a7a25 */ /* 0x000fca00078e0006 */
[----:B------:R-:W-:Y:S02]  /*2320*/  IADD3 R3, R11, R3, RZ ;  /* 0x000000030b037210 */ /* 0x000fe40007ffe0ff */
[----:B------:R-:W-:-:S04]  /*2330*/  LEA R6, P0, R10, c[0x0][0x340], 0x1 ;  /* 0x0000d0000a067a11 */ /* 0x000fc800078008ff */
[----:B------:R-:W-:-:S05]  /*2340*/  LEA.HI.X R7, R10, c[0x0][0x344], R3, 0x1, P0 ;  /* 0x0000d1000a077a11 */ /* 0x000fca00000f0c03 */
[----:B------:R1:W-:Y:S04]  /*2350*/  STG.E.128 [R6.64], RZ ;  /* 0x000000ff06007986 */ /* 0x0003e8000c101d0c */
[----:B------:R1:W-:Y:S04]  /*2360*/  STG.E.128 [R6.64+0x40], RZ ;  /* 0x000040ff06007986 */ /* 0x0003e8000c101d0c */
[----:B------:R1:W-:Y:S02]  /*2370*/  STG.E.128 [R6.64+0x80], RZ ;  /* 0x000080ff06007986 */ /* 0x0003e4000c101d0c */
.L_x_63:
[----:B------:R-:W-:Y:S05]  /*2380*/  BSYNC B0 ;  /* 0x0000000000007941 */ /* 0x000fea0003800000 */
.L_x_62:
[----:B------:R-:W-:Y:S01]  /*2390*/  IADD3 R3, R0, 0x40, RZ ;  /* 0x0000004000037810 */ /* 0x000fe20007ffe0ff */
[----:B------:R-:W-:Y:S03]  /*23a0*/  BSSY B0, `(.L_x_64) ;  /* 0x000000f000007945 */ /* 0x000fe60003800000 */
[----:B------:R-:W-:-:S13]  /*23b0*/  ISETP.GE.AND P0, PT, R3, UR4, PT ;  /* 0x0000000403007c0c */ /* 0x000fda000bf06270 */
[----:B------:R-:W-:Y:S05]  /*23c0*/  @P0 BRA `(.L_x_65) ;  /* 0x000000c000000947 */ /* 0x000fea0003800000 */
[----:B------:R-:W-:Y:S02]  /*23d0*/  IADD3 R3, P2, R0, 0x40, RZ ;  /* 0x0000004000037810 */ /* 0x000fe40007f5e0ff */
[----:B------:R-:W-:Y:S02]  /*23e0*/  MOV R9, R12 ;  /* 0x0000000c00097202 */ /* 0x000fe40000000f00 */
[----:B-1----:R-:W-:-:S03]  /*23f0*/  IADD3.X R6, RZ, R18, RZ, P2, !PT ;  /* 0x00000012ff067210 */ /* 0x002fc600017fe4ff */
[----:B------:R-:W-:-:S04]  /*2400*/  IMAD.WIDE.U32 R8, R3, c[0x0][0x3a0], R8 ;  /* 0x0000e80003087a25 */ /* 0x000fc800078e0008 */
[----:B------:R-:W-:-:S04]  /*2410*/  IMAD R6, R6, c[0x0][0x3a0], RZ ;  /* 0x0000e80006067a24 */ /* 0x000fc800078e02ff */
[----:B------:R-:W-:Y:S01]  /*2420*/  IMAD R3, R3, c[0x0][0x3a4], R6 ;  /* 0x0000e90003037a24 */ /* 0x000fe200078e0206 */
[----:B------:R-:W-:-:S04]  /*2430*/  LEA R6, P2, R8, c[0x0][0x340], 0x1 ;  /* 0x0000d00008067a11 */ /* 0x000fc800078408ff */
[----:B------:R-:W-:-:S04]  /*2440*/  IADD3 R3, R9, R3, RZ ;  /* 0x0000000309037210 */ /* 0x000fc80007ffe0ff */
[----:B------:R-:W-:-:S05]  /*2450*/  LEA.HI.X R7, R8, c[0x0][0x344], R3, 0x1, P2 ;  /* 0x0000d10008077a11 */ /* 0x000fca00010f0c03 */
[----:B------:R1:W-:Y:S04]  /*2460*/  STG.E.128 [R6.64], RZ ;  /* 0x000000ff06007986 */ /* 0x0003e8000c101d0c */
[----:B------:R1:W-:Y:S04]  /*2470*/  STG.E.128 [R6.64+0x40], RZ ;  /* 0x000040ff06007986 */ /* 0x0003e8000c101d0c */
[----:B------:R1:W-:Y:S02]  /*2480*/  STG.E.128 [R6.64+0x80], RZ ;  /* 0x000080ff06007986 */ /* 0x0003e4000c101d0c */
.L_x_65:
[----:B------:R-:W-:Y:S05]  /*2490*/  BSYNC B0 ;  /* 0x0000000000007941 */ /* 0x000fea0003800000 */
.L_x_64:
[----:B------:R-:W-:Y:S01]  /*24a0*/  ULDC.64 UR4, c[0x0][0x3a8] ;  /* 0x0000ea0000047ab9 */ /* 0x000fe20000000a00 */
[----:B------:R-:W-:Y:S01]  /*24b0*/  IMAD.WIDE.U32 R4, R13, c[0x0][0x3a8], R4 ;  /* 0x0000ea000d047a25 */ /* 0x000fe200078e0004 */
[----:B------:R-:W-:Y:S01]  /*24c0*/  UIMAD UR4, UR20, UR4, URZ ;  /* 0x00000004140472a4 */ /* 0x000fe2000f8e023f */
[----:B------:R-:W-:Y:S03]  /*24d0*/  BSSY B0, `(.L_x_66) ;  /* 0x0000017000007945 */ /* 0x000fe60003800000 */
[----:B------:R-:W-:Y:S01]  /*24e0*/  UIMAD UR4, UR24, UR5, UR4 ;  /* 0x00000005180472a4 */ /* 0x000fe2000f8e0204 */
[----:B-1----:R-:W-:-:S05]  /*24f0*/  IADD3 R6, P2, R4, UR8, RZ ;  /* 0x0000000804067c10 */ /* 0x002fca000ff5e0ff */
        /* <DEDUP_REMOVED lines=9> */
[----:B------:R-:W-:Y:S01]  /*2590*/  MOV R4, R6 ;  /* 0x0000000600047202 */ /* 0x000fe20000000f00 */
[----:B------:R-:W-:Y:S01]  /*25a0*/  IMAD R10, R18, c[0x0][0x3a8], RZ ;  /* 0x0000ea00120a7a24 */ /* 0x000fe200078e02ff */
[----:B------:R-:W-:-:S05]  /*25b0*/  MOV R5, R3 ;  /* 0x0000000300057202 */ /* 0x000fca0000000f00 */
[----:B------:R-:W-:-:S04]  /*25c0*/  IMAD.WIDE.U32 R8, R0, c[0x0][0x3a8], R4 ;  /* 0x0000ea0000087a25 */ /* 0x000fc800078e0004 */
[----:B------:R-:W-:-:S05]  /*25d0*/  IMAD R4, R0, c[0x0][0x3ac], R10 ;  /* 0x0000eb0000047a24 */ /* 0x000fca00078e020a */
[----:B------:R-:W-:Y:S02]  /*25e0*/  IADD3 R5, R9, R4, RZ ;  /* 0x0000000409057210 */ /* 0x000fe40007ffe0ff */
[----:B------:R-:W-:-:S04]  /*25f0*/  LEA R4, P1, R8, c[0x0][0x348], 0x1 ;  /* 0x0000d20008047a11 */ /* 0x000fc800078208ff */
[----:B------:R-:W-:-:S05]  /*2600*/  LEA.HI.X R5, R8, c[0x0][0x34c], R5, 0x1, P1 ;  /* 0x0000d30008057a11 */ /* 0x000fca00008f0c05 */
[----:B------:R1:W-:Y:S04]  /*2610*/  STG.E.128 [R4.64], RZ ;  /* 0x000000ff04007986 */ /* 0x0003e8000c101d0c */
[----:B------:R1:W-:Y:S04]  /*2620*/  STG.E.128 [R4.64+0x40], RZ ;  /* 0x000040ff04007986 */ /* 0x0003e8000c101d0c */
[----:B------:R1:W-:Y:S02]  /*2630*/  STG.E.128 [R4.64+0x80], RZ ;  /* 0x000080ff04007986 */ /* 0x0003e4000c101d0c */
.L_x_67:
[----:B------:R-:W-:Y:S05]  /*2640*/  BSYNC B0 ;  /* 0x0000000000007941 */ /* 0x000fea0003800000 */
.L_x_66:
[----:B------:R-:W-:Y:S05]  /*2650*/  @P0 BRA `(.L_x_68) ;  /* 0x0000590000000947 */ /* 0x000fea0003800000 */
[----:B------:R-:W-:Y:S02]  /*2660*/  IADD3 R0, P0, R0, 0x40, RZ ;  /* 0x0000004000007810 */ /* 0x000fe40007f1e0ff */
[----:B------:R-:W-:-:S02]  /*2670*/  MOV R7, R3 ;  /* 0x0000000300077202 */ /* 0x000fc40000000f00 */
        /* <DEDUP_REMOVED lines=9> */
[----:B------:R1:W-:Y:S01]  /*2710*/  STG.E.128 [R4.64+0x80], RZ ;  /* 0x000080ff04007986 */ /* 0x0003e2000c101d0c */
[----:B------:R-:W-:Y:S05]  /*2720*/  BRA `(.L_x_68) ;  /* 0x0000583000007947 */ /* 0x000fea0003800000 */
.L_x_59:
[----:B------:R-:W2:Y:S01]  /*2730*/  LDL R19, [R1+0x38] ;  /* 0x0000380001137983 */ /* 0x000ea20000100800 */
[----:B------:R-:W-:-:S03]  /*2740*/  ULDC.64 UR16, c[0x0][0x1a0] ;  /* 0x0000680000107ab9 */ /* 0x000fc60000000a00 */
[----:B------:R-:W3:Y:S01]  /*2750*/  LDL R20, [R1+0x28] ;  /* 0x0000280001147983 */ /* 0x000ee20000100800 */
[----:B------:R-:W-:-:S04]  /*2760*/  UIMAD UR4, UR20, UR16, URZ ;  /* 0x00000010140472a4 */ /* 0x000fc8000f8e023f */
[----:B------:R-:W-:-:S03]  /*2770*/  UIMAD UR15, UR24, UR17, UR4 ;  /* 0x00000011180f72a4 */ /* 0x000fc6000f8e0204 */
[----:B------:R-:W-:Y:S01]  /*2780*/  ULDC.64 UR16, c[0x0][0x198] ;  /* 0x0000660000107ab9 */ /* 0x000fe20000000a00 */
[----:B------:R-:W-:Y:S01]  /*2790*/  IMAD.U32 R8, RZ, RZ, UR24 ;  /* 0x00000018ff087e24 */ /* 0x000fe2000f8e00ff */
[----:B------:R-:W-:Y:S02]  /*27a0*/  UIMAD UR4, UR20, UR16, URZ ;  /* 0x00000010140472a4 */ /* 0x000fe4000f8e023f */
[----:B------:R-:W-:Y:S01]  /*27b0*/  UIMAD UR6, UR18, -0x80, UR14 ;  /* 0xffffff80120678a4 */ /* 0x000fe2000f8e020e */
[----:B------:R-:W-:Y:S01]  /*27c0*/  IADD3 R10, R0, 0x40, RZ ;  /* 0x00000040000a7810 */ /* 0x000fe20007ffe0ff */
[----:B------:R-:W-:Y:S01]  /*27d0*/  UIMAD UR4, UR24, UR17, UR4 ;  /* 0x00000011180472a4 */ /* 0x000fe2000f8e0204 */
[----:B------:R-:W-:-:S03]  /*27e0*/  IMAD.WIDE.U32 R6, R8, c[0x0][0x1a0], R4 ;  /* 0x0000680008067a25 */ /* 0x000fc600078e0004 */
[----:B------:R-:W-:Y:S01]  /*27f0*/  ISETP.GE.AND P2, PT, R10, UR6, PT ;  /* 0x000000060a007c0c */ /* 0x000fe2000bf46270 */
[----:B------:R-:W-:Y:S01]  /*2800*/  IMAD.WIDE.U32 R4, R8, c[0x0][0x198], R4 ;  /* 0x0000660008047a25 */ /* 0x000fe200078e0004 */
[----:B------:R-:W-:-:S03]  /*2810*/  IADD3 R6, P1, R6, UR27, RZ ;  /* 0x0000001b06067c10 */ /* 0x000fc6000ff3e0ff */
[----:B------:R-:W-:Y:S01]  /*2820*/  IMAD.U32 R9, RZ, RZ, UR15 ;  /* 0x0000000fff097e24 */ /* 0x000fe2000f8e00ff */
[----:B------:R-:W-:Y:S01]  /*2830*/  IADD3 R4, P0, R4, UR31, RZ ;  /* 0x0000001f04047c10 */ /* 0x000fe2000ff1e0ff */
[----:B------:R-:W-:Y:S01]  /*2840*/  IMAD.U32 R8, RZ, RZ, UR4 ;  /* 0x00000004ff087e24 */ /* 0x000fe2000f8e00ff */
[C---:B------:R-:W-:Y:S02]  /*2850*/  ISETP.GE.AND P3, PT, R0.reuse, UR6, PT ;  /* 0x0000000600007c0c */ /* 0x040fe4000bf66270 */
[----:B------:R-:W-:Y:S02]  /*2860*/  IADD3.X R7, R7, UR28, R9, P1, !PT ;  /* 0x0000001c07077c10 */ /* 0x000fe40008ffe409 */
[----:B------:R-:W-:Y:S01]  /*2870*/  IADD3.X R5, R5, UR33, R8, P0, !PT ;  /* 0x0000002105057c10 */ /* 0x000fe200087fe408 */
[C---:B------:R-:W-:Y:S02]  /*2880*/  IMAD R8, R13.reuse, c[0x0][0x1b8], RZ ;  /* 0x00006e000d087a24 */ /* 0x040fe400078e02ff */
[----:B------:R-:W-:Y:S01]  /*2890*/  IMAD R9, R13, c[0x0][0x1b0], RZ ;  /* 0x00006c000d097a24 */ /* 0x000fe200078e02ff */
[----:B------:R-:W-:Y:S01]  /*28a0*/  @!P2 IADD3 R12, P1, R0, 0x40, RZ ;  /* 0x00000040000ca810 */ /* 0x000fe20007f3e0ff */
[C---:B------:R-:W-:Y:S01]  /*28b0*/  IMAD R10, R3.reuse, c[0x0][0x1bc], R8 ;  /* 0x00006f00030a7a24 */ /* 0x040fe200078e0208 */
[----:B------:R-:W-:Y:S01]  /*28c0*/  UIMAD UR4, UR5, -0x40, UR26 ;  /* 0xffffffc0050478a4 */ /* 0x000fe2000f8e021a */
[----:B------:R-:W-:-:S04]  /*28d0*/  IMAD.WIDE.U32 R6, R3, c[0x0][0x1b8], R6 ;  /* 0x00006e0003067a25 */ /* 0x000fc800078e0006 */
[C---:B------:R-:W-:Y:S02]  /*28e0*/  IMAD R9, R3.reuse, c[0x0][0x1b4], R9 ;  /* 0x00006d0003097a24 */ /* 0x040fe400078e0209 */
[----:B------:R-:W-:Y:S01]  /*28f0*/  IMAD.WIDE.U32 R4, R3, c[0x0][0x1b0], R4 ;  /* 0x00006c0003047a25 */ /* 0x000fe200078e0004 */
[----:B------:R-:W-:-:S03]  /*2900*/  @!P2 IADD3 R3, P0, R0, 0x40, RZ ;  /* 0x000000400003a810 */ /* 0x000fc60007f1e0ff */
[----:B------:R-:W-:Y:S02]  /*2910*/  IMAD.IADD R7, R7, 0x1, R10 ;  /* 0x0000000107077824 */ /* 0x000fe400078e020a */
[----:B------:R-:W-:Y:S02]  /*2920*/  @!P2 IMAD.X R10, RZ, RZ, R18, P1 ;  /* 0x000000ffff0aa224 */ /* 0x000fe400008e0612 */
[----:B------:R-:W-:Y:S01]  /*2930*/  @!P3 IMAD R13, R18, c[0x0][0x1a0], RZ ;  /* 0x00006800120dba24 */ /* 0x000fe200078e02ff */
[----:B------:R-:W-:Y:S01]  /*2940*/  IADD3 R5, R5, R9, RZ ;  /* 0x0000000905057210 */ /* 0x000fe20007ffe0ff */
[----:B------:R-:W-:Y:S01]  /*2950*/  @!P2 IMAD.MOV.U32 R9, RZ, RZ, R7 ;  /* 0x000000ffff09a224 */ /* 0x000fe200078e0007 */
[----:B------:R-:W-:Y:S01]  /*2960*/  @!P2 IADD3.X R11, RZ, R18, RZ, P0, !PT ;  /* 0x00000012ff0ba210 */ /* 0x000fe200007fe4ff */
[----:B------:R-:W-:Y:S02]  /*2970*/  @!P2 IMAD R10, R10, c[0x0][0x1a0], RZ ;  /* 0x000068000a0aaa24 */ /* 0x000fe400078e02ff */
[----:B------:R-:W-:-:S02]  /*2980*/  @!P3 IMAD R16, R0, c[0x0][0x1a4], R13 ;  /* 0x000069000010ba24 */ /* 0x000fc400078e020d */
[----:B------:R-:W-:Y:S02]  /*2990*/  @!P2 IMAD R11, R11, c[0x0][0x198], RZ ;  /* 0x000066000b0baa24 */ /* 0x000fe400078e02ff */
[----:B------:R-:W-:Y:S02]  /*29a0*/  @!P2 IMAD R17, R12, c[0x0][0x1a4], R10 ;  /* 0x000069000c11aa24 */ /* 0x000fe400078e020a */
[--C-:B------:R-:W-:Y:S02]  /*29b0*/  @!P2 IMAD.MOV.U32 R14, RZ, RZ, R4.reuse ;  /* 0x000000ffff0ea224 */ /* 0x100fe400078e0004 */
[--C-:B------:R-:W-:Y:S01]  /*29c0*/  @!P2 IMAD.MOV.U32 R15, RZ, RZ, R5.reuse ;  /* 0x000000ffff0fa224 */ /* 0x100fe200078e0005 */
[----:B------:R-:W-:Y:S01]  /*29d0*/  ULEA.HI UR6, UR5, UR5, URZ, 0x1 ;  /* 0x0000000505067291 */ /* 0x000fe2000f8f083f */
[----:B------:R-:W-:-:S04]  /*29e0*/  @!P3 IMAD.WIDE.U32 R4, R0, c[0x0][0x198], R4 ;  /* 0x000066000004ba25 */ /* 0x000fc800078e0004 */
[----:B------:R-:W-:Y:S01]  /*29f0*/  @!P2 IMAD.WIDE.U32 R14, R3, c[0x0][0x198], R14 ;  /* 0x00006600030eaa25 */ /* 0x000fe200078e000e */
[----:B------:R-:W-:-:S04]  /*2a00*/  ULOP3.LUT UR6, UR6, 0xfffffffe, URZ, 0xc0, !UPT ;  /* 0xfffffffe06067892 */ /* 0x000fc8000f8ec03f */
[----:B------:R-:W-:-:S04]  /*2a10*/  UIADD3 UR6, UR5, -UR6, URZ ;  /* 0x8000000605067290 */ /* 0x000fc8000fffe03f */
[----:B------:R-:W-:Y:S01]  /*2a20*/  UISETP.NE.AND UP0, UPT, UR6, 0x1, UPT ;  /* 0x000000010600788c */ /* 0x000fe2000bf05270 */
[----:B--2---:R-:W-:-:S04]  /*2a30*/  IADD3 R8, R19, 0x8, RZ ;  /* 0x0000000813087810 */ /* 0x004fc80007ffe0ff */
[----:B------:R-:W-:Y:S01]  /*2a40*/  ISETP.GE.AND P6, PT, R8, UR4, PT ;  /* 0x0000000408007c0c */ /* 0x000fe2000bfc6270 */
[--C-:B------:R-:W-:Y:S02]  /*2a50*/  @!P2 IMAD.MOV.U32 R8, RZ, RZ, R6.reuse ;  /* 0x000000ffff08a224 */ /* 0x100fe400078e0006 */
[----:B------:R-:W-:-:S04]  /*2a60*/  @!P3 IMAD.WIDE.U32 R6, R0, c[0x0][0x1a0], R6 ;  /* 0x000068000006ba25 */ /* 0x000fc800078e0006 */
[----:B------:R-:W-:Y:S01]  /*2a70*/  @!P3 IMAD.IADD R7, R7, 0x1, R16 ;  /* 0x000000010707b824 */ /* 0x000fe200078e0210 */
[----:B------:R-:W-:Y:S01]  /*2a80*/  @!P3 LEA R10, P0, R6, c[0x0][0x170], 0x1 ;  /* 0x00005c00060aba11 */ /* 0x000fe200078008ff */
[----:B------:R-:W-:-:S04]  /*2a90*/  @!P2 IMAD.WIDE.U32 R12, R12, c[0x0][0x1a0], R8 ;  /* 0x000068000c0caa25 */ /* 0x000fc800078e0008 */
[----:B------:R-:W-:Y:S02]  /*2aa0*/  @!P3 IMAD R8, R18, c[0x0][0x198], RZ ;  /* 0x000066001208ba24 */ /* 0x000fe400078e02ff */
[----:B------:R-:W-:Y:S01]  /*2ab0*/  @!P2 IMAD R18, R3, c[0x0][0x19c], R11 ;  /* 0x000067000312aa24 */ /* 0x000fe200078e020b */
[----:B------:R-:W-:Y:S02]  /*2ac0*/  @!P3 LEA.HI.X R11, R6, c[0x0][0x174], R7, 0x1, P0 ;  /* 0x00005d00060bba11 */ /* 0x000fe400000f0c07 */
[----:B------:R-:W-:Y:S01]  /*2ad0*/  PLOP3.LUT P0, PT, PT, PT, UP6, 0x80, 0x0 ;  /* 0x000000000000781c */ /* 0x000fe20003f0f068 */
[----:B------:R-:W-:-:S12]  /*2ae0*/  @!P3 IMAD R3, R0, c[0x0][0x19c], R8 ;  /* 0x000067000003ba24 */ /* 0x000fd800078e0208 */
[----:B------:R-:W-:Y:S01]  /*2af0*/  @P0 BAR.SYNC.DEFER_BLOCKING 0x0 ;  /* 0x0000000000000b1d */ /* 0x000fe20000010000 */
[----:B------:R-:W-:Y:S01]  /*2b00*/  IADD3 R7, R19, 0x20, RZ ;  /* 0x0000002013077810 */ /* 0x000fe20007ffe0ff */
[----:B------:R-:W-:Y:S01]  /*2b10*/  @!P3 IMAD.IADD R3, R5, 0x1, R3 ;  /* 0x000000010503b824 */ /* 0x000fe200078e0203 */
[----:B------:R-:W-:Y:S02]  /*2b20*/  @!P3 LEA R6, P1, R4, c[0x0][0x168], 0x1 ;  /* 0x00005a000406ba11 */ /* 0x000fe400078208ff */
[----:B------:R-:W-:Y:S02]  /*2b30*/  @!P2 IADD3 R9, R13, R17, RZ ;  /* 0x000000110d09a210 */ /* 0x000fe40007ffe0ff */
[----:B------:R-:W-:Y:S02]  /*2b40*/  @!P2 LEA R8, P4, R12, c[0x0][0x170], 0x1 ;  /* 0x00005c000c08aa11 */ /* 0x000fe400078808ff */
[----:B------:R-:W-:Y:S02]  /*2b50*/  ISETP.GE.AND P5, PT, R7, UR4, PT ;  /* 0x0000000407007c0c */ /* 0x000fe4000bfa6270 */
[----:B------:R-:W-:Y:S01]  /*2b60*/  @!P3 LEA.HI.X R7, R4, c[0x0][0x16c], R3, 0x1, P1 ;  /* 0x00005b000407ba11 */ /* 0x000fe200008f0c03 */
[----:B------:R-:W-:Y:S01]  /*2b70*/  @!P2 IMAD.IADD R3, R15, 0x1, R18 ;  /* 0x000000010f03a824 */ /* 0x000fe200078e0212 */
[----:B------:R-:W-:-:S02]  /*2b80*/  @!P2 LEA.HI.X R9, R12, c[0x0][0x174], R9, 0x1, P4 ;  /* 0x00005d000c09aa11 */ /* 0x000fc400020f0c09 */
[----:B------:R-:W-:Y:S01]  /*2b90*/  ISETP.GE.AND P1, PT, R0, UR4, PT ;  /* 0x0000000400007c0c */ /* 0x000fe2000bf26270 */
[----:B---3--:R-:W-:Y:S01]  /*2ba0*/  IMAD.SHL.U32 R0, R20, 0x2, RZ ;  /* 0x0000000214007824 */ /* 0x008fe200078e00ff */
[C---:B------:R-:W-:Y:S02]  /*2bb0*/  @!P2 LEA R4, P4, R14.reuse, c[0x0][0x168], 0x1 ;  /* 0x00005a000e04aa11 */ /* 0x040fe400078808ff */
[----:B------:R-:W-:Y:S02]  /*2bc0*/  PLOP3.LUT P0, PT, PT, PT, UP0, 0x80, 0x0 ;  /* 0x000000000000781c */ /* 0x000fe40003f0f008 */
[----:B------:R-:W-:Y:S02]  /*2bd0*/  @!P2 LEA.HI.X R5, R14, c[0x0][0x16c], R3, 0x1, P4 ;  /* 0x00005b000e05aa11 */ /* 0x000fe400020f0c03 */
[----:B------:R-:W-:Y:S01]  /*2be0*/  IADD3 R3, R20, 0x1800, RZ ;  /* 0x0000180014037810 */ /* 0x000fe20007ffe0ff */
[----:B------:R-:W-:Y:S04]  /*2bf0*/  @P3 STS [R0+0xf000], RZ ;  /* 0x00f000ff00003388 */ /* 0x000fe80000000800 */
[----:B------:R-:W-:Y:S04]  /*2c00*/  @P3 STS [R0+0xf004], RZ ;  /* 0x00f004ff00003388 */ /* 0x000fe80000000800 */
[----:B------:R-:W-:Y:S04]  /*2c10*/  @P3 STS.64 [R0+0xf008], RZ ;  /* 0x00f008ff00003388 */ /* 0x000fe80000000a00 */
[----:B------:R-:W-:Y:S04]  /*2c20*/  @P3 STS.128 [R0+0x11000], RZ ;  /* 0x011000ff00003388 */ /* 0x000fe80000000c00 */
[----:B------:R-:W-:Y:S04]  /*2c30*/  @P3 STS.128 [R0+0x13000], RZ ;  /* 0x013000ff00003388 */ /* 0x000fe80000000c00 */
[----:B------:R-:W-:Y:S01]  /*2c40*/  @!PT LDS RZ, [RZ] ;  /* 0x00000000fffff984 */ /* 0x000fe20000000800 */
[----:B------:R-:W-:Y:S01]  /*2c50*/  @!PT LDS RZ, [RZ] ;  /* 0x00000000fffff984 */ /* 0x000fe20000000800 */
[----:B------:R-:W-:Y:S01]  /*2c60*/  @!PT LDS RZ, [RZ] ;  /* 0x00000000fffff984 */ /* 0x000fe20000000800 */
[----:B------:R1:W-:Y:S04]  /*2c70*/  @!P3 LDGSTS.E.BYPASS.LTC128B.128 [R0+0xf000], [R10.64] ;  /* 0x0f0000000a00bfae */ /* 0x0003e8000b901d4c */
[----:B------:R1:W-:Y:S04]  /*2c80*/  @!P3 LDGSTS.E.BYPASS.LTC128B.128 [R0+0x11000], [R10.64+0x40] ;  /* 0x110000400a00bfae */ /* 0x0003e8000b901d4c */
[----:B------:R1:W-:Y:S04]  /*2c90*/  @!P3 LDGSTS.E.BYPASS.LTC128B.128 [R0+0x13000], [R10.64+0x80] ;  /* 0x130000800a00bfae */ /* 0x0003e8000b901d4c */
[----:B------:R-:W-:Y:S04]  /*2ca0*/  @P2 STS.128 [R0+0x10000], RZ ;  /* 0x010000ff00002388 */ /* 0x000fe80000000c00 */
[----:B------:R-:W-:Y:S04]  /*2cb0*/  @P2 STS.128 [R0+0x12000], RZ ;  /* 0x012000ff00002388 */ /* 0x000fe80000000c00 */
[----:B------:R-:W-:Y:S04]  /*2cc0*/  @P2 STS.128 [R0+0x14000], RZ ;  /* 0x014000ff00002388 */ /* 0x000fe80000000c00 */
[----:B------:R-:W-:Y:S01]  /*2cd0*/  @!PT LDS RZ, [RZ] ;  /* 0x00000000fffff984 */ /* 0x000fe20000000800 */
[----:B------:R-:W-:Y:S01]  /*2ce0*/  @!PT LDS RZ, [RZ] ;  /* 0x00000000fffff984 */ /* 0x000fe20000000800 */
[----:B------:R-:W-:Y:S01]  /*2cf0*/  @!PT LDS RZ, [RZ] ;  /* 0x00000000fffff984 */ /* 0x000fe20000000800 */
[----:B------:R2:W-:Y:S04]  /*2d00*/  @!P2 LDGSTS.E.BYPASS.LTC128B.128 [R0+0x10000], [R8.64] ;  /* 0x100000000800afae */ /* 0x0005e8000b901d4c */
[----:B------:R2:W-:Y:S04]  /*2d10*/  @!P2 LDGSTS.E.BYPASS.LTC128B.128 [R0+0x12000], [R8.64+0x40] ;  /* 0x120000400800afae */ /* 0x0005e8000b901d4c */
[----:B------:R2:W-:Y:S01]  /*2d20*/  @!P2 LDGSTS.E.BYPASS.LTC128B.128 [R0+0x14000], [R8.64+0x80] ;  /* 0x140000800800afae */ /* 0x0005e2000b901d4c */
[----:B-1----:R-:W-:-:S03]  /*2d30*/  SEL R10, R3, R20, !P0 ;  /* 0x00000014030a7207 */ /* 0x002fc60004000000 */
[----:B------:R-:W0:Y:S01]  /*2d40*/  LDGDEPBAR ;  /* 0x00000000000079af */ /* 0x000e220000000000 */
[----:B------:R-:W-:-:S03]  /*2d50*/  SHF.L.U32 R242, R10, 0x1, RZ ;  /* 0x000000010af27819 */ /* 0x000fc600000006ff */
        /* <DEDUP_REMOVED lines=11> */
[----:B------:R-:W-:Y:S04]  /*2e10*/  @P1 STS [R242], RZ ;  /* 0x000000fff2001388 */ /* 0x000fe80000000800 */
[----:B------:R-:W-:Y:S04]  /*2e20*/  @P1 STS [R242+0x4], RZ ;  /* 0x000004fff2001388 */ /* 0x000fe80000000800 */
        /* <DEDUP_REMOVED lines=10> */
[----:B------:R-:W-:Y:S01]  /*2ed0*/  @!PT LDS RZ, [RZ] ;  /* 0x00000000fffff984 */ /* 0x000fe20000000800 */
[----:B------:R-:W-:Y:S01]  /*2ee0*/  @!PT LDS RZ, [RZ] ;  /* 0x00000000fffff984 */ /* 0x000fe20000000800 */
[----:B------:R-:W-:Y:S01]  /*2ef0*/  @!PT LDS RZ, [RZ] ;  /* 0x00000000fffff984 */ /* 0x000fe20000000800 */
[----:B------:R3:W-:Y:S04]  /*2f00*/  @!P1 LDGSTS.E.BYPASS.LTC128B.128 [R242], [R238.64] ;  /* 0x00000000eef29fae */ /* 0x0007e8000b901d4c */
[----:B------:R3:W-:Y:S04]  /*2f10*/  @!P1 LDGSTS.E.BYPASS.LTC128B.128 [R242+0x1000], [R238.64+0x40] ;  /* 0x01000040eef29fae */ /* 0x0007e8000b901d4c */
[----:B------:R3:W-:Y:S04]  /*2f20*/  @!P1 LDGSTS.E.BYPASS.LTC128B.128 [R242+0x2000], [R238.64+0x80] ;  /* 0x02000080eef29fae */ /* 0x0007e8000b901d4c */
        /* <DEDUP_REMOVED lines=8> */
[----:B------:R4:W-:Y:S01]  /*2fb0*/  @!P3 LDGSTS.E.BYPASS.LTC128B.128 [R0+0x9000], [R6.64] ;  /* 0x090000000600bfae */ /* 0x0009e2000b901d4c */
[----:B--2---:R-:W-:-:S03]  /*2fc0*/  SHF.R.S32.HI R8, RZ, 0x1f, R19 ;  /* 0x0000001fff087819 */ /* 0x004fc60000011413 */
[----:B------:R4:W-:Y:S04]  /*2fd0*/  @!P3 LDGSTS.E.BYPASS.LTC128B.128 [R0+0xb000], [R6.64+0x40] ;  /* 0x0b0000400600bfae */ /* 0x0009e8000b901d4c */
[----:B------:R4:W-:Y:S04]  /*2fe0*/  @!P3 LDGSTS.E.BYPASS.LTC128B.128 [R0+0xd000], [R6.64+0x80] ;  /* 0x0d0000800600bfae */ /* 0x0009e8000b901d4c */
[----:B------:R-:W-:Y:S04]  /*2ff0*/  @P2 STS.128 [R0+0xa000], RZ ;  /* 0x00a000ff00002388 */ /* 0x000fe80000000c00 */
[----:B------:R-:W-:Y:S04]  /*3000*/  @P2 STS.128 [R0+0xc000], RZ ;  /* 0x00c000ff00002388 */ /* 0x000fe80000000c00 */
[----:B------:R1:W-:Y:S04]  /*3010*/  @P2 STS.128 [R0+0xe000], RZ ;  /* 0x00e000ff00002388 */ /* 0x0003e80000000c00 */
[----:B------:R-:W-:Y:S01]  /*3020*/  @!PT LDS RZ, [RZ] ;  /* 0x00000000fffff984 */ /* 0x000fe20000000800 */
[----:B------:R-:W-:Y:S01]  /*3030*/  @!PT LDS RZ, [RZ] ;  /* 0x00000000fffff984 */ /* 0x000fe20000000800 */
[----:B------:R-:W-:Y:S01]  /*3040*/  @!PT LDS RZ, [RZ] ;  /* 0x00000000fffff984 */ /* 0x000fe20000000800 */
[----:B------:R2:W-:Y:S04]  /*3050*/  @!P2 LDGSTS.E.BYPASS.LTC128B.128 [R0+0xa000], [R4.64] ;  /* 0x0a0000000400afae */ /* 0x0005e8000b901d4c */
[----:B------:R2:W-:Y:S04]  /*3060*/  @!P2 LDGSTS.E.BYPASS.LTC128B.128 [R0+0xc000], [R4.64+0x40] ;  /* 0x0c0000400400afae */ /* 0x0005e8000b901d4c */
[----:B------:R2:W-:Y:S01]  /*3070*/  @!P2 LDGSTS.E.BYPASS.LTC128B.128 [R0+0xe000], [R4.64+0x80] ;  /* 0x0e0000800400afae */ /* 0x0005e2000b901d4c */
[----:B----4-:R-:W-:-:S02]  /*3080*/  IMAD.SHL.U32 R6, R19, 0x4, RZ ;  /* 0x0000000413067824 */ /* 0x010fc400078e00ff */
[----:B------:R-:W-:Y:S01]  /*3090*/  IMAD.MOV.U32 R11, RZ, RZ, 0x7f800000 ;  /* 0x7f800000ff0b7424 */ /* 0x000fe200078e00ff */
[C---:B------:R-:W-:Y:S01]  /*30a0*/  IADD3 R3, R19.reuse, 0x28, RZ ;  /* 0x0000002813037810 */ /* 0x040fe20007ffe0ff */
[----:B------:R-:W0:Y:S01]  /*30b0*/  LDGDEPBAR ;  /* 0x00000000000079af */ /* 0x000e220000000000 */
[----:B--2---:R-:W-:Y:S02]  /*30c0*/  IADD3 R4, P3, R6, UR8, RZ ;  /* 0x0000000806047c10 */ /* 0x004fe4000ff7e0ff */
[----:B------:R-:W-:Y:S02]  /*30d0*/  SHF.L.U64.HI R5, R19, 0x2, R8 ;  /* 0x0000000213057819 */ /* 0x000fe40000010208 */
[----:B------:R-:W-:Y:S01]  /*30e0*/  ISETP.GE.AND P1, PT, R3, UR4, PT ;  /* 0x0000000403007c0c */ /* 0x000fe2000bf26270 */
[----:B------:R-:W-:Y:S01]  /*30f0*/  IMAD.MOV.U32 R252, RZ, RZ, 0x7f800000 ;  /* 0x7f800000fffc7424 */ /* 0x000fe200078e00ff */
[----:B------:R-:W-:Y:S01]  /*3100*/  IADD3.X R5, R5, UR7, RZ, P3, !PT ;  /* 0x0000000705057c10 */ /* 0x000fe20009ffe4ff */
[----:B------:R-:W-:Y:S01]  /*3110*/  IMAD.MOV.U32 R251, RZ, RZ, 0x7f800000 ;  /* 0x7f800000fffb7424 */ /* 0x000fe200078e00ff */
[----:B-1----:R-:W-:Y:S01]  /*3120*/  SHF.R.S32.HI R0, RZ, 0x1f, R3 ;  /* 0x0000001fff007819 */ /* 0x002fe20000011403 */
[----:B------:R-:W-:-:S04]  /*3130*/  DEPBAR.LE SB0, 0x1 ;  /* 0x000080400000791a */ /* 0x000fc80000000000 */
[----:B------:R1:W2:Y:S04]  /*3140*/  @!P6 LDG.E R11, [R4.64+0x20] ;  /* 0x0000200c040be981 */ /* 0x0002a8000c1e1900 */
[----:B------:R-:W-:-:S04]  /*3150*/  @!P1 LEA R6, P2, R3, UR8, 0x2 ;  /* 0x0000000803069c11 */ /* 0x000fc8000f8410ff */
[----:B------:R-:W-:Y:S01]  /*3160*/  @!P1 LEA.HI.X R7, R3, UR7, R0, 0x2, P2 ;  /* 0x0000000703079c11 */ /* 0x000fe200090f1400 */
[----:B------:R-:W-:Y:S01]  /*3170*/  IMAD.U32 R0, RZ, RZ, UR26 ;  /* 0x0000001aff007e24 */ /* 0x000fe2000f8e00ff */
[C---:B------:R-:W-:Y:S02]  /*3180*/  IADD3 R3, R19.reuse, 0x1, RZ ;  /* 0x0000000113037810 */ /* 0x040fe40007ffe0ff */
[----:B------:R-:W-:Y:S01]  /*3190*/  ISETP.GE.AND P4, PT, R19, UR4, PT ;  /* 0x0000000413007c0c */ /* 0x000fe2000bf86270 */
[----:B------:R4:W5:Y:S01]  /*31a0*/  @!P1 LDG.E R251, [R6.64] ;  /* 0x0000000c06fb9981 */ /* 0x000962000c1e1900 */
[----:B------:R-:W-:Y:S02]  /*31b0*/  IADD3 R0, R3, UR14, -R0 ;  /* 0x0000000e03007c10 */ /* 0x000fe4000fffe800 */
[----:B------:R-:W-:-:S03]  /*31c0*/  IADD3 R3, R231, 0x1800, RZ ;  /* 0x00001800e7037810 */ /* 0x000fc60007ffe0ff */
[----:B------:R1:W-:Y:S01]  /*31d0*/  STL [R1+0x24], R0 ;  /* 0x0000240001007387 */ /* 0x0003e20000100800 */
[----:B------:R-:W-:Y:S02]  /*31e0*/  SEL R3, R3, R231, !P0 ;  /* 0x000000e703037207 */ /* 0x000fe40004000000 */
[----:B------:R-:W-:-:S03]  /*31f0*/  MOV R250, 0x7f800000 ;  /* 0x7f80000000fa7802 */ /* 0x000fc60000000f00 */
[----:B------:R-:W-:Y:S01]  /*3200*/  IMAD.SHL.U32 R220, R3, 0x2, RZ ;  /* 0x0000000203dc7824 */ /* 0x000fe200078e00ff */
[----:B------:R3:W5:Y:S04]  /*3210*/  @!P4 LDG.E R252, [R4.64] ;  /* 0x0000000c04fcc981 */ /* 0x000768000c1e1900 */
[----:B------:R3:W5:Y:S04]  /*3220*/  @!P5 LDG.E R250, [R4.64+0x80] ;  /* 0x0000800c04fad981 */ /* 0x000768000c1e1900 */
[----:B------:R-:W-:Y:S01]  /*3230*/  BAR.SYNC.DEFER_BLOCKING 0x0 ;  /* 0x0000000000007b1d */ /* 0x000fe20000010000 */
[----:B-1----:R-:W-:-:S04]  /*3240*/  IADD3 R0, R229, 0x1800, RZ ;  /* 0x00001800e5007810 */ /* 0x002fc80007ffe0ff */
[----:B------:R-:W-:-:S04]  /*3250*/  SEL R0, R0, R229, !P0 ;  /* 0x000000e500007207 */ /* 0x000fc80004000000 */
[----:B------:R-:W-:Y:S01]  /*3260*/  SHF.L.U32 R3, R0, 0x1, RZ ;  /* 0x0000000100037819 */ /* 0x000fe200000006ff */
[----:B------:R-:W-:-:S04]  /*3270*/  IMAD.MOV.U32 R0, RZ, RZ, c[0x0][0x22c] ;  /* 0x00008b00ff007624 */ /* 0x000fc800078e00ff */
[----:B------:R-:W-:Y:S01]  /*3280*/  IMAD R0, R0, c[0x0][0x1c0], RZ ;  /* 0x0000700000007a24 */ /* 0x000fe200078e02ff */
[----:B------:R-:W1:Y:S03]  /*3290*/  LDSM.16.M88.4 R172, [R222+0xf000] ;  /* 0x00f00000deac783b */ /* 0x000e660000000200 */
[C---:B----4-:R-:W-:Y:S01]  /*32a0*/  IMAD.SHL.U32 R6, R0.reuse, 0x10, RZ ;  /* 0x0000001000067824 */ /* 0x050fe200078e00ff */
[----:B------:R-:W4:Y:S01]  /*32b0*/  LDSM.16.M88.4 R176, [R222+0xf400] ;  /* 0x00f40000deb0783b */ /* 0x000f220000000200 */
[----:B---3--:R-:W-:-:S03]  /*32c0*/  IMAD.SHL.U32 R4, R0, 0x8, RZ ;  /* 0x0000000800047824 */ /* 0x008fc600078e00ff */
[C---:B------:R-:W-:Y:S01]  /*32d0*/  IADD3 R5, R6.reuse, 0x20, RZ ;  /* 0x0000002006057810 */ /* 0x040fe20007ffe0ff */
[----:B------:R-:W3:Y:S01]  /*32e0*/  LDSM.16.M88.4 R180, [R221+0xf000] ;  /* 0x00f00000ddb4783b */ /* 0x000ee20000000200 */
[----:B------:R-:W-:Y:S02]  /*32f0*/  IADD3 R0, R6, 0x40, RZ ;  /* 0x0000004006007810 */ /* 0x000fe40007ffe0ff */
[----:B------:R-:W-:Y:S01]  /*3300*/  SHF.L.U64.HI R6, R19, 0x2, R8 ;  /* 0x0000000213067819 */ /* 0x000fe20000010208 */
[C---:B------:R-:W-:Y:S01]  /*3310*/  IMAD.IADD R5, R4.reuse, 0x1, R5 ;  /* 0x0000000104057824 */ /* 0x040fe200078e0205 */
[----:B------:R-:W1:Y:S01]  /*3320*/  LDSM.16.M88.4 R184, [R221+0xf400] ;  /* 0x00f40000ddb8783b */ /* 0x000e620000000200 */
[----:B------:R-:W-:-:S03]  /*3330*/  IMAD.IADD R0, R4, 0x1, R0 ;  /* 0x0000000104007824 */ /* 0x000fc600078e0200 */
[----:B------:R-:W1:Y:S04]  /*3340*/  LDSM.16.M88.4 R188, [R222+0x11000] ;  /* 0x01100000debc783b */ /* 0x000e680000000200 */
[----:B------:R-:W1:Y:S04]  /*3350*/  LDSM.16.M88.4 R192, [R222+0x11400] ;  /* 0x01140000dec0783b */ /* 0x000e680000000200 */
[----:B------:R-:W1:Y:S04]  /*3360*/  LDSM.16.M88.4 R196, [R221+0x11000] ;  /* 0x01100000ddc4783b */ /* 0x000e680000000200 */
[----:B------:R-:W1:Y:S04]  /*3370*/  LDSM.16.M88.4 R200, [R221+0x11400] ;  /* 0x01140000ddc8783b */ /* 0x000e680000000200 */
[----:B------:R-:W1:Y:S04]  /*3380*/  LDSM.16.M88.4 R204, [R222+0x13000] ;  /* 0x01300000decc783b */ /* 0x000e680000000200 */
[----:B------:R-:W1:Y:S04]  /*3390*/  LDSM.16.M88.4 R208, [R222+0x13400] ;  /* 0x01340000ded0783b */ /* 0x000e680000000200 */
[----:B------:R-:W1:Y:S04]  /*33a0*/  LDSM.16.M88.4 R212, [R221+0x13000] ;  /* 0x01300000ddd4783b */ /* 0x000e680000000200 */
[----:B------:R-:W1:Y:S01]  /*33b0*/  LDSM.16.M88.4 R216, [R221+0x13400] ;  /* 0x01340000ddd8783b */ /* 0x000e620000000200 */
[----:B------:R-:W-:Y:S01]  /*33c0*/  SHF.L.U32 R223, R231, 0x1, RZ ;  /* 0x00000001e7df7819 */ /* 0x000fe200000006ff */
[----:B------:R-:W-:Y:S01]  /*33d0*/  UIADD3 UR15, UR26, 0x80, UR24 ;  /* 0x000000801a0f7890 */ /* 0x000fe2000fffe018 */
        /* <DEDUP_REMOVED lines=48> */
[----:B------:R-:W-:Y:S01]  /*36e0*/  IADD3 R224, R223, R230, RZ ;  /* 0x000000e6dfe07210 */ /* 0x000fe20007ffe0ff */
[----:B------:R-:W-:Y:S01]  /*36f0*/  UIADD3 UR15, UR15, -UR14, URZ ;  /* 0x8000000e0f0f7290 */ /* 0x000fe2000fffe03f */
[----:B--2---:R-:W-:Y:S04]  /*3700*/  STL [R1], R11 ;  /* 0x0000000b01007387 */ /* 0x004fe80000100800 */
[----:B------:R2:W-:Y:S02]  /*3710*/  STL [R1+0x20], R6 ;  /* 0x0000200601007387 */ /* 0x0005e40000100800 */
[----:B--2---:R-:W-:-:S05]  /*3720*/  IMAD.SHL.U32 R6, R19, 0x4, RZ ;  /* 0x0000000413067824 */ /* 0x004fca00078e00ff */
[----:B------:R2:W-:Y:S02]  /*3730*/  STL [R1+0x1c], R6 ;  /* 0x00001c0601007387 */ /* 0x0005e40000100800 */
[C---:B--2---:R-:W-:Y:S02]  /*3740*/  IMAD.IADD R6, R4.reuse, 0x1, R5 ;  /* 0x0000000104067824 */ /* 0x044fe400078e0205 */
[C---:B------:R-:W-:Y:S02]  /*3750*/  IMAD.IADD R5, R4.reuse, 0x1, R0 ;  /* 0x0000000104057824 */ /* 0x040fe400078e0200 */
[----:B------:R-:W-:-:S03]  /*3760*/  IMAD.IADD R6, R4, 0x1, R6 ;  /* 0x0000000104067824 */ /* 0x000fc600078e0206 */
[C---:B------:R-:W-:Y:S01]  /*3770*/  IADD3 R5, R4.reuse, R5, RZ ;  /* 0x0000000504057210 */ /* 0x040fe20007ffe0ff */
[----:B------:R-:W-:-:S04]  /*3780*/  IMAD.IADD R6, R4, 0x1, R6 ;  /* 0x0000000104067824 */ /* 0x000fc800078e0206 */
[C---:B------:R-:W-:Y:S01]  /*3790*/  IMAD.IADD R5, R4.reuse, 0x1, R5 ;  /* 0x0000000104057824 */ /* 0x040fe200078e0205 */
[----:B------:R2:W-:Y:S03]  /*37a0*/  STL [R1+0x8], R6 ;  /* 0x0000080601007387 */ /* 0x0005e60000100800 */
[C---:B------:R-:W-:Y:S01]  /*37b0*/  IMAD.IADD R0, R4.reuse, 0x1, R5 ;  /* 0x0000000104007824 */ /* 0x040fe200078e0205 */
[----:B------:R1:W-:Y:S01]  /*37c0*/  STL [R1+0x4], R5 ;  /* 0x0000040501007387 */ /* 0x0003e20000100800 */
[----:B--2---:R-:W-:-:S05]  /*37d0*/  IADD3 R6, R4, R6, RZ ;  /* 0x0000000604067210 */ /* 0x004fca0007ffe0ff */
[----:B------:R2:W-:Y:S04]  /*37e0*/  STL [R1+0x10], R6 ;  /* 0x0000100601007387 */ /* 0x0005e80000100800 */
[----:B-1-34-:R2:W-:Y:S02]  /*37f0*/  STL [R1+0xc], R0 ;  /* 0x00000c0001007387 */ /* 0x01a5e40000100800 */
.L_x_71:
[----:B------:R-:W0:Y:S01]  /*3800*/  LDGDEPBAR ;  /* 0x00000000000079af */ /* 0x000e220000000000 */
[----:B--2---:R-:W-:Y:S01]  /*3810*/  IMAD.IADD R0, R230, 0x1, R220 ;  /* 0x00000001e6007824 */ /* 0x004fe200078e02dc */
[----:B------:R-:W-:Y:S01]  /*3820*/  USHF.L.U32 UR6, UR5, 0x6, URZ ;  /* 0x0000000605067899 */ /* 0x000fe2000800063f */
[C---:B-----5:R-:W-:Y:S01]  /*3830*/  FSETP.NEU.FTZ.AND P1, PT, R252.reuse, -INF , PT ;  /* 0xff800000fc00780b */ /* 0x060fe20003f3d000 */
[----:B------:R-:W-:Y:S02]  /*3840*/  USHF.L.U32 UR4, UR18, 0x7, URZ ;  /* 0x0000000712047899 */ /* 0x000fe4000800063f */
[----:B------:R-:W-:Y:S02]  /*3850*/  UISETP.GE.AND UP0, UPT, UR6, UR15, UPT ;  /* 0x0000000f0600728c */ /* 0x000fe4000bf06270 */
[----:B------:R-:W2:Y:S01]  /*3860*/  LDL R244, [R1+0x34] ;  /* 0x0000340001f47983 */ /* 0x000ea20000100800 */
[----:B------:R-:W-:Y:S02]  /*3870*/  UIADD3 UR4, UR4, 0x80, URZ ;  /* 0x0000008004047890 */ /* 0x000fe4000fffe03f */
[----:B------:R-:W-:Y:S01]  /*3880*/  UISETP.GT.AND UP3, UPT, UR5, UR11, UPT ;  /* 0x0000000b0500728c */ /* 0x000fe2000bf64270 */
[----:B------:R-:W3:Y:S01]  /*3890*/  LDL R245, [R1+0x24] ;  /* 0x0000240001f57983 */ /* 0x000ee20000100800 */
[----:B------:R-:W-:Y:S03]  /*38a0*/  UISETP.LT.AND UP0, UPT, UR4, UR14, UP0 ;  /* 0x0000000e0400728c */ /* 0x000fe60008701270 */
[----:B------:R-:W4:Y:S03]  /*38b0*/  LDL R243, [R1] ;  /* 0x0000000001f37983 */ /* 0x000f260000100800 */
[----:B------:R-:W-:Y:S01]  /*38c0*/  PLOP3.LUT P0, PT, PT, PT, UP0, 0x80, 0x0 ;  /* 0x000000000000781c */ /* 0x000fe20003f0f008 */
        /* <DEDUP_REMOVED lines=45> */
[----:B------:R-:W-:Y:S08]  /*3ba0*/  HMMA.16816.F32.BF16 R32, R152, R166, R32 ;  /* 0x000000a69820723c */ /* 0x000ff00000041820 */
[-C--:B-1----:R-:W-:Y:S08]  /*3bb0*/  HMMA.16816.F32.BF16 R4, R132, R140.reuse, R4 ;  /* 0x0000008c8404723c */ /* 0x082ff00000041804 */
[C---:B------:R-:W-:Y:S08]  /*3bc0*/  HMMA.16816.F32.BF16 R8, R144.reuse, R140, R8 ;  /* 0x0000008c9008723c */ /* 0x040ff00000041808 */
[-C--:B------:R-:W-:Y:S08]  /*3bd0*/  HMMA.16816.F32.BF16 R12, R144, R142.reuse, R12 ;  /* 0x0000008e900c723c */ /* 0x080ff0000004180c */
[C---:B------:R-:W-:Y:S01]  /*3be0*/  HMMA.16816.F32.BF16 R16, R132.reuse, R142, R16 ;  /* 0x0000008e8410723c */ /* 0x040fe20000041810 */
[----:B------:R-:W-:Y:S07]  /*3bf0*/  LDSM.16.M88.4 R140, [R0+0x2000] ;  /* 0x00200000008c783b */ /* 0x000fee0000000200 */
        /* <DEDUP_REMOVED lines=10> */
[----:B---3--:R-:W-:Y:S03]  /*3ca0*/  IMAD.U32 R0, RZ, RZ, UR18 ;  /* 0x00000012ff007e24 */ /* 0x008fe6000f8e00ff */
[----:B------:R-:W-:Y:S01]  /*3cb0*/  FSEL R148, R148, RZ, P1 ;  /* 0x000000ff94947208 */ /* 0x000fe20000800000 */
[----:B------:R-:W-:Y:S03]  /*3cc0*/  @!P0 IMAD R0, R0, 0x80, R244 ;  /* 0x0000008000008824 */ /* 0x000fe600078e02f4 */
[C---:B------:R-:W-:Y:S07]  /*3cd0*/  HMMA.16816.F32.BF16 R16, R136.reuse, R150, R16 ;  /* 0x000000968810723c */ /* 0x040fee0000041810 */
[----:B------:R-:W-:Y:S01]  /*3ce0*/  @!P0 IADD3 R150, R0, 0x1, RZ ;  /* 0x0000000100968810 */ /* 0x000fe20007ffe0ff */
[-C--:B------:R-:W-:Y:S08]  /*3cf0*/  HMMA.16816.F32.BF16 R20, R136, R160.reuse, R20 ;  /* 0x000000a08814723c */ /* 0x080ff00000041814 */
[C---:B------:R-:W-:Y:S08]  /*3d00*/  HMMA.16816.F32.BF16 R24, R156.reuse, R160, R24 ;  /* 0x000000a09c18723c */ /* 0x040ff00000041818 */
[-C--:B------:R-:W-:Y:S08]  /*3d10*/  HMMA.16816.F32.BF16 R28, R156, R162.reuse, R28 ;  /* 0x000000a29c1c723c */ /* 0x080ff0000004181c */
[----:B------:R-:W-:Y:S07]  /*3d20*/  HMMA.16816.F32.BF16 R32, R136, R162, R32 ;  /* 0x000000a28820723c */ /* 0x000fee0000041820 */
[----:B----4-:R-:W-:Y:S01]  /*3d30*/  FMUL.FTZ R139, R243, 1.4426950216293334961 ;  /* 0x3fb8aa3bf38b7820 */ /* 0x010fe20000410000 */
[-C--:B-1----:R-:W-:Y:S05]  /*3d40*/  HMMA.16816.F32.BF16 R4, R140, R144.reuse, R4 ;  /* 0x000000908c04723c */ /* 0x082fea0000041804 */
[----:B------:R-:W-:Y:S01]  /*3d50*/  @!P0 IADD3 R137, R245, UR6, RZ ;  /* 0x00000006f5898c10 */ /* 0x000fe2000fffe0ff */
[----:B------:R-:W-:Y:S02]  /*3d60*/  FMUL.FTZ R138, R250, 1.4426950216293334961 ;  /* 0x3fb8aa3bfa8a7820 */ /* 0x000fe40000410000 */
[C---:B------:R-:W-:Y:S01]  /*3d70*/  HMMA.16816.F32.BF16 R8, R132.reuse, R144, R8 ;  /* 0x000000908408723c */ /* 0x040fe20000041808 */
[----:B------:R-:W2:Y:S03]  /*3d80*/  LDL R145, [R1+0x1c] ;  /* 0x00001c0001917983 */ /* 0x000ea60000100800 */
[C---:B------:R-:W-:Y:S02]  /*3d90*/  @!P0 IMNMX R149, R137.reuse, UR14, PT ;  /* 0x0000000e89958c17 */ /* 0x040fe4000b800200 */
[----:B------:R-:W-:Y:S02]  /*3da0*/  @!P0 IADD3 R136, R137, 0x8, RZ ;  /* 0x0000000889888810 */ /* 0x000fe40007ffe0ff */
[-C--:B------:R-:W-:Y:S03]  /*3db0*/  HMMA.16816.F32.BF16 R12, R132, R146.reuse, R12 ;  /* 0x00000092840c723c */ /* 0x080fe6000004180c */
[-C--:B------:R-:W-:Y:S02]  /*3dc0*/  @!P0 ISETP.GE.AND P1, PT, R150, R149.reuse, PT ;  /* 0x000000959600820c */ /* 0x080fe40003f26270 */
[----:B------:R-:W-:Y:S02]  /*3dd0*/  @!P0 ISETP.GE.AND P2, PT, R0, R149, PT ;  /* 0x000000950000820c */ /* 0x000fe40003f46270 */
[----:B------:R-:W-:Y:S01]  /*3de0*/  @!P0 IMNMX R144, R136, UR14, PT ;  /* 0x0000000e88908c17 */ /* 0x000fe2000b800200 */
[C---:B------:R-:W-:Y:S01]  /*3df0*/  HMMA.16816.F32.BF16 R16, R140.reuse, R146, R16 ;  /* 0x000000928c10723c */ /* 0x040fe20000041810 */
[----:B------:R-:W3:Y:S03]  /*3e00*/  LDL R146, [R1+0x20] ;  /* 0x0000200001927983 */ /* 0x000ee60000100800 */
[----:B------:R-:W-:Y:S02]  /*3e10*/  @!P0 FSEL R5, R5, -INF , !P1 ;  /* 0xff80000005058808 */ /* 0x000fe40004800000 */
[----:B------:R-:W-:Y:S02]  /*3e20*/  FSETP.NEU.FTZ.AND P1, PT, R243, -INF , PT ;  /* 0xff800000f300780b */ /* 0x000fe40003f3d000 */
[----:B------:R-:W-:Y:S01]  /*3e30*/  @!P0 IADD3 R136, R137, 0x20, RZ ;  /* 0x0000002089888810 */ /* 0x000fe20007ffe0ff */
[--C-:B------:R-:W-:Y:S03]  /*3e40*/  FFMA.FTZ R5, R5, c[0x0][0x23c], -R148.reuse ;  /* 0x00008f0005057a23 */ /* 0x100fe60000010894 */
[----:B------:R-:W-:Y:S01]  /*3e50*/  @!P0 IMNMX R136, R136, UR14, PT ;  /* 0x0000000e88888c17 */ /* 0x000fe2000b800200 */
[----:B------:R-:W-:Y:S01]  /*3e60*/  MUFU.EX2 R163, R5 ;  /* 0x0000000500a37308 */ /* 0x000fe20000000800 */
[----:B------:R-:W-:Y:S02]  /*3e70*/  @!P0 FSEL R4, R4, -INF , !P2 ;  /* 0xff80000004048808 */ /* 0x000fe40005000000 */
[----:B------:R-:W-:Y:S02]  /*3e80*/  FSEL R139, R139, RZ, P1 ;  /* 0x000000ff8b8b7208 */ /* 0x000fe40000800000 */
[-C--:B------:R-:W-:Y:S01]  /*3e90*/  @!P0 ISETP.GE.AND P2, PT, R0, R144.reuse, PT ;  /* 0x000000900000820c */ /* 0x080fe20003f46270 */
[----:B------:R-:W-:Y:S01]  /*3ea0*/  FFMA.FTZ R4, R4, c[0x0][0x23c], -R148 ;  /* 0x00008f0004047a23 */ /* 0x000fe20000010894 */
[----:B------:R-:W-:Y:S02]  /*3eb0*/  @!P0 ISETP.GE.AND P1, PT, R150, R144, PT ;  /* 0x000000909600820c */ /* 0x000fe40003f26270 */
[----:B------:R-:W-:Y:S01]  /*3ec0*/  @!P0 FSEL R6, R6, -INF , !P2 ;  /* 0xff80000006068808 */ /* 0x000fe20005000000 */
[----:B------:R-:W-:Y:S01]  /*3ed0*/  MUFU.EX2 R169, R4 ;  /* 0x0000000400a97308 */ /* 0x000fe20000000800 */
[-C--:B------:R-:W-:Y:S02]  /*3ee0*/  @!P0 ISETP.GE.AND P2, PT, R0, R136.reuse, PT ;  /* 0x000000880000820c */ /* 0x080fe40003f46270 */
[----:B------:R-:W-:Y:S01]  /*3ef0*/  @!P0 FSEL R7, R7, -INF , !P1 ;  /* 0xff80000007078808 */ /* 0x000fe20004800000 */
[--C-:B------:R-:W-:Y:S01]  /*3f00*/  FFMA.FTZ R6, R6, c[0x0][0x23c], -R139.reuse ;  /* 0x00008f0006067a23 */ /* 0x100fe2000001088b */
[----:B------:R-:W-:Y:S02]  /*3f10*/  FSETP.NEU.FTZ.AND P1, PT, R250, -INF , PT ;  /* 0xff800000fa00780b */ /* 0x000fe40003f3d000 */
[----:B------:R-:W-:Y:S01]  /*3f20*/  @!P0 FSEL R8, R8, -INF , !P2 ;  /* 0xff80000008088808 */ /* 0x000fe20005000000 */
[--C-:B------:R-:W-:Y:S01]  /*3f30*/  FFMA.FTZ R7, R7, c[0x0][0x23c], -R139.reuse ;  /* 0x00008f0007077a23 */ /* 0x100fe2000001088b */
[----:B------:R-:W-:Y:S01]  /*3f40*/  FSEL R138, R138, RZ, P1 ;  /* 0x000000ff8a8a7208 */ /* 0x000fe20000800000 */
[----:B------:R-:W-:Y:S01]  /*3f50*/  MUFU.EX2 R162, R6 ;  /* 0x0000000600a27308 */ /* 0x000fe20000000800 */
[----:B------:R-:W-:Y:S02]  /*3f60*/  @!P0 IADD3 R137, R137, 0x28, RZ ;  /* 0x0000002889898810 */ /* 0x000fe40007ffe0ff */
[-C--:B------:R-:W-:Y:S01]  /*3f70*/  @!P0 ISETP.GE.AND P1, PT, R150, R136.reuse, PT ;  /* 0x000000889600820c */ /* 0x080fe20003f26270 */
[--C-:B------:R-:W-:Y:S01]  /*3f80*/  FFMA.FTZ R8, R8, c[0x0][0x23c], -R138.reuse ;  /* 0x00008f0008087a23 */ /* 0x100fe2000001088a */
[----:B------:R-:W-:Y:S02]  /*3f90*/  @!P0 IMNMX R137, R137, UR14, PT ;  /* 0x0000000e89898c17 */ /* 0x000fe4000b800200 */
[----:B------:R-:W-:Y:S02]  /*3fa0*/  @!P0 FSEL R9, R9, -INF , !P1 ;  /* 0xff80000009098808 */ /* 0x000fe40004800000 */
[-C--:B------:R-:W-:Y:S01]  /*3fb0*/  @!P0 ISETP.GE.AND P2, PT, R0, R137.reuse, PT ;  /* 0x000000890000820c */ /* 0x080fe20003f46270 */
[----:B------:R1:W-:Y:S01]  /*3fc0*/  MUFU.EX2 R247, R8 ;  /* 0x0000000800f77308 */ /* 0x0003e20000000800 */
[----:B------:R-:W-:Y:S01]  /*3fd0*/  FSETP.NEU.FTZ.AND P1, PT, R251, -INF , PT ;  /* 0xff800000fb00780b */ /* 0x000fe20003f3d000 */
[----:B------:R-:W-:Y:S01]  /*3fe0*/  FFMA.FTZ R9, R9, c[0x0][0x23c], -R138 ;  /* 0x00008f0009097a23 */ /* 0x000fe2000001088a */
[----:B------:R-:W-:Y:S07]  /*3ff0*/  @!P0 FSEL R10, R10, -INF , !P2 ;  /* 0xff8000000a0a8808 */ /* 0x000fee0005000000 */
[----:B------:R4:W4:Y:S10]  /*4000*/  MUFU.EX2 R243, R7 ;  /* 0x0000000700f37308 */ /* 0x0009340000000800 */
[----:B------:R4:W4:Y:S01]  /*4010*/  MUFU.EX2 R246, R9 ;  /* 0x0000000900f67308 */ /* 0x0009220000000800 */
[----:B-1----:R-:W-:Y:S05]  /*4020*/  FMUL.FTZ R8, R251, 1.4426950216293334961 ;  /* 0x3fb8aa3bfb087820 */ /* 0x002fea0000410000 */
[----:B------:R-:W-:Y:S02]  /*4030*/  FSEL R8, R8, RZ, P1 ;  /* 0x000000ff08087208 */ /* 0x000fe40000800000 */
[-C--:B------:R-:W-:Y:S01]  /*4040*/  @!P0 ISETP.GE.AND P1, PT, R150, R137.reuse, PT ;  /* 0x000000899600820c */ /* 0x080fe20003f26270 */
[----:B----4-:R-:W1:Y:S02]  /*4050*/  LDSM.16.M88.4 R4, [R221+0xd400] ;  /* 0x00d40000dd04783b */ /* 0x010e640000000200 */
[--C-:B------:R-:W-:Y:S01]  /*4060*/  FFMA.FTZ R10, R10, c[0x0][0x23c], -R8.reuse ;  /* 0x00008f000a0a7a23 */ /* 0x100fe20000010808 */
[----:B------:R-:W-:Y:S03]  /*4070*/  @!P0 FSEL R11, R11, -INF , !P1 ;  /* 0xff8000000b0b8808 */ /* 0x000fe60004800000 */
[----:B------:R4:W-:Y:S02]  /*4080*/  MUFU.EX2 R248, R10 ;  /* 0x0000000a00f87308 */ /* 0x0009e40000000800 */
[----:B------:R-:W-:Y:S01]  /*4090*/  FFMA.FTZ R11, R11, c[0x0][0x23c], -R8 ;  /* 0x00008f000b0b7a23 */ /* 0x000fe20000010808 */
[----:B------:R-:W-:Y:S04]  /*40a0*/  @!P0 IADD3 R9, R0, 0x8, RZ ;  /* 0x0000000800098810 */ /* 0x000fe80007ffe0ff */
[-C--:B------:R-:W-:Y:S03]  /*40b0*/  @!P0 ISETP.GE.AND P1, PT, R9, R136.reuse, PT ;  /* 0x000000880900820c */ /* 0x080fe60003f26270 */
[----:B------:R-:W1:Y:S01]  /*40c0*/  MUFU.EX2 R249, R11 ;  /* 0x0000000b00f97308 */ /* 0x000e620000000800 */
[----:B------:R-:W-:Y:S05]  /*40d0*/  @!P0 FSEL R12, R12, -INF , !P1 ;  /* 0xff8000000c0c8808 */ /* 0x000fea0004800000 */
[--C-:B------:R-:W-:Y:S04]  /*40e0*/  FFMA.FTZ R12, R12, c[0x0][0x23c], -R138.reuse ;  /* 0x00008f000c0c7a23 */ /* 0x100fe8000001088a */
[----:B------:R-:W-:Y:S01]  /*40f0*/  MUFU.EX2 R171, R12 ;  /* 0x0000000c00ab7308 */ /* 0x000fe20000000800 */
[----:B----4-:R-:W-:Y:S04]  /*4100*/  @!P0 IADD3 R10, R0, 0x9, RZ ;  /* 0x00000009000a8810 */ /* 0x010fe80007ffe0ff */
        /* <DEDUP_REMOVED lines=16> */
[-C--:B------:R-:W-:Y:S02]  /*4210*/  @!P0 ISETP.GE.AND P1, PT, R10, R149.reuse, PT ;  /* 0x000000950a00820c */ /* 0x080fe40003f26270 */
[----:B------:R-:W-:Y:S04]  /*4220*/  HMMA.16816.F32.BF16 R32, R140, R6, R32 ;  /* 0x000000068c20723c */ /* 0x000fe80000041820 */
[----:B------:R-:W-:Y:S01]  /*4230*/  @!P0 FSEL R17, R17, -INF , !P1 ;  /* 0xff80000011118808 */ /* 0x000fe20004800000 */
[--C-:B------:R-:W-:Y:S01]  /*4240*/  FFMA.FTZ R16, R16, c[0x0][0x23c], -R148.reuse ;  /* 0x00008f0010107a23 */ /* 0x100fe20000010894 */
[-C--:B------:R-:W-:Y:S01]  /*4250*/  @!P0 ISETP.GE.AND P1, PT, R9, R144.reuse, PT ;  /* 0x000000900900820c */ /* 0x080fe20003f26270 */
[----:B------:R-:W-:Y:S01]  /*4260*/  MUFU.EX2 R244, R15 ;  /* 0x0000000f00f47308 */ /* 0x000fe20000000800 */
[----:B------:R-:W-:Y:S01]  /*4270*/  @!P0 IADD3 R9, R0, 0x10, RZ ;  /* 0x0000001000098810 */ /* 0x000fe20007ffe0ff */
[--C-:B------:R-:W-:Y:S03]  /*4280*/  FFMA.FTZ R17, R17, c[0x0][0x23c], -R148.reuse ;  /* 0x00008f0011117a23 */ /* 0x100fe60000010894 */
        /* <DEDUP_REMOVED lines=10> */
[----:B------:R-:W-:Y:S02]  /*4330*/  @!P0 ISETP.GE.AND P1, PT, R10, R149, PT ;  /* 0x000000950a00820c */ /* 0x000fe40003f26270 */
[----:B------:R-:W-:Y:S01]  /*4340*/  @!P0 IADD3 R0, R0, 0x19, RZ ;  /* 0x0000001900008810 */ /* 0x000fe20007ffe0ff */
[----:B------:R-:W4:Y:S01]  /*4350*/  MUFU.EX2 R159, R17 ;  /* 0x00000011009f7308 */ /* 0x000f220000000800 */
[----:B------:R-:W-:Y:S01]  /*4360*/  @!P0 FSEL R21, R21, -INF , !P1 ;  /* 0xff80000015158808 */ /* 0x000fe20004800000 */
[--C-:B------:R-:W-:Y:S01]  /*4370*/  FFMA.FTZ R20, R20, c[0x0][0x23c], -R148.reuse ;  /* 0x00008f0014147a23 */ /* 0x100fe20000010894 */
[----:B------:R-:W-:Y:S02]  /*4380*/  @!P0 ISETP.GE.AND P1, PT, R9, R144, PT ;  /* 0x000000900900820c */ /* 0x000fe40003f26270 */
[----:B------:R-:W-:Y:S01]  /*4390*/  F2FP.BF16.PACK_AB R7, R243, R162 ;  /* 0x000000a2f307723e */ /* 0x000fe200000010ff */
        /* <DEDUP_REMOVED lines=9> */
[----:B------:R-:W-:Y:S01]  /*4430*/  F2FP.BF16.PACK_AB R5, R249, R248 ;  /* 0x000000f8f905723e */ /* 0x000fe200000010ff */
[--C-:B------:R-:W-:Y:S01]  /*4440*/  FFMA.FTZ R23, R23, c[0x0][0x23c], -R139.reuse ;  /* 0x00008f0017177a23 */ /* 0x100fe2000001088b */
[----:B------:R-:W-:Y:S01]  /*4450*/  @!P0 FSEL R24, R24, -INF , !P1 ;  /* 0xff80000018188808 */ /* 0x000fe20004800000 */
[----:B------:R-:W4:Y:S01]  /*4460*/  MUFU.EX2 R164, R19 ;  /* 0x0000001300a47308 */ /* 0x000f220000000800 */
[-C--:B------:R-:W-:Y:S03]  /*4470*/  @!P0 ISETP.GE.AND P1, PT, R10, R136.reuse, PT ;  /* 0x000000880a00820c */ /* 0x080fe60003f26270 */
[--C-:B------:R-:W-:Y:S01]  /*4480*/  FFMA.FTZ R24, R24, c[0x0][0x23c], -R138.reuse ;  /* 0x00008f0018187a23 */ /* 0x100fe2000001088a */
[----:B------:R-:W-:Y:S02]  /*4490*/  @!P0 FSEL R25, R25, -INF , !P1 ;  /* 0xff80000019198808 */ /* 0x000fe40004800000 */
[-C--:B------:R-:W-:Y:S03]  /*44a0*/  @!P0 ISETP.GE.AND P1, PT, R9, R137.reuse, PT ;  /* 0x000000890900820c */ /* 0x080fe60003f26270 */
[----:B------:R-:W-:Y:S01]  /*44b0*/  MUFU.EX2 R156, R20 ;  /* 0x00000014009c7308 */ /* 0x000fe20000000800 */
[----:B------:R-:W-:Y:S01]  /*44c0*/  @!P0 FSEL R26, R26, -INF , !P1 ;  /* 0xff8000001a1a8808 */ /* 0x000fe20004800000 */
[----:B------:R-:W-:Y:S01]  /*44d0*/  FFMA.FTZ R25, R25, c[0x0][0x23c], -R138 ;  /* 0x00008f0019197a23 */ /* 0x000fe2000001088a */
[----:B------:R-:W-:Y:S02]  /*44e0*/  @!P0 ISETP.GE.AND P1, PT, R10, R137, PT ;  /* 0x000000890a00820c */ /* 0x000fe40003f26270 */
        /* <DEDUP_REMOVED lines=11> */
[----:B------:R-:W-:Y:S03]  /*45a0*/  @!P0 ISETP.GE.AND P1, PT, R4, R137, PT ;  /* 0x000000890400820c */ /* 0x000fe60003f26270 */
[----:B------:R-:W-:Y:S01]  /*45b0*/  FFMA.FTZ R138, R29, c[0x0][0x23c], -R138 ;  /* 0x00008f001d8a7a23 */ /* 0x000fe2000001088a */
[----:B------:R-:W-:Y:S02]  /*45c0*/  @!P0 FSEL R30, R30, -INF , !P1 ;  /* 0xff8000001e1e8808 */ /* 0x000fe40004800000 */
[-C--:B------:R-:W-:Y:S03]  /*45d0*/  @!P0 ISETP.GE.AND P1, PT, R4, R149.reuse, PT ;  /* 0x000000950400820c */ /* 0x080fe60003f26270 */
[----:B------:R-:W1:Y:S01]  /*45e0*/  MUFU.EX2 R157, R23 ;  /* 0x00000017009d7308 */ /* 0x000e620000000800 */
[----:B------:R-:W-:Y:S01]  /*45f0*/  @!P0 FSEL R32, R32, -INF , !P1 ;  /* 0xff80000020208808 */ /* 0x000fe20004800000 */
[----:B------:R-:W-:Y:S01]  /*4600*/  FFMA.FTZ R30, R30, c[0x0][0x23c], -R8 ;  /* 0x00008f001e1e7a23 */ /* 0x000fe20000010808 */
[----:B------:R-:W-:Y:S03]  /*4610*/  @!P0 ISETP.GE.AND P1, PT, R0, R149, PT ;  /* 0x000000950000820c */ /* 0x000fe60003f26270 */
[--C-:B------:R-:W-:Y:S01]  /*4620*/  FFMA.FTZ R32, R32, c[0x0][0x23c], -R148.reuse ;  /* 0x00008f0020207a23 */ /* 0x100fe20000010894 */
[----:B------:R-:W-:Y:S02]  /*4630*/  @!P0 FSEL R33, R33, -INF , !P1 ;  /* 0xff80000021218808 */ /* 0x000fe40004800000 */
[-C--:B------:R-:W-:Y:S01]  /*4640*/  @!P0 ISETP.GE.AND P1, PT, R4, R144.reuse, PT ;  /* 0x000000900400820c */ /* 0x080fe20003f26270 */
[----:B------:R-:W-:Y:S01]  /*4650*/  MUFU.EX2 R147, R32 ;  /* 0x0000002000937308 */ /* 0x000fe20000000800 */
[----:B----4-:R-:W-:Y:S01]  /*4660*/  F2FP.BF16.PACK_AB R4, R159, R161 ;  /* 0x000000a19f04723e */ /* 0x010fe200000010ff */
[----:B------:R-:W-:Y:S01]  /*4670*/  FFMA.FTZ R148, R33, c[0x0][0x23c], -R148 ;  /* 0x00008f0021947a23 */ /* 0x000fe20000010894 */
[----:B------:R-:W-:Y:S02]  /*4680*/  @!P0 FSEL R34, R34, -INF , !P1 ;  /* 0xff80000022228808 */ /* 0x000fe40004800000 */
[----:B------:R-:W-:Y:S03]  /*4690*/  @!P0 ISETP.GE.AND P1, PT, R0, R144, PT ;  /* 0x000000900000820c */ /* 0x000fe60003f26270 */
[--C-:B------:R-:W-:Y:S01]  /*46a0*/  FFMA.FTZ R34, R34, c[0x0][0x23c], -R139.reuse ;  /* 0x00008f0022227a23 */ /* 0x100fe2000001088b */
[----:B------:R-:W-:Y:S01]  /*46b0*/  @!P0 FSEL R35, R35, -INF , !P1 ;  /* 0xff80000023238808 */ /* 0x000fe20004800000 */
[----:B------:R-:W4:Y:S01]  /*46c0*/  MUFU.EX2 R148, R148 ;  /* 0x0000009400947308 */ /* 0x000f220000000800 */
[----:B------:R-:W-:Y:S02]  /*46d0*/  @!P0 ISETP.GE.AND P1, PT, R0, R137, PT ;  /* 0x000000890000820c */ /* 0x000fe40003f26270 */
[----:B------:R-:W-:Y:S01]  /*46e0*/  F2FP.BF16.PACK_AB R0, R163, R169 ;  /* 0x000000a9a300723e */ /* 0x000fe200000010ff */
[----:B------:R-:W-:Y:S01]  /*46f0*/  FFMA.FTZ R139, R35, c[0x0][0x23c], -R139 ;  /* 0x00008f00238b7a23 */ /* 0x000fe2000001088b */
[----:B------:R-:W-:Y:S03]  /*4700*/  @!P0 FSEL R31, R31, -INF , !P1 ;  /* 0xff8000001f1f8808 */ /* 0x000fe60004800000 */
[----:B------:R1:W-:Y:S02]  /*4710*/  STS [R235+0x13000], R0 ;  /* 0x01300000eb007388 */ /* 0x0003e40000000800 */
[----:B------:R-:W-:Y:S01]  /*4720*/  MUFU.EX2 R150, R34 ;  /* 0x0000002200967308 */ /* 0x000fe20000000800 */
[----:B------:R-:W-:Y:S01]  /*4730*/  FFMA.FTZ R8, R31, c[0x0][0x23c], -R8 ;  /* 0x00008f001f087a23 */ /* 0x000fe20000010808 */
[----:B------:R4:W-:Y:S08]  /*4740*/  STS [R233+0x13000], R4 ;  /* 0x01300004e9007388 */ /* 0x0009f00000000800 */
[----:B------:R-:W-:Y:S10]  /*4750*/  MUFU.EX2 R149, R139 ;  /* 0x0000008b00957308 */ /* 0x000ff40000000800 */
[----:B------:R-:W-:Y:S01]  /*4760*/  MUFU.EX2 R167, R24 ;  /* 0x0000001800a77308 */ /* 0x000fe20000000800 */
[----:B-1----:R-:W-:Y:S02]  /*4770*/  F2FP.BF16.PACK_AB R0, R164, R165 ;  /* 0x000000a5a400723e */ /* 0x002fe400000010ff */
[----:B--2---:R-:W-:Y:S02]  /*4780*/  IADD3 R144, P0, R145, UR10, RZ ;  /* 0x0000000a91907c10 */ /* 0x004fe4000ff1e0ff */
[----:B----4-:R-:W-:Y:S01]  /*4790*/  F2FP.BF16.PACK_AB R4, R157, R158 ;  /* 0x0000009e9d04723e */ /* 0x010fe200000010ff */
[----:B------:R1:W-:Y:S04]  /*47a0*/  STS [R233+0x13400], R0 ;  /* 0x01340000e9007388 */ /* 0x0003e80000000800 */
[----:B------:R-:W2:Y:S01]  /*47b0*/  MUFU.EX2 R160, R25 ;  /* 0x0000001900a07308 */ /* 0x000ea20000000800 */
[----:B------:R4:W-:Y:S04]  /*47c0*/  STS [R235+0x14000], R6 ;  /* 0x01400006eb007388 */ /* 0x0009e80000000800 */
[----:B------:R2:W-:Y:S04]  /*47d0*/  STS [R235+0x14400], R5 ;  /* 0x01440005eb007388 */ /* 0x0005e80000000800 */
[----:B------:R2:W-:Y:S01]  /*47e0*/  STS [R233+0x14000], R7 ;  /* 0x01400007e9007388 */ /* 0x0005e20000000800 */
[----:B------:R-:W-:Y:S01]  /*47f0*/  MUFU.EX2 R168, R26 ;  /* 0x0000001a00a87308 */ /* 0x000fe20000000800 */
[----:B---3--:R-:W-:Y:S02]  /*4800*/  IADD3.X R145, R146, UR9, RZ, P0, !PT ;  /* 0x0000000992917c10 */ /* 0x008fe400087fe4ff */
[----:B------:R-:W-:Y:S03]  /*4810*/  PLOP3.LUT P0, PT, PT, PT, UP3, 0x80, 0x0 ;  /* 0x000000000000781c */ /* 0x000fe60003f0f038 */
[----:B------:R-:W3:Y:S04]  /*4820*/  LDG.E R142, [R144.64] ;  /* 0x0000000c908e7981 */ /* 0x000ee8000c1e1900 */
[----:B------:R-:W2:Y:S01]  /*4830*/  MUFU.EX2 R166, R27 ;  /* 0x0000001b00a67308 */ /* 0x000ea20000000800 */
[----:B------:R-:W3:Y:S01]  /*4840*/  LDG.E R141, [R144.64+0x20] ;  /* 0x0000200c908d7981 */ /* 0x000ee2000c1e1900 */
[----:B-1----:R-:W-:Y:S03]  /*4850*/  F2FP.BF16.PACK_AB R0, R148, R147 ;  /* 0x000000939400723e */ /* 0x002fe600000010ff */
[----:B------:R1:W3:Y:S01]  /*4860*/  LDG.E R140, [R144.64+0x80] ;  /* 0x0000800c908c7981 */ /* 0x0002e2000c1e1900 */
[----:B----4-:R-:W-:Y:S02]  /*4870*/  F2FP.BF16.PACK_AB R6, R244, R245 ;  /* 0x000000f5f406723e */ /* 0x010fe400000010ff */
[----:B--2---:R-:W-:Y:S03]  /*4880*/  F2FP.BF16.PACK_AB R5, R154, R156 ;  /* 0x0000009c9a05723e */ /* 0x004fe600000010ff */
[----:B------:R2:W-:Y:S01]  /*4890*/  STS [R233+0x14400], R6 ;  /* 0x01440006e9007388 */ /* 0x0005e20000000800 */
[----:B------:R-:W-:Y:S01]  /*48a0*/  MUFU.EX2 R153, R28 ;  /* 0x0000001c00997308 */ /* 0x000fe20000000800 */
[----:B------:R-:W-:Y:S02]  /*48b0*/  F2FP.BF16.PACK_AB R7, R160, R167 ;  /* 0x000000a7a007723e */ /* 0x000fe400000010ff */
[----:B------:R4:W-:Y:S04]  /*48c0*/  STS [R234+0x13000], R5 ;  /* 0x01300005ea007388 */ /* 0x0009e80000000800 */
[----:B------:R1:W-:Y:S03]  /*48d0*/  STS [R234+0x13400], R4 ;  /* 0x01340004ea007388 */ /* 0x0003e60000000800 */
[----:B------:R-:W1:Y:S01]  /*48e0*/  MUFU.EX2 R152, R138 ;  /* 0x0000008a00987308 */ /* 0x000e620000000800 */
[----:B------:R1:W-:Y:S09]  /*48f0*/  STS [R232+0x13000], R0 ;  /* 0x01300000e8007388 */ /* 0x0003f20000000800 */
[----:B------:R-:W-:Y:S01]  /*4900*/  MUFU.EX2 R155, R30 ;  /* 0x0000001e009b7308 */ /* 0x000fe20000000800 */
[----:B--2---:R-:W-:Y:S02]  /*4910*/  F2FP.BF16.PACK_AB R6, R166, R168 ;  /* 0x000000a8a606723e */ /* 0x004fe400000010ff */
[----:B----4-:R-:W-:Y:S07]  /*4920*/  F2FP.BF16.PACK_AB R5, R149, R150 ;  /* 0x000000969505723e */ /* 0x010fee00000010ff */
[----:B------:R-:W2:Y:S01]  /*4930*/  MUFU.EX2 R151, R8 ;  /* 0x0000000800977308 */ /* 0x000ea20000000800 */
[----:B------:R-:W-:Y:S01]  /*4940*/  STS [R232+0x13400], R5 ;  /* 0x01340005e8007388 */ /* 0x000fe20000000800 */
[----:B-1----:R-:W-:Y:S03]  /*4950*/  F2FP.BF16.PACK_AB R4, R152, R153 ;  /* 0x000000999804723e */ /* 0x002fe600000010ff */
[----:B------:R-:W-:Y:S04]  /*4960*/  STS [R234+0x14000], R7 ;  /* 0x01400007ea007388 */ /* 0x000fe80000000800 */
[----:B------:R-:W-:Y:S04]  /*4970*/  STS [R234+0x14400], R6 ;  /* 0x01440006ea007388 */ /* 0x000fe80000000800 */
[----:B------:R-:W-:Y:S01]  /*4980*/  STS [R232+0x14000], R4 ;  /* 0x01400004e8007388 */ /* 0x000fe20000000800 */
[----:B--2---:R-:W-:Y:S05]  /*4990*/  F2FP.BF16.PACK_AB R0, R151, R155 ;  /* 0x0000009b9700723e */ /* 0x004fea00000010ff */
[----:B------:R1:W-:Y:S04]  /*49a0*/  STS [R232+0x14400], R0 ;  /* 0x01440000e8007388 */ /* 0x0003e80000000800 */
[----:B------:R-:W2:Y:S08]  /*49b0*/  LDSM.16.M88.4 R32, [R223+0x6000] ;  /* 0x00600000df20783b */ /* 0x000eb00000000200 */
[----:B------:R-:W4:Y:S08]  /*49c0*/  LDSM.16.M88.4 R28, [R223+0x6800] ;  /* 0x00680000df1c783b */ /* 0x000f300000000200 */
[----:B------:R-:W4:Y:S08]  /*49d0*/  LDSM.16.M88.4 R132, [R224+0x6000] ;  /* 0x00600000e084783b */ /* 0x000f300000000200 */
[----:B-1----:R1:W3:Y:S04]  /*49e0*/  LDG.E R0, [R144.64+0xa0] ;  /* 0x0000a00c90007981 */ /* 0x0022e8000c1e1900 */
[----:B------:R-:W1:Y:S01]  /*49f0*/  LDSM.16.M88.4 R136, [R224+0x6800] ;  /* 0x00680000e088783b */ /* 0x000e620000000200 */
[-C--:B--2---:R-:W-:Y:S08]  /*4a00*/  HMMA.16816.F32.BF16 R4, R32, R172.reuse, RZ ;  /* 0x000000ac2004723c */ /* 0x084ff000000418ff */
        /* <DEDUP_REMOVED lines=16> */
[----:B------:R-:W2:Y:S07]  /*4b10*/  LDSM.16.M88.4 R132, [R223+0x7800] ;  /* 0x00780000df84783b */ /* 0x000eae0000000200 */
[-C--:B-1----:R-:W-:Y:S08]  /*4b20*/  HMMA.16816.F32.BF16 R4, R136, R188.reuse, R4 ;  /* 0x000000bc8804723c */ /* 0x082ff00000041804 */
[C---:B--2---:R-:W-:Y:S08]  /*4b30*/  HMMA.16816.F32.BF16 R8, R132.reuse, R188, R8 ;  /* 0x000000bc8408723c */ /* 0x044ff00000041808 */
        /* <DEDUP_REMOVED lines=31> */
[C---:B---3--:R-:W-:Y:S01]  /*4d30*/  FADD.FTZ R5, -R142.reuse, R5 ;  /* 0x000000058e057221 */ /* 0x048fe20000010100 */
[C---:B------:R-:W-:Y:S04]  /*4d40*/  HMMA.16816.F32.BF16 R16, R132.reuse, R214, R16 ;  /* 0x000000d68410723c */ /* 0x040fe80000041810 */
[C---:B------:R-:W-:Y:S02]  /*4d50*/  FADD.FTZ R6, -R141.reuse, R6 ;  /* 0x000000068d067221 */ /* 0x040fe40000010100 */
[----:B------:R-:W-:Y:S02]  /*4d60*/  FADD.FTZ R7, -R141, R7 ;  /* 0x000000078d077221 */ /* 0x000fe40000010100 */
[----:B------:R-:W-:Y:S01]  /*4d70*/  FADD.FTZ R4, -R142, R4 ;  /* 0x000000048e047221 */ /* 0x000fe20000010100 */
[-C--:B------:R-:W-:Y:S03]  /*4d80*/  HMMA.16816.F32.BF16 R20, R132, R216.reuse, R20 ;  /* 0x000000d88414723c */ /* 0x080fe60000041814 */
[----:B------:R-:W-:Y:S02]  /*4d90*/  FMUL.FTZ R144, R163, R5 ;  /* 0x00000005a3907220 */ /* 0x000fe40000410000 */
        /* <DEDUP_REMOVED lines=62> */
[----:B------:R-:W-:Y:S02]  /*5180*/  IMAD.MOV.U32 R148, RZ, RZ, R241 ;  /* 0x000000ffff947224 */ /* 0x000fe400078e00f1 */
[----:B------:R-:W-:Y:S01]  /*5190*/  IMAD.MOV.U32 R149, RZ, RZ, R240 ;  /* 0x000000ffff957224 */ /* 0x000fe200078e00f0 */
        /* <DEDUP_REMOVED lines=19> */
.L_x_69:
[----:B------:R-:W-:Y:S01]  /*52d0*/  F2FP.BF16.PACK_AB R16, R144, R145 ;  /* 0x000000919010723e */ /* 0x000fe200000010ff */
[----:B------:R-:W-:Y:S01]  /*52e0*/  IMAD.SHL.U32 R144, R229, 0x2, RZ ;  /* 0x00000002e5907824 */ /* 0x000fe200078e00ff */
[----:B------:R-:W-:Y:S01]  /*52f0*/  F2FP.BF16.PACK_AB R15, R32, R146 ;  /* 0x00000092200f723e */ /* 0x000fe200000010ff */
        /* <DEDUP_REMOVED lines=31> */
[----:B------:R-:W-:Y:S06]  /*54f0*/  BAR.SYNC.DEFER_BLOCKING 0x0 ;  /* 0x0000000000007b1d */ /* 0x000fec0000010000 */
[----:B------:R-:W-:Y:S04]  /*5500*/  LDSM.16.MT88.4 R4, [R2+0x13000] ;  /* 0x013000000204783b */ /* 0x000fe80000004200 */
[----:B------:R-:W3:Y:S04]  /*5510*/  LDSM.16.MT88.4 R8, [R144+0x6000] ;  /* 0x006000009008783b */ /* 0x000ee80000004200 */
[----:B------:R-:W4:Y:S04]  /*5520*/  LDSM.16.MT88.4 R12, [R2+0x15000] ;  /* 0x01500000020c783b */ /* 0x000f280000004200 */
[----:B------:R-:W1:Y:S04]  /*5530*/  LDSM.16.MT88.4 R16, [R144+0x7000] ;  /* 0x007000009010783b */ /* 0x000e680000004200 */
[----:B------:R-:W1:Y:S04]  /*5540*/  LDSM.16.MT88.4 R20, [R144+0x8000] ;  /* 0x008000009014783b */ /* 0x000e680000004200 */
[----:B------:R-:W-:Y:S04]  /*5550*/  LDSM.16.MT88.4 R24, [R2+0x13800] ;  /* 0x013800000218783b */ /* 0x000fe80000004200 */
[----:B------:R-:W1:Y:S04]  /*5560*/  LDSM.16.MT88.4 R28, [R144+0x6400] ;  /* 0x00640000901c783b */ /* 0x000e680000004200 */
[----:B------:R-:W1:Y:S04]  /*5570*/  LDSM.16.MT88.4 R32, [R2+0x15800] ;  /* 0x015800000220783b */ /* 0x000e680000004200 */
[----:B------:R-:W1:Y:S04]  /*5580*/  LDSM.16.MT88.4 R132, [R144+0x7400] ;  /* 0x007400009084783b */ /* 0x000e680000004200 */
[----:B------:R-:W-:Y:S01]  /*5590*/  LDSM.16.MT88.4 R136, [R2+0x16800] ;  /* 0x016800000288783b */ /* 0x000fe20000004200 */
[-C--:B---3--:R-:W-:Y:S08]  /*55a0*/  HMMA.16816.F32.BF16 R36, R4, R8.reuse, R36 ;  /* 0x000000080424723c */ /* 0x088ff00000041824 */
[C---:B----4-:R-:W-:Y:S08]  /*55b0*/  HMMA.16816.F32.BF16 R40, R12.reuse, R8, R40 ;  /* 0x000000080c28723c */ /* 0x050ff00000041828 */
[-C--:B------:R-:W-:Y:S08]  /*55c0*/  HMMA.16816.F32.BF16 R44, R12, R10.reuse, R44 ;  /* 0x0000000a0c2c723c */ /* 0x080ff0000004182c */
[C---:B------:R-:W-:Y:S01]  /*55d0*/  HMMA.16816.F32.BF16 R48, R4.reuse, R10, R48 ;  /* 0x0000000a0430723c */ /* 0x040fe20000041830 */
[----:B------:R-:W3:Y:S07]  /*55e0*/  LDSM.16.MT88.4 R8, [R144+0x8400] ;  /* 0x008400009008783b */ /* 0x000eee0000004200 */
[-C--:B-1----:R-:W-:Y:S08]  /*55f0*/  HMMA.16816.F32.BF16 R52, R4, R16.reuse, R52 ;  /* 0x000000100434723c */ /* 0x082ff00000041834 */
        /* <DEDUP_REMOVED lines=9> */
[----:B------:R-:W1:Y:S04]  /*5690*/  LDSM.16.MT88.4 R4, [R2+0x14000] ;  /* 0x014000000204783b */ /* 0x000e680000004200 */
[----:B------:R-:W4:Y:S03]  /*56a0*/  LDSM.16.MT88.4 R20, [R144+0x7800] ;  /* 0x007800009014783b */ /* 0x000f260000004200 */
[-C--:B------:R-:W-:Y:S08]  /*56b0*/  HMMA.16816.F32.BF16 R36, R24, R28.reuse, R36 ;  /* 0x0000001c1824723c */ /* 0x080ff00000041824 */
        /* <DEDUP_REMOVED lines=9> */
[-C--:B---3--:R-:W-:Y:S08]  /*5750*/  HMMA.16816.F32.BF16 R68, R24, R8.reuse, R68 ;  /* 0x000000081844723c */ /* 0x088ff00000041844 */
[C---:B------:R-:W-:Y:S08]  /*5760*/  HMMA.16816.F32.BF16 R72, R32.reuse, R8, R72 ;  /* 0x000000082048723c */ /* 0x040ff00000041848 */
[-C--:B------:R-:W-:Y:S01]  /*5770*/  HMMA.16816.F32.BF16 R76, R32, R10.reuse, R76 ;  /* 0x0000000a204c723c */ /* 0x080fe2000004184c */
[----:B------:R-:W3:Y:S07]  /*5780*/  LDSM.16.MT88.4 R32, [R2+0x14800] ;  /* 0x014800000220783b */ /* 0x000eee0000004200 */
        /* <DEDUP_REMOVED lines=16> */
[-C--:B---3--:R-:W-:Y:S08]  /*5890*/  HMMA.16816.F32.BF16 R36, R32, R132.reuse, R36 ;  /* 0x000000842024723c */ /* 0x088ff00000041824 */
[C---:B------:R-:W-:Y:S08]  /*58a0*/  HMMA.16816.F32.BF16 R40, R136.reuse, R132, R40 ;  /* 0x000000848828723c */ /* 0x040ff00000041828 */
[-C--:B------:R-:W-:Y:S08]  /*58b0*/  HMMA.16816.F32.BF16 R44, R136, R134.reuse, R44 ;  /* 0x00000086882c723c */ /* 0x080ff0000004182c */
[C---:B------:R-:W-:Y:S08]  /*58c0*/  HMMA.16816.F32.BF16 R48, R32.reuse, R134, R48 ;  /* 0x000000862030723c */ /* 0x040ff00000041830 */
[-C--:B--2---:R-:W-:Y:S08]  /*58d0*/  HMMA.16816.F32.BF16 R52, R32, R8.reuse, R52 ;  /* 0x000000082034723c */ /* 0x084ff00000041834 */
        /* <DEDUP_REMOVED lines=8> */
[----:B------:R-:W-:Y:S02]  /*5960*/  IMAD.MOV.U32 R4, RZ, RZ, c[0x0][0x370] ;  /* 0x0000dc00ff047624 */ /* 0x000fe400078e00ff */
[----:B-----5:R-:W-:Y:S03]  /*5970*/  IMAD.SHL.U32 R0, R150, 0x2, RZ ;  /* 0x0000000296007824 */ /* 0x020fe600078e00ff */
[----:B------:R-:W-:Y:S04]  /*5980*/  LEA R4, -R4, RZ, 0x6 ;  /* 0x000000ff04047211 */ /* 0x000fe800078e31ff */
[C---:B------:R-:W-:Y:S04]  /*5990*/  LEA R5, P1, R4.reuse, R236, 0x1 ;  /* 0x000000ec04057211 */ /* 0x040fe800078208ff */
[----:B------:R-:W-:Y:S02]  /*59a0*/  LEA.HI.X.SX32 R4, R4, R237, 0x1, P1 ;  /* 0x000000ed04047211 */ /* 0x000fe400008f0eff */
[----:B------:R-:W-:Y:S03]  /*59b0*/  MOV R236, R5 ;  /* 0x0000000500ec7202 */ /* 0x000fe60000000f00 */
[----:B------:R-:W-:Y:S05]  /*59c0*/  IMAD.MOV.U32 R237, RZ, RZ, R4 ;  /* 0x000000ffffed7224 */ /* 0x000fea00078e0004 */
[----:B------:R-:W-:Y:S01]  /*59d0*/  @!PT LDS RZ, [RZ] ;  /* 0x00000000fffff984 */ /* 0x000fe20000000800 */
[----:B------:R-:W-:Y:S01]  /*59e0*/  @!PT LDS RZ, [RZ] ;  /* 0x00000000fffff984 */ /* 0x000fe20000000800 */
[----:B------:R-:W-:Y:S01]  /*59f0*/  @!PT LDS RZ, [RZ] ;  /* 0x00000000fffff984 */ /* 0x000fe20000000800 */
[----:B------:R1:W-:Y:S04]  /*5a00*/  LDGSTS.E.BYPASS.LTC128B.128 [R0+0x6000], [R236.64] ;  /* 0x06000000ec007fae */ /* 0x0003e8000b901d4c */
[----:B------:R1:W-:Y:S04]  /*5a10*/  LDGSTS.E.BYPASS.LTC128B.128 [R0+0x7000], [R236.64+0x40] ;  /* 0x07000040ec007fae */ /* 0x0003e8000b901d4c */
[----:B------:R1:W-:Y:S04]  /*5a20*/  LDGSTS.E.BYPASS.LTC128B.128 [R0+0x8000], [R236.64+0x80] ;  /* 0x08000080ec007fae */ /* 0x0003e8000b901d4c */
[----:B------:R-:W0:Y:S02]  /*5a30*/  LDGDEPBAR ;  /* 0x00000000000079af */ /* 0x000e240000000000 */
.L_x_70:
[----:B------:R-:W-:Y:S01]  /*5a40*/  LDSM.16.M88.4 R24, [R225] ;  /* 0x00000000e118783b */ /* 0x000fe20000000200 */
[----:B------:R-:W-:Y:S01]  /*5a50*/  IMAD.MOV.U32 R151, RZ, RZ, c[0x0][0x22c] ;  /* 0x00008b00ff977624 */ /* 0x000fe200078e00ff */
[----:B------:R-:W-:Y:S01]  /*5a60*/  ULOP3.LUT UR4, UR5, 0x1, URZ, 0xc0, !UPT ;  /* 0x0000000105047892 */ /* 0x000fe2000f8ec03f */
[----:B------:R-:W-:Y:S01]  /*5a70*/  IMAD.MOV.U32 R155, RZ, RZ, c[0x0][0x22c] ;  /* 0x00008b00ff9b7624 */ /* 0x000fe200078e00ff */
[----:B------:R-:W2:Y:S01]  /*5a80*/  LDSM.16.MT88.4 R8, [R144+0x9000] ;  /* 0x009000009008783b */ /* 0x000ea20000004200 */
[----:B------:R-:W-:Y:S01]  /*5a90*/  IMAD R151, R151, c[0x0][0x1c0], RZ ;  /* 0x0000700097977a24 */ /* 0x000fe200078e02ff */
[----:B------:R-:W-:Y:S01]  /*5aa0*/  UISETP.NE.U32.AND UP0, UPT, UR4, 0x1, UPT ;  /* 0x000000010400788c */ /* 0x000fe2000bf05070 */
[----:B------:R-:W-:Y:S01]  /*5ab0*/  IMAD R155, R155, c[0x0][0x1c0], RZ ;  /* 0x000070009b9b7a24 */ /* 0x000fe200078e02ff */
[----:B------:R-:W3:Y:S01]  /*5ac0*/  LDSM.16.MT88.4 R16, [R144+0xb000] ;  /* 0x00b000009010783b */ /* 0x000ee20000004200 */
[----:B------:R-:W-:Y:S01]  /*5ad0*/  IMAD.U32 R151, R151, -0x40, RZ ;  /* 0xffffffc097977824 */ /* 0x000fe200078e00ff */
[----:B------:R-:W-:Y:S01]  /*5ae0*/  UISETP.GT.AND UP2, UPT, UR5, UR11, UPT ;  /* 0x0000000b0500728c */ /* 0x000fe2000bf44270 */
[----:B------:R-:W-:Y:S01]  /*5af0*/  IMAD.SHL.U32 R155, R155, 0x10, RZ ;  /* 0x000000109b9b7824 */ /* 0x000fe200078e00ff */
[----:B------:R-:W3:Y:S01]  /*5b00*/  LDSM.16.MT88.4 R28, [R144+0xd000] ;  /* 0x00d00000901c783b */ /* 0x000ee20000004200 */
[----:B------:R-:W-:Y:S01]  /*5b10*/  IMAD.MOV.U32 R154, RZ, RZ, c[0x0][0x22c] ;  /* 0x00008b00ff9a7624 */ /* 0x000fe200078e00ff */
[C---:B------:R-:W-:Y:S01]  /*5b20*/  LEA R241, P1, R151.reuse, R148, 0x2 ;  /* 0x0000009497f17211 */ /* 0x040fe200078210ff */
[----:B------:R-:W-:Y:S01]  /*5b30*/  UIADD3 UR4, UR5, -0x1, URZ ;  /* 0xffffffff05047890 */ /* 0x000fe2000fffe03f */
[----:B------:R-:W4:Y:S01]  /*5b40*/  LDL R153, [R1+0x2c] ;  /* 0x00002c0001997983 */ /* 0x000f220000100800 */
[----:B------:R-:W-:Y:S01]  /*5b50*/  IMAD R154, R154, c[0x0][0x1c0], RZ ;  /* 0x000070009a9a7a24 */ /* 0x000fe200078e02ff */
[----:B------:R-:W-:Y:S01]  /*5b60*/  LEA.HI.X.SX32 R240, R151, R149, 0x2, P1 ;  /* 0x0000009597f07211 */ /* 0x000fe200008f16ff */
[----:B------:R-:W-:Y:S01]  /*5b70*/  IMAD.MOV.U32 R151, RZ, RZ, c[0x0][0x22c] ;  /* 0x00008b00ff977624 */ /* 0x000fe200078e00ff */
[----:B------:R-:W-:Y:S01]  /*5b80*/  LDSM.16.M88.4 R32, [R226] ;  /* 0x00000000e220783b */ /* 0x000fe20000000200 */
[----:B------:R-:W-:Y:S01]  /*5b90*/  IMAD.SHL.U32 R154, R154, 0x10, RZ ;  /* 0x000000109a9a7824 */ /* 0x000fe200078e00ff */
[----:B------:R-:W-:Y:S01]  /*5ba0*/  UMOV UR5, UR4 ;  /* 0x0000000400057c82 */ /* 0x000fe20008000000 */
[----:B------:R-:W-:Y:S01]  /*5bb0*/  IMAD R151, R151, c[0x0][0x1c0], RZ ;  /* 0x0000700097977a24 */ /* 0x000fe200078e02ff */
[----:B------:R-:W4:Y:S03]  /*5bc0*/  LDL R152, [R1+0x30] ;  /* 0x0000300001987983 */ /* 0x000f260000100800 */
[----:B------:R-:W-:Y:S01]  /*5bd0*/  IMAD.SHL.U32 R151, R151, 0x8, RZ ;  /* 0x0000000897977824 */ /* 0x000fe200078e00ff */
[----:B------:R-:W1:Y:S04]  /*5be0*/  LDSM.16.MT88.4 R132, [R144+0x9400] ;  /* 0x009400009084783b */ /* 0x000e680000004200 */
[----:B-1----:R1:W4:Y:S04]  /*5bf0*/  LDL R0, [R1] ;  /* 0x0000000001007983 */ /* 0x0023280000100800 */
[----:B------:R-:W1:Y:S04]  /*5c00*/  LDSM.16.MT88.4 R136, [R144+0xb400] ;  /* 0x00b400009088783b */ /* 0x000e680000004200 */
[----:B------:R-:W1:Y:S01]  /*5c10*/  LDSM.16.MT88.4 R140, [R144+0xd400] ;  /* 0x00d40000908c783b */ /* 0x000e620000004200 */
[C---:B--2---:R-:W-:Y:S08]  /*5c20*/  HMMA.16816.F32.BF16 R4, R24.reuse, R8, RZ ;  /* 0x000000081804723c */ /* 0x044ff000000418ff */
        /* <DEDUP_REMOVED lines=8> */
[----:B------:R-:W2:Y:S07]  /*5cb0*/  LDSM.16.MT88.4 R132, [R144+0x9800] ;  /* 0x009800009084783b */ /* 0x000eae0000004200 */
[C---:B-1----:R-:W-:Y:S08]  /*5cc0*/  HMMA.16816.F32.BF16 R12, R32.reuse, R136, R12 ;  /* 0x00000088200c723c */ /* 0x042ff0000004180c */
[C---:B------:R-:W-:Y:S01]  /*5cd0*/  HMMA.16816.F32.BF16 R16, R32.reuse, R138, R16 ;  /* 0x0000008a2010723c */ /* 0x040fe20000041810 */
[----:B------:R-:W1:Y:S07]  /*5ce0*/  LDSM.16.MT88.4 R136, [R144+0xb800] ;  /* 0x00b800009088783b */ /* 0x000e6e0000004200 */
[C---:B------:R-:W-:Y:S08]  /*5cf0*/  HMMA.16816.F32.BF16 R20, R32.reuse, R140, R20 ;  /* 0x0000008c2014723c */ /* 0x040ff00000041814 */
[----:B------:R-:W-:Y:S01]  /*5d00*/  HMMA.16816.F32.BF16 R24, R32, R142, R24 ;  /* 0x0000008e2018723c */ /* 0x000fe20000041818 */
[----:B------:R-:W3:Y:S04]  /*5d10*/  LDSM.16.MT88.4 R32, [R144+0xd800] ;  /* 0x00d800009020783b */ /* 0x000ee80000004200 */
[----:B------:R-:W-:Y:S03]  /*5d20*/  LDSM.16.MT88.4 R140, [R144+0x9c00] ;  /* 0x009c0000908c783b */ /* 0x000fe60000004200 */
[C---:B--2---:R-:W-:Y:S08]  /*5d30*/  HMMA.16816.F32.BF16 R4, R28.reuse, R132, R4 ;  /* 0x000000841c04723c */ /* 0x044ff00000041804 */
[C---:B------:R-:W-:Y:S01]  /*5d40*/  HMMA.16816.F32.BF16 R8, R28.reuse, R134, R8 ;  /* 0x000000861c08723c */ /* 0x040fe20000041808 */
[----:B------:R-:W2:Y:S07]  /*5d50*/  LDSM.16.M88.4 R132, [R227] ;  /* 0x00000000e384783b */ /* 0x000eae0000000200 */
[C---:B-1----:R-:W-:Y:S08]  /*5d60*/  HMMA.16816.F32.BF16 R12, R28.reuse, R136, R12 ;  /* 0x000000881c0c723c */ /* 0x042ff0000004180c */
[C---:B------:R-:W-:Y:S01]  /*5d70*/  HMMA.16816.F32.BF16 R16, R28.reuse, R138, R16 ;  /* 0x0000008a1c10723c */ /* 0x040fe20000041810 */
[----:B------:R-:W1:Y:S07]  /*5d80*/  LDSM.16.MT88.4 R136, [R144+0xbc00] ;  /* 0x00bc00009088783b */ /* 0x000e6e0000004200 */
[C---:B---3--:R-:W-:Y:S08]  /*5d90*/  HMMA.16816.F32.BF16 R20, R28.reuse, R32, R20 ;  /* 0x000000201c14723c */ /* 0x048ff00000041814 */
[----:B------:R-:W-:Y:S01]  /*5da0*/  HMMA.16816.F32.BF16 R24, R28, R34, R24 ;  /* 0x000000221c18723c */ /* 0x000fe20000041818 */
[----:B------:R-:W3:Y:S04]  /*5db0*/  LDSM.16.MT88.4 R28, [R144+0xdc00] ;  /* 0x00dc0000901c783b */ /* 0x000ee80000004200 */
[----:B------:R-:W-:Y:S03]  /*5dc0*/  LDSM.16.M88.4 R32, [R225+0x2000] ;  /* 0x00200000e120783b */ /* 0x000fe60000000200 */
[C---:B--2---:R-:W-:Y:S08]  /*5dd0*/  HMMA.16816.F32.BF16 R4, R132.reuse, R140, R4 ;  /* 0x0000008c8404723c */ /* 0x044ff00000041804 */
[C---:B------:R-:W-:Y:S01]  /*5de0*/  HMMA.16816.F32.BF16 R8, R132.reuse, R142, R8 ;  /* 0x0000008e8408723c */ /* 0x040fe20000041808 */
[----:B------:R-:W2:Y:S07]  /*5df0*/  LDSM.16.MT88.4 R140, [R144+0xa000] ;  /* 0x00a00000908c783b */ /* 0x000eae0000004200 */
        /* <DEDUP_REMOVED lines=32> */
[----:B------:R-:W1:Y:S04]  /*6000*/  LDSM.16.MT88.4 R136, [R144+0xcc00] ;  /* 0x00cc00009088783b */ /* 0x000e680000004200 */
[----:B------:R-:W1:Y:S03]  /*6010*/  LDSM.16.MT88.4 R144, [R144+0xec00] ;  /* 0x00ec00009090783b */ /* 0x000e660000004200 */
[C---:B---3--:R-:W-:Y:S07]  /*6020*/  HMMA.16816.F32.BF16 R20, R32.reuse, R28, R20 ;  /* 0x0000001c2014723c */ /* 0x048fee0000041814 */
[----:B------:R-:W-:Y:S01]  /*6030*/  IMAD.MOV.U32 R28, RZ, RZ, R241 ;  /* 0x000000ffff1c7224 */ /* 0x000fe200078e00f1 */
[----:B------:R-:W-:Y:S04]  /*6040*/  HMMA.16816.F32.BF16 R24, R32, R30, R24 ;  /* 0x0000001e2018723c */ /* 0x000fe80000041818 */
[----:B------:R-:W-:Y:S03]  /*6050*/  IMAD.MOV.U32 R29, RZ, RZ, R240 ;  /* 0x000000ffff1d7224 */ /* 0x000fe600078e00f0 */
[----:B----4-:R-:W-:Y:S01]  /*6060*/  @P0 IADD3 R30, P2, R153, UR8, RZ ;  /* 0x00000008991e0c10 */ /* 0x010fe2000ff5e0ff */
[----:B------:R-:W-:Y:S01]  /*6070*/  IMAD.MOV.U32 R153, RZ, RZ, c[0x0][0x22c] ;  /* 0x00008b00ff997624 */ /* 0x000fe200078e00ff */
[C---:B--2---:R-:W-:Y:S01]  /*6080*/  HMMA.16816.F32.BF16 R4, R132.reuse, R140, R4 ;  /* 0x0000008c8404723c */ /* 0x044fe20000041804 */
[----:B------:R-:W-:Y:S04]  /*6090*/  @UP3 UIADD3 UR8, UP1, UR8, -0x100, URZ ;  /* 0xffffff0008083890 */ /* 0x000fe8000ff3e03f */
[----:B------:R-:W-:Y:S01]  /*60a0*/  @P0 IADD3.X R31, R152, UR7, RZ, P2, !PT ;  /* 0x00000007981f0c10 */ /* 0x000fe200097fe4ff */
[----:B------:R-:W-:Y:S01]  /*60b0*/  IMAD R153, R153, c[0x0][0x1c0], RZ ;  /* 0x0000700099997a24 */ /* 0x000fe200078e02ff */
[CC--:B------:R-:W-:Y:S01]  /*60c0*/  LEA R32, P1, R151.reuse, R28.reuse, 0x2 ;  /* 0x0000001c97207211 */ /* 0x0c0fe200078210ff */
[C---:B------:R-:W-:Y:S01]  /*60d0*/  HMMA.16816.F32.BF16 R8, R132.reuse, R142, R8 ;  /* 0x0000008e8408723c */ /* 0x040fe20000041808 */
[----:B------:R-:W-:Y:S01]  /*60e0*/  IMAD.MOV.U32 R152, RZ, RZ, c[0x0][0x22c] ;  /* 0x00008b00ff987624 */ /* 0x000fe200078e00ff */
[----:B------:R2:W3:Y:S01]  /*60f0*/  @P0 LDG.E R0, [R30.64+0x20] ;  /* 0x0000200c1e000981 */ /* 0x0004e2000c1e1900 */
[----:B------:R-:W-:Y:S01]  /*6100*/  @UP3 UIADD3.X UR7, UR7, -0x1, URZ, UP1, !UPT ;  /* 0xffffffff07073890 */ /* 0x000fe20008ffe43f */
[-C--:B------:R-:W-:Y:S01]  /*6110*/  LEA.HI.X.SX32 R33, R151, R29.reuse, 0x2, P1 ;  /* 0x0000001d97217211 */ /* 0x080fe200008f16ff */
[----:B------:R-:W-:Y:S01]  /*6120*/  IMAD.SHL.U32 R153, R153, 0x8, RZ ;  /* 0x0000000899997824 */ /* 0x000fe200078e00ff */
[----:B------:R2:W5:Y:S01]  /*6130*/  @P0 LDG.E R252, [R30.64] ;  /* 0x0000000c1efc0981 */ /* 0x000562000c1e1900 */
[----:B------:R-:W-:Y:S01]  /*6140*/  IMAD R152, R152, c[0x0][0x1c0], RZ ;  /* 0x0000700098987a24 */ /* 0x000fe200078e02ff */
[C---:B-1----:R-:W-:Y:S01]  /*6150*/  HMMA.16816.F32.BF16 R12, R132.reuse, R136, R12 ;  /* 0x00000088840c723c */ /* 0x042fe2000004180c */
[----:B------:R-:W-:Y:S01]  /*6160*/  IMAD.MOV.U32 R142, RZ, RZ, c[0x0][0x22c] ;  /* 0x00008b00ff8e7624 */ /* 0x000fe200078e00ff */
[----:B------:R2:W5:Y:S02]  /*6170*/  @P0 LDG.E R250, [R30.64+0x80] ;  /* 0x0000800c1efa0981 */ /* 0x000564000c1e1900 */
[----:B------:R-:W-:Y:S02]  /*6180*/  IMAD.SHL.U32 R152, R152, 0x10, RZ ;  /* 0x0000001098987824 */ /* 0x000fe400078e00ff */
[----:B------:R2:W5:Y:S01]  /*6190*/  @P0 LDG.E R251, [R30.64+0xa0] ;  /* 0x0000a00c1efb0981 */ /* 0x000562000c1e1900 */
[----:B------:R-:W-:Y:S01]  /*61a0*/  IMAD R142, R142, c[0x0][0x1c0], RZ ;  /* 0x000070008e8e7a24 */ /* 0x000fe200078e02ff */
[C---:B------:R-:W-:Y:S01]  /*61b0*/  HMMA.16816.F32.BF16 R16, R132.reuse, R138, R16 ;  /* 0x0000008a8410723c */ /* 0x040fe20000041810 */
[----:B------:R-:W-:Y:S01]  /*61c0*/  IMAD.MOV.U32 R141, RZ, RZ, c[0x0][0x22c] ;  /* 0x00008b00ff8d7624 */ /* 0x000fe200078e00ff */
[----:B------:R-:W2:Y:S02]  /*61d0*/  LDL R139, [R1+0x8] ;  /* 0x00000800018b7983 */ /* 0x000ea40000100800 */
[----:B------:R-:W-:Y:S02]  /*61e0*/  IMAD.SHL.U32 R142, R142, 0x20, RZ ;  /* 0x000000208e8e7824 */ /* 0x000fe400078e00ff */
[----:B------:R-:W2:Y:S01]  /*61f0*/  LDL R138, [R1+0x10] ;  /* 0x00001000018a7983 */ /* 0x000ea20000100800 */
[----:B------:R-:W-:Y:S01]  /*6200*/  IMAD R141, R141, c[0x0][0x1c0], RZ ;  /* 0x000070008d8d7a24 */ /* 0x000fe200078e02ff */
[C---:B------:R-:W-:Y:S01]  /*6210*/  HMMA.16816.F32.BF16 R20, R132.reuse, R144, R20 ;  /* 0x000000908414723c */ /* 0x040fe20000041814 */
[----:B------:R-:W-:Y:S01]  /*6220*/  IMAD.MOV.U32 R140, RZ, RZ, c[0x0][0x22c] ;  /* 0x00008b00ff8c7624 */ /* 0x000fe200078e00ff */
[----:B------:R-:W-:Y:S02]  /*6230*/  RED.E.ADD.F32.FTZ.RN.STRONG.GPU [R28.64], R4 ;  /* 0x000000041c00798e */ /* 0x000fe4000c10e78c */
[----:B------:R-:W-:Y:S02]  /*6240*/  IMAD R141, R141, 0x28, RZ ;  /* 0x000000288d8d7824 */ /* 0x000fe400078e02ff */
[----:B------:R-:W-:Y:S01]  /*6250*/  RED.E.ADD.F32.FTZ.RN.STRONG.GPU [R32.64], R5 ;  /* 0x000000052000798e */ /* 0x000fe2000c10e78c */
[----:B------:R-:W-:Y:S01]  /*6260*/  IMAD R140, R140, c[0x0][0x1c0], RZ ;  /* 0x000070008c8c7a24 */ /* 0x000fe200078e02ff */
[----:B------:R-:W-:Y:S04]  /*6270*/  HMMA.16816.F32.BF16 R24, R132, R146, R24 ;  /* 0x000000928418723c */ /* 0x000fe80000041818 */
[----:B------:R-:W-:Y:S01]  /*6280*/  IMAD R140, R140, 0x38, RZ ;  /* 0x000000388c8c7824 */ /* 0x000fe200078e02ff */
[CC--:B--2---:R-:W-:Y:S02]  /*6290*/  LEA R30, P2, R141.reuse, R28.reuse, 0x2 ;  /* 0x0000001c8d1e7211 */ /* 0x0c4fe400078410ff */
[----:B------:R-:W-:Y:S02]  /*62a0*/  IADD3 R134, R152, 0x40, RZ ;  /* 0x0000004098867810 */ /* 0x000fe40007ffe0ff */
[-C--:B------:R-:W-:Y:S03]  /*62b0*/  LEA.HI.X.SX32 R31, R141, R29.reuse, 0x2, P2 ;  /* 0x0000001d8d1f7211 */ /* 0x080fe600010f16ff */
[----:B------:R-:W-:Y:S05]  /*62c0*/  IADD3 R141, R154, 0x20, RZ ;  /* 0x000000209a8d7810 */ /* 0x000fea0007ffe0ff */
[C---:B------:R-:W-:Y:S04]  /*62d0*/  IMAD.IADD R141, R153.reuse, 0x1, R141 ;  /* 0x00000001998d7824 */ /* 0x040fe800078e028d */
[C---:B------:R-:W-:Y:S01]  /*62e0*/  IMAD.IADD R141, R153.reuse, 0x1, R141 ;  /* 0x00000001998d7824 */ /* 0x040fe200078e028d */
[----:B---3--:R1:W-:Y:S01]  /*62f0*/  @P0 STL [R1], R0 ;  /* 0x0000000001000387 */ /* 0x0083e20000100800 */
[CC--:B------:R-:W-:Y:S04]  /*6300*/  LEA R136, P0, R152.reuse, R28.reuse, 0x2 ;  /* 0x0000001c98887211 */ /* 0x0c0fe800078010ff */
[-C--:B------:R-:W-:Y:S02]  /*6310*/  LEA.HI.X.SX32 R137, R152, R29.reuse, 0x2, P0 ;  /* 0x0000001d98897211 */ /* 0x080fe400000f16ff */
[CC--:B------:R-:W-:Y:S03]  /*6320*/  LEA R34, P0, R142.reuse, R28.reuse, 0x2 ;  /* 0x0000001c8e227211 */ /* 0x0c0fe600078010ff */
[----:B------:R2:W-:Y:S01]  /*6330*/  RED.E.ADD.F32.FTZ.RN.STRONG.GPU [R136.64], R6 ;  /* 0x000000068800798e */ /* 0x0005e2000c10e78c */
[-C--:B------:R-:W-:Y:S02]  /*6340*/  LEA.HI.X.SX32 R35, R142, R29.reuse, 0x2, P0 ;  /* 0x0000001d8e237211 */ /* 0x080fe400000f16ff */
[----:B------:R-:W-:Y:S05]  /*6350*/  IADD3 R142, R154, 0x20, RZ ;  /* 0x000000209a8e7810 */ /* 0x000fea0007ffe0ff */
[----:B------:R-:W-:Y:S02]  /*6360*/  IMAD.IADD R142, R153, 0x1, R142 ;  /* 0x00000001998e7824 */ /* 0x000fe400078e028e */
[----:B-1----:R-:W-:Y:S04]  /*6370*/  IMAD.MOV.U32 R0, RZ, RZ, c[0x0][0x22c] ;  /* 0x00008b00ff007624 */ /* 0x002fe800078e00ff */
[----:B------:R-:W-:Y:S04]  /*6380*/  IMAD R0, R0, c[0x0][0x1c0], RZ ;  /* 0x0000700000007a24 */ /* 0x000fe800078e02ff */
[----:B------:R-:W-:Y:S01]  /*6390*/  IMAD R0, R0, 0x18, RZ ;  /* 0x0000001800007824 */ /* 0x000fe200078e02ff */
[-C--:B--2---:R-:W-:Y:S04]  /*63a0*/  LEA R6, P0, R140, R28.reuse, 0x2 ;  /* 0x0000001c8c067211 */ /* 0x084fe800078010ff */
[CC--:B------:R-:W-:Y:S04]  /*63b0*/  LEA R132, P1, R0.reuse, R28.reuse, 0x2 ;  /* 0x0000001c00847211 */ /* 0x0c0fe800078210ff */
[-C--:B------:R-:W-:Y:S01]  /*63c0*/  LEA.HI.X.SX32 R133, R0, R29.reuse, 0x2, P1 ;  /* 0x0000001d00857211 */ /* 0x080fe200008f16ff */
[----:B------:R-:W-:Y:S04]  /*63d0*/  IMAD.MOV.U32 R0, RZ, RZ, c[0x0][0x22c] ;  /* 0x00008b00ff007624 */ /* 0x000fe800078e00ff */
[----:B------:R1:W-:Y:S01]  /*63e0*/  RED.E.ADD.F32.FTZ.RN.STRONG.GPU [R132.64], R7 ;  /* 0x000000078400798e */ /* 0x0003e2000c10e78c */
[----:B------:R-:W-:Y:S03]  /*63f0*/  IMAD R0, R0, c[0x0][0x1c0], RZ ;  /* 0x0000700000007a24 */ /* 0x000fe600078e02ff */
[----:B------:R2:W-:Y:S01]  /*6400*/  RED.E.ADD.F32.FTZ.RN.STRONG.GPU [R34.64], R8 ;  /* 0x000000082200798e */ /* 0x0005e2000c10e78c */
[----:B------:R-:W-:Y:S03]  /*6410*/  IMAD R0, R0, 0x30, RZ ;  /* 0x0000003000007824 */ /* 0x000fe600078e02ff */
[----:B------:R3:W-:Y:S02]  /*6420*/  RED.E.ADD.F32.FTZ.RN.STRONG.GPU [R30.64], R9 ;  /* 0x000000091e00798e */ /* 0x0007e4000c10e78c */
[CC--:B------:R-:W-:Y:S04]  /*6430*/  LEA R4, P1, R0.reuse, R28.reuse, 0x2 ;  /* 0x0000001c00047211 */ /* 0x0c0fe800078210ff */
[-C--:B------:R-:W-:Y:S02]  /*6440*/  LEA.HI.X.SX32 R5, R0, R29.reuse, 0x2, P1 ;  /* 0x0000001d00057211 */ /* 0x080fe400008f16ff */
[----:B------:R-:W4:Y:S04]  /*6450*/  LDL R0, [R1+0xc] ;  /* 0x00000c0001007983 */ /* 0x000f280000100800 */
[----:B------:R3:W-:Y:S04]  /*6460*/  RED.E.ADD.F32.FTZ.RN.STRONG.GPU [R4.64], R10 ;  /* 0x0000000a0400798e */ /* 0x0007e8000c10e78c */
[----:B-1----:R-:W4:Y:S01]  /*6470*/  LDL R132, [R1+0x4] ;  /* 0x0000040001847983 */ /* 0x002f220000100800 */
[-C--:B------:R-:W-:Y:S02]  /*6480*/  LEA.HI.X.SX32 R7, R140, R29.reuse, 0x2, P0 ;  /* 0x0000001d8c077211 */ /* 0x080fe400000f16ff */
[----:B------:R-:W-:Y:S02]  /*6490*/  IADD3 R140, R155, 0x20, RZ ;  /* 0x000000209b8c7810 */ /* 0x000fe40007ffe0ff */
[C---:B--2---:R-:W-:Y:S01]  /*64a0*/  IADD3 R35, R152.reuse, 0x40, RZ ;  /* 0x0000004098237810 */ /* 0x044fe20007ffe0ff */
[----:B------:R1:W-:Y:S01]  /*64b0*/  RED.E.ADD.F32.FTZ.RN.STRONG.GPU [R6.64], R11 ;  /* 0x0000000b0600798e */ /* 0x0003e2000c10e78c */
[----:B------:R-:W-:Y:S02]  /*64c0*/  IADD3 R34, R152, 0x40, RZ ;  /* 0x0000004098227810 */ /* 0x000fe40007ffe0ff */
[-C--:B---3--:R-:W-:Y:S01]  /*64d0*/  LEA R30, P1, R142, R28.reuse, 0x2 ;  /* 0x0000001c8e1e7211 */ /* 0x088fe200078210ff */
[----:B------:R2:W-:Y:S01]  /*64e0*/  RED.E.ADD.F32.FTZ.RN.STRONG.GPU [R28.64+0x80], R12 ;  /* 0x0000800c1c00798e */ /* 0x0005e2000c10e78c */
[----:B------:R-:W-:Y:S01]  /*64f0*/  IADD3 R133, R152, 0x40, RZ ;  /* 0x0000004098857810 */ /* 0x000fe20007ffe0ff */
[C---:B------:R-:W-:Y:S01]  /*6500*/  IMAD.IADD R35, R151.reuse, 0x1, R35 ;  /* 0x0000000197237824 */ /* 0x040fe200078e0223 */
[-C--:B------:R-:W-:Y:S01]  /*6510*/  LEA.HI.X.SX32 R31, R142, R29.reuse, 0x2, P1 ;  /* 0x0000001d8e1f7211 */ /* 0x080fe200008f16ff */
[----:B------:R3:W-:Y:S01]  /*6520*/  RED.E.ADD.F32.FTZ.RN.STRONG.GPU [R32.64+0x80], R13 ;  /* 0x0000800d2000798e */ /* 0x0007e2000c10e78c */
[C---:B------:R-:W-:Y:S02]  /*6530*/  IMAD.IADD R34, R151.reuse, 0x1, R34 ;  /* 0x0000000197227824 */ /* 0x040fe400078e0222 */
[C---:B------:R-:W-:Y:S02]  /*6540*/  IMAD.IADD R133, R151.reuse, 0x1, R133 ;  /* 0x0000000197857824 */ /* 0x040fe400078e0285 */
[C---:B------:R-:W-:Y:S01]  /*6550*/  IMAD.IADD R34, R151.reuse, 0x1, R34 ;  /* 0x0000000197227824 */ /* 0x040fe200078e0222 */
[CC--:B------:R-:W-:Y:S01]  /*6560*/  LEA R4, P0, R140.reuse, R28.reuse, 0x2 ;  /* 0x0000001c8c047211 */ /* 0x0c0fe200078010ff */
[C---:B------:R-:W-:Y:S03]  /*6570*/  IMAD.IADD R133, R151.reuse, 0x1, R133 ;  /* 0x0000000197857824 */ /* 0x040fe600078e0285 */
[-C--:B------:R-:W-:Y:S01]  /*6580*/  LEA.HI.X.SX32 R5, R140, R29.reuse, 0x2, P0 ;  /* 0x0000001d8c057211 */ /* 0x080fe200000f16ff */
[----:B------:R-:W-:Y:S01]  /*6590*/  IMAD.IADD R133, R151, 0x1, R133 ;  /* 0x0000000197857824 */ /* 0x000fe200078e0285 */
[----:B------:R-:W-:Y:S02]  /*65a0*/  IADD3 R140, R154, 0x20, RZ ;  /* 0x000000209a8c7810 */ /* 0x000fe40007ffe0ff */
[-C--:B------:R-:W-:Y:S01]  /*65b0*/  LEA R10, P0, R141, R28.reuse, 0x2 ;  /* 0x0000001c8d0a7211 */ /* 0x080fe200078010ff */
[----:B------:R3:W-:Y:S02]  /*65c0*/  RED.E.ADD.F32.FTZ.RN.STRONG.GPU [R4.64], R14 ;  /* 0x0000000e0400798e */ /* 0x0007e4000c10e78c */
[----:B------:R-:W-:Y:S01]  /*65d0*/  IMAD.IADD R140, R153, 0x1, R140 ;  /* 0x00000001998c7824 */ /* 0x000fe200078e028c */
[-C--:B-1----:R-:W-:Y:S01]  /*65e0*/  LEA.HI.X.SX32 R11, R141, R29.reuse, 0x2, P0 ;  /* 0x0000001d8d0b7211 */ /* 0x082fe200000f16ff */
[----:B------:R1:W-:Y:S02]  /*65f0*/  RED.E.ADD.F32.FTZ.RN.STRONG.GPU [R30.64], R15 ;  /* 0x0000000f1e00798e */ /* 0x0003e4000c10e78c */
[----:B------:R-:W-:Y:S01]  /*6600*/  IMAD.IADD R140, R153, 0x1, R140 ;  /* 0x00000001998c7824 */ /* 0x000fe200078e028c */
[-C--:B------:R-:W-:Y:S01]  /*6610*/  LEA R6, P1, R139, R28.reuse, 0x2 ;  /* 0x0000001c8b067211 */ /* 0x080fe200078210ff */
[----:B------:R1:W-:Y:S02]  /*6620*/  RED.E.ADD.F32.FTZ.RN.STRONG.GPU [R10.64], R16 ;  /* 0x000000100a00798e */ /* 0x0003e4000c10e78c */
[----:B------:R-:W-:Y:S01]  /*6630*/  IMAD.IADD R140, R153, 0x1, R140 ;  /* 0x00000001998c7824 */ /* 0x000fe200078e028c */
[-C--:B------:R-:W-:Y:S02]  /*6640*/  LEA.HI.X.SX32 R7, R139, R29.reuse, 0x2, P1 ;  /* 0x0000001d8b077211 */ /* 0x080fe400008f16ff */
[CC--:B--2---:R-:W-:Y:S02]  /*6650*/  LEA R12, P4, R35.reuse, R28.reuse, 0x2 ;  /* 0x0000001c230c7211 */ /* 0x0c4fe400078810ff */
[CC--:B------:R-:W-:Y:S02]  /*6660*/  LEA R8, P2, R140.reuse, R28.reuse, 0x2 ;  /* 0x0000001c8c087211 */ /* 0x0c0fe400078410ff */
[-C--:B---3--:R-:W-:Y:S02]  /*6670*/  LEA.HI.X.SX32 R13, R35, R29.reuse, 0x2, P4 ;  /* 0x0000001d230d7211 */ /* 0x088fe400020f16ff */
[-C--:B------:R-:W-:Y:S02]  /*6680*/  LEA.HI.X.SX32 R9, R140, R29.reuse, 0x2, P2 ;  /* 0x0000001d8c097211 */ /* 0x080fe400010f16ff */
[----:B------:R-:W-:Y:S04]  /*6690*/  LDSM.16.MT88.4 R140, [R3+0x1c00] ;  /* 0x001c0000038c783b */ /* 0x000fe80000004200 */
[----:B------:R2:W-:Y:S01]  /*66a0*/  RED.E.ADD.F32.FTZ.RN.STRONG.GPU [R8.64], R17 ;  /* 0x000000110800798e */ /* 0x0005e2000c10e78c */
[-C--:B------:R-:W-:Y:S03]  /*66b0*/  LEA R4, P0, R138, R28.reuse, 0x2 ;  /* 0x0000001c8a047211 */ /* 0x080fe600078010ff */
[----:B------:R-:W-:Y:S01]  /*66c0*/  RED.E.ADD.F32.FTZ.RN.STRONG.GPU [R6.64], R18 ;  /* 0x000000120600798e */ /* 0x000fe2000c10e78c */
[-C--:B------:R-:W-:Y:S02]  /*66d0*/  LEA R14, P5, R134, R28.reuse, 0x2 ;  /* 0x0000001c860e7211 */ /* 0x080fe400078a10ff */
[-C--:B------:R-:W-:Y:S02]  /*66e0*/  LEA.HI.X.SX32 R5, R138, R29.reuse, 0x2, P0 ;  /* 0x0000001d8a057211 */ /* 0x080fe400000f16ff */
[-C--:B-1----:R-:W-:Y:S01]  /*66f0*/  LEA.HI.X.SX32 R15, R134, R29.reuse, 0x2, P5 ;  /* 0x0000001d860f7211 */ /* 0x082fe200028f16ff */
[----:B------:R-:W-:Y:S01]  /*6700*/  LDSM.16.MT88.4 R136, [R2+0x12800] ;  /* 0x012800000288783b */ /* 0x000fe20000004200 */
[CC--:B------:R-:W-:Y:S03]  /*6710*/  LEA R10, P3, R34.reuse, R28.reuse, 0x2 ;  /* 0x0000001c220a7211 */ /* 0x0c0fe600078610ff */
[----:B------:R4:W-:Y:S01]  /*6720*/  RED.E.ADD.F32.FTZ.RN.STRONG.GPU [R4.64], R19 ;  /* 0x000000130400798e */ /* 0x0009e2000c10e78c */
[-C--:B------:R-:W-:Y:S03]  /*6730*/  LEA.HI.X.SX32 R11, R34, R29.reuse, 0x2, P3 ;  /* 0x0000001d220b7211 */ /* 0x080fe600018f16ff */
[----:B------:R-:W-:Y:S04]  /*6740*/  RED.E.ADD.F32.FTZ.RN.STRONG.GPU [R28.64+0x100], R20 ;  /* 0x000100141c00798e */ /* 0x000fe8000c10e78c */
[----:B------:R-:W-:Y:S04]  /*6750*/  RED.E.ADD.F32.FTZ.RN.STRONG.GPU [R32.64+0x100], R21 ;  /* 0x000100152000798e */ /* 0x000fe8000c10e78c */
[----:B------:R-:W-:Y:S01]  /*6760*/  RED.E.ADD.F32.FTZ.RN.STRONG.GPU [R14.64], R22 ;  /* 0x000000160e00798e */ /* 0x000fe2000c10e78c */
[CC--:B--2---:R-:W-:Y:S03]  /*6770*/  LEA R8, P2, R133.reuse, R28.reuse, 0x2 ;  /* 0x0000001c85087211 */ /* 0x0c4fe600078410ff */
[----:B------:R-:W-:Y:S01]  /*6780*/  RED.E.ADD.F32.FTZ.RN.STRONG.GPU [R12.64], R23 ;  /* 0x000000170c00798e */ /* 0x000fe2000c10e78c */
[-C--:B------:R-:W-:Y:S03]  /*6790*/  LEA.HI.X.SX32 R9, R133, R29.reuse, 0x2, P2 ;  /* 0x0000001d85097211 */ /* 0x080fe600010f16ff */
[----:B------:R-:W-:Y:S04]  /*67a0*/  RED.E.ADD.F32.FTZ.RN.STRONG.GPU [R10.64], R24 ;  /* 0x000000180a00798e */ /* 0x000fe8000c10e78c */
[----:B------:R-:W-:Y:S04]  /*67b0*/  RED.E.ADD.F32.FTZ.RN.STRONG.GPU [R8.64], R25 ;  /* 0x000000190800798e */ /* 0x000fe8000c10e78c */
[----:B------:R-:W-:Y:S04]  /*67c0*/  LDSM.16.MT88.4 R8, [R3] ;  /* 0x000000000308783b */ /* 0x000fe80000004200 */
[----:B------:R-:W-:Y:S04]  /*67d0*/  LDSM.16.MT88.4 R12, [R2+0x11000] ;  /* 0x01100000020c783b */ /* 0x000fe80000004200 */
[----:B------:R-:W-:Y:S04]  /*67e0*/  LDSM.16.MT88.4 R16, [R3+0x1000] ;  /* 0x001000000310783b */ /* 0x000fe80000004200 */
[----:B------:R-:W-:Y:S04]  /*67f0*/  LDSM.16.MT88.4 R32, [R2+0xf800] ;  /* 0x00f800000220783b */ /* 0x000fe80000004200 */
[----:B------:R-:W-:Y:S01]  /*6800*/  LDSM.16.MT88.4 R20, [R3+0x400] ;  /* 0x000400000314783b */ /* 0x000fe20000004200 */
[CC--:B----4-:R-:W-:Y:S04]  /*6810*/  LEA R4, P0, R0.reuse, R28.reuse, 0x2 ;  /* 0x0000001c00047211 */ /* 0x0d0fe800078010ff */
[-C--:B------:R-:W-:Y:S02]  /*6820*/  LEA.HI.X.SX32 R5, R0, R29.reuse, 0x2, P0 ;  /* 0x0000001d00057211 */ /* 0x080fe400000f16ff */
[----:B------:R-:W-:Y:S02]  /*6830*/  PLOP3.LUT P0, PT, PT, PT, UP2, 0x80, 0x0 ;  /* 0x000000000000781c */ /* 0x000fe40003f0f028 */
[C---:B------:R-:W-:Y:S02]  /*6840*/  IADD3 R0, R3.reuse, -0x3000, RZ ;  /* 0xffffd00003007810 */ /* 0x040fe40007ffe0ff */
[C---:B------:R-:W-:Y:S04]  /*6850*/  LEA R6, P1, R132.reuse, R28, 0x2 ;  /* 0x0000001c84067211 */ /* 0x040fe800078210ff */
        /* <DEDUP_REMOVED lines=237> */
.L_x_72:
        /* <DEDUP_REMOVED lines=18> */
.L_x_73:
[----:B-1----:R-:W1:Y:S01]  /*7850*/  S2R R4, SR_TID.X ;  /* 0x0000000000047919 */ /* 0x002e620000002100 */
[----:B------:R-:W-:Y:S01]  /*7860*/  USHF.L.U32 UR4, UR18, 0x7, URZ ;  /* 0x0000000712047899 */ /* 0x000fe2000800063f */
[----:B-----5:R-:W-:Y:S01]  /*7870*/  IMAD.SHL.U32 R0, R150, 0x2, RZ ;  /* 0x0000000296007824 */ /* 0x020fe200078e00ff */
[----:B------:R-:W-:Y:S01]  /*7880*/  ULDC.64 UR6, c[0x0][0x3a0] ;  /* 0x0000e80000067ab9 */ /* 0x000fe20000000a00 */
[----:B------:R-:W-:Y:S01]  /*7890*/  BAR.SYNC.DEFER_BLOCKING 0x0 ;  /* 0x0000000000007b1d */ /* 0x000fe20000010000 */
[----:B------:R-:W-:Y:S01]  /*78a0*/  USHF.R.S32.HI UR8, URZ, 0x1f, UR4 ;  /* 0x0000001f3f087899 */ /* 0x000fe20008011404 */
[----:B------:R-:W-:Y:S02]  /*78b0*/  IMAD.U32 R10, RZ, RZ, UR36 ;  /* 0x00000024ff0a7e24 */ /* 0x000fe4000f8e00ff */
[----:B------:R-:W-:Y:S01]  /*78c0*/  IMAD.U32 R25, RZ, RZ, UR4 ;  /* 0x00000004ff197e24 */ /* 0x000fe2000f8e00ff */
[----:B------:R-:W-:Y:S01]  /*78d0*/  UIMAD UR5, UR8, UR6, URZ ;  /* 0x00000006080572a4 */ /* 0x000fe2000f8e023f */
[----:B------:R-:W-:Y:S03]  /*78e0*/  BSSY B0, `(.L_x_74) ;  /* 0x000002d000007945 */ /* 0x000fe60003800000 */
[----:B------:R-:W-:-:S03]  /*78f0*/  UIMAD UR5, UR4, UR7, UR5 ;  /* 0x00000007040572a4 */ /* 0x000fc6000f8e0205 */
[----:B------:R-:W-:Y:S02]  /*7900*/  ULDC.64 UR6, c[0x0][0x3b8] ;  /* 0x0000ee0000067ab9 */ /* 0x000fe40000000a00 */
[----:B------:R-:W-:-:S04]  /*7910*/  UIMAD UR6, UR57, UR6, URZ ;  /* 0x00000006390672a4 */ /* 0x000fc8000f8e023f */
[----:B------:R-:W-:Y:S01]  /*7920*/  UIMAD UR6, UR36, UR7, UR6 ;  /* 0x00000007240672a4 */ /* 0x000fe2000f8e0206 */
[----:B-1----:R-:W-:-:S04]  /*7930*/  SHF.R.S32.HI R8, RZ, 0x1f, R4 ;  /* 0x0000001fff087819 */ /* 0x002fc80000011404 */
[----:B------:R-:W-:Y:S01]  /*7940*/  LEA.HI R8, R8, R4, RZ, 0x2 ;  /* 0x0000000408087211 */ /* 0x000fe200078f10ff */
[----:B------:R1:W2:Y:S03]  /*7950*/  LDS.128 R36, [R0+0xa000] ;  /* 0x00a0000000247984 */ /* 0x0002a60000000c00 */
[----:B------:R-:W-:Y:S01]  /*7960*/  LOP3.LUT R3, R8, 0xfffffffc, RZ, 0xc0, !PT ;  /* 0xfffffffc08037812 */ /* 0x000fe200078ec0ff */
[----:B------:R1:W3:Y:S04]  /*7970*/  LDS.128 R32, [R0+0xc000] ;  /* 0x00c0000000207984 */ /* 0x0002e80000000c00 */
[----:B------:R-:W-:Y:S01]  /*7980*/  IMAD.IADD R3, R4, 0x1, -R3 ;  /* 0x0000000104037824 */ /* 0x000fe200078e0a03 */
[----:B------:R1:W4:Y:S03]  /*7990*/  LDS.128 R28, [R0+0xe000] ;  /* 0x00e00000001c7984 */ /* 0x0003260000000c00 */
[----:B------:R-:W-:Y:S01]  /*79a0*/  IMAD.SHL.U32 R6, R3, 0x8, RZ ;  /* 0x0000000803067824 */ /* 0x000fe200078e00ff */
[----:B------:R1:W1:Y:S01]  /*79b0*/  LDS.128 R48, [R0+0xf000] ;  /* 0x00f0000000307984 */ /* 0x0002620000000c00 */
[----:B------:R-:W-:Y:S01]  /*79c0*/  IMAD.U32 R3, RZ, RZ, UR5 ;  /* 0x00000005ff037e24 */ /* 0x000fe2000f8e00ff */
[----:B------:R-:W-:-:S02]  /*79d0*/  UIMAD UR5, UR18, -0x80, UR14 ;  /* 0xffffff80120578a4 */ /* 0x000fc4000f8e020e */
[----:B------:R1:W1:Y:S01]  /*79e0*/  LDS.128 R60, [R0+0x10000] ;  /* 0x01000000003c7984 */ /* 0x0002620000000c00 */
[----:B------:R-:W-:-:S03]  /*79f0*/  SHF.R.S32.HI R7, RZ, 0x1f, R6 ;  /* 0x0000001fff077819 */ /* 0x000fc60000011406 */
[----:B------:R1:W1:Y:S02]  /*7a00*/  LDS.128 R44, [R0+0x11000] ;  /* 0x01100000002c7984 */ /* 0x0002640000000c00 */
[----:B------:R-:W-:Y:S02]  /*7a10*/  IMAD.WIDE.U32 R4, R25, c[0x0][0x3a0], R6 ;  /* 0x0000e80019047a25 */ /* 0x000fe400078e0006 */
[----:B------:R1:W1:Y:S03]  /*7a20*/  LDS.128 R56, [R0+0x12000] ;  /* 0x0120000000387984 */ /* 0x0002660000000c00 */
[----:B------:R-:W-:Y:S01]  /*7a30*/  IADD3 R4, P0, R4, UR11, RZ ;  /* 0x0000000b04047c10 */ /* 0x000fe2000ff1e0ff */
[----:B------:R1:W1:Y:S03]  /*7a40*/  LDS.128 R40, [R0+0x13000] ;  /* 0x0130000000287984 */ /* 0x0002660000000c00 */
[----:B------:R-:W-:Y:S01]  /*7a50*/  IADD3.X R5, R5, UR15, R3, P0, !PT ;  /* 0x0000000f05057c10 */ /* 0x000fe200087fe403 */
[----:B------:R1:W1:Y:S01]  /*7a60*/  LDS.128 R52, [R0+0x14000] ;  /* 0x0140000000347984 */ /* 0x0002620000000c00 */
[----:B------:R-:W-:-:S03]  /*7a70*/  SHF.R.S32.HI R3, RZ, 0x2, R8 ;  /* 0x00000002ff037819 */ /* 0x000fc60000011408 */
[----:B------:R-:W-:Y:S01]  /*7a80*/  IMAD.WIDE.U32 R10, R10, c[0x0][0x3b8], R4 ;  /* 0x0000ee000a0a7a25 */ /* 0x000fe200078e0004 */
[----:B------:R-:W-:Y:S02]  /*7a90*/  ISETP.GE.AND P2, PT, R3, UR5, PT ;  /* 0x0000000503007c0c */ /* 0x000fe4000bf46270 */
[----:B------:R-:W-:Y:S02]  /*7aa0*/  SHF.R.S32.HI R26, RZ, 0x1f, R3 ;  /* 0x0000001fff1a7819 */ /* 0x000fe40000011403 */
[----:B------:R-:W-:-:S09]  /*7ab0*/  IADD3 R24, R11, UR6, RZ ;  /* 0x000000060b187c10 */ /* 0x000fd2000fffe0ff */
[----:B------:R-:W-:Y:S05]  /*7ac0*/  @P2 BRA `(.L_x_75) ;  /* 0x000000e000002947 */ /* 0x000fea0003800000 */
[----:B--234-:R-:W2:Y:S01]  /*7ad0*/  LDS.128 R20, [R0+0xb000] ;  /* 0x00b0000000147984 */ /* 0x01cea20000000c00 */
[----:B------:R-:W-:Y:S02]  /*7ae0*/  MOV R4, R10 ;  /* 0x0000000a00047202 */ /* 0x000fe40000000f00 */
[----:B------:R-:W-:Y:S01]  /*7af0*/  MOV R5, R24 ;  /* 0x0000001800057202 */ /* 0x000fe20000000f00 */
[----:B------:R-:W3:Y:S04]  /*7b00*/  LDS.128 R16, [R0+0x9000] ;  /* 0x0090000000107984 */ /* 0x000ee80000000c00 */
[----:B------:R4:W5:Y:S01]  /*7b10*/  LDS.128 R12, [R0+0xd000] ;  /* 0x00d00000000c7984 */ /* 0x0009620000000c00 */
[----:B------:R-:W-:-:S05]  /*7b20*/  IMAD.WIDE.U32 R8, R3, c[0x0][0x3a0], R4 ;  /* 0x0000e80003087a25 */ /* 0x000fca00078e0004 */
[----:B------:R-:W-:Y:S01]  /*7b30*/  LEA R4, P0, R8, c[0x0][0x340], 0x1 ;  /* 0x0000d00008047a11 */ /* 0x000fe200078008ff */
[----:B-1--4-:R-:W-:-:S04]  /*7b40*/  IMAD R0, R26, c[0x0][0x3a0], RZ ;  /* 0x0000e8001a007a24 */ /* 0x012fc800078e02ff */
[----:B------:R-:W-:-:S05]  /*7b50*/  IMAD R0, R3, c[0x0][0x3a4], R0 ;  /* 0x0000e90003007a24 */ /* 0x000fca00078e0200 */
[----:B------:R-:W-:-:S04]  /*7b60*/  IADD3 R0, R0, R9, RZ ;  /* 0x0000000900007210 */ /* 0x000fc80007ffe0ff */
[----:B------:R-:W-:-:S05]  /*7b70*/  LEA.HI.X R5, R8, c[0x0][0x344], R0, 0x1, P0 ;  /* 0x0000d10008057a11 */ /* 0x000fca00000f0c00 */
[----:B--2---:R1:W-:Y:S04]  /*7b80*/  STG.E.128 [R4.64+0x40], R20 ;  /* 0x0000401404007986 */ /* 0x0043e8000c101d0c */
[----:B---3--:R1:W-:Y:S04]  /*7b90*/  STG.E.128 [R4.64], R16 ;  /* 0x0000001004007986 */ /* 0x0083e8000c101d0c */
[----:B-----5:R1:W-:Y:S02]  /*7ba0*/  STG.E.128 [R4.64+0x80], R12 ;  /* 0x0000800c04007986 */ /* 0x0203e4000c101d0c */
.L_x_75:
[----:B--234-:R-:W-:Y:S05]  /*7bb0*/  BSYNC B0 ;  /* 0x0000000000007941 */ /* 0x01cfea0003800000 */
.L_x_74:
[----:B-1----:R-:W-:Y:S01]  /*7bc0*/  IADD3 R0, R3, 0x40, RZ ;  /* 0x0000004003007810 */ /* 0x002fe20007ffe0ff */
[----:B------:R-:W-:Y:S03]  /*7bd0*/  BSSY B0, `(.L_x_76) ;  /* 0x0000010000007945 */ /* 0x000fe60003800000 */
[----:B------:R-:W-:-:S13]  /*7be0*/  ISETP.GE.AND P1, PT, R0, UR5, PT ;  /* 0x0000000500007c0c */ /* 0x000fda000bf26270 */
[----:B------:R-:W-:Y:S05]  /*7bf0*/  @P1 BRA `(.L_x_77) ;  /* 0x000000d000001947 */ /* 0x000fea0003800000 */
[----:B------:R-:W-:Y:S02]  /*7c00*/  IADD3 R0, P0, R3, 0x40, RZ ;  /* 0x0000004003007810 */ /* 0x000fe40007f1e0ff */
[----:B------:R-:W-:-:S03]  /*7c10*/  MOV R5, R24 ;  /* 0x0000001800057202 */ /* 0x000fc60000000f00 */
[----:B------:R-:W-:-:S04]  /*7c20*/  IMAD.X R4, RZ, RZ, R26, P0 ;  /* 0x000000ffff047224 */ /* 0x000fc800000e061a */
[----:B------:R-:W-:Y:S02]  /*7c30*/  IMAD R8, R4, c[0x0][0x3a0], RZ ;  /* 0x0000e80004087a24 */ /* 0x000fe400078e02ff */
[----:B------:R-:W-:-:S04]  /*7c40*/  IMAD.MOV.U32 R4, RZ, RZ, R10 ;  /* 0x000000ffff047224 */ /* 0x000fc800078e000a */
[----:B------:R-:W-:-:S04]  /*7c50*/  IMAD.WIDE.U32 R10, R0, c[0x0][0x3a0], R4 ;  /* 0x0000e800000a7a25 */ /* 0x000fc800078e0004 */
[----:B------:R-:W-:Y:S01]  /*7c60*/  IMAD R0, R0, c[0x0][0x3a4], R8 ;  /* 0x0000e90000007a24 */ /* 0x000fe200078e0208 */
[----:B------:R-:W-:-:S04]  /*7c70*/  LEA R4, P0, R10, c[0x0][0x340], 0x1 ;  /* 0x0000d0000a047a11 */ /* 0x000fc800078008ff */
[----:B------:R-:W-:-:S04]  /*7c80*/  IADD3 R0, R0, R11, RZ ;  /* 0x0000000b00007210 */ /* 0x000fc80007ffe0ff */
[----:B------:R-:W-:-:S05]  /*7c90*/  LEA.HI.X R5, R10, c[0x0][0x344], R0, 0x1, P0 ;  /* 0x0000d1000a057a11 */ /* 0x000fca00000f0c00 */
[----:B------:R1:W-:Y:S04]  /*7ca0*/  STG.E.128 [R4.64], R36 ;  /* 0x0000002404007986 */ /* 0x0003e8000c101d0c */
[----:B------:R1:W-:Y:S04]  /*7cb0*/  STG.E.128 [R4.64+0x40], R32 ;  /* 0x0000402004007986 */ /* 0x0003e8000c101d0c */
[----:B------:R1:W-:Y:S02]  /*7cc0*/  STG.E.128 [R4.64+0x80], R28 ;  /* 0x0000801c04007986 */ /* 0x0003e4000c101d0c */
.L_x_77:
[----:B------:R-:W-:Y:S05]  /*7cd0*/  BSYNC B0 ;  /* 0x0000000000007941 */ /* 0x000fea0003800000 */
.L_x_76:
        /* <DEDUP_REMOVED lines=15> */
[----:B-1----:R-:W-:Y:S01]  /*7dd0*/  MOV R4, R6 ;  /* 0x0000000600047202 */ /* 0x002fe20000000f00 */
[----:B------:R-:W-:Y:S01]  /*7de0*/  IMAD R10, R26, c[0x0][0x3a8], RZ ;  /* 0x0000ea001a0a7a24 */ /* 0x000fe200078e02ff */
[----:B------:R-:W-:-:S05]  /*7df0*/  MOV R5, R0 ;  /* 0x0000000000057202 */ /* 0x000fca0000000f00 */
[----:B------:R-:W-:-:S04]  /*7e00*/  IMAD.WIDE.U32 R8, R3, c[0x0][0x3a8], R4 ;  /* 0x0000ea0003087a25 */ /* 0x000fc800078e0004 */
[----:B------:R-:W-:-:S05]  /*7e10*/  IMAD R4, R3, c[0x0][0x3ac], R10 ;  /* 0x0000eb0003047a24 */ /* 0x000fca00078e020a */
[----:B------:R-:W-:Y:S02]  /*7e20*/  IADD3 R5, R4, R9, RZ ;  /* 0x0000000904057210 */ /* 0x000fe40007ffe0ff */
[----:B------:R-:W-:-:S04]  /*7e30*/  LEA R4, P0, R8, c[0x0][0x348], 0x1 ;  /* 0x0000d20008047a11 */ /* 0x000fc800078008ff */
[----:B------:R-:W-:-:S05]  /*7e40*/  LEA.HI.X R5, R8, c[0x0][0x34c], R5, 0x1, P0 ;  /* 0x0000d30008057a11 */ /* 0x000fca00000f0c05 */
[----:B------:R1:W-:Y:S04]  /*7e50*/  STG.E.128 [R4.64], R48 ;  /* 0x0000003004007986 */ /* 0x0003e8000c101d0c */
[----:B------:R1:W-:Y:S04]  /*7e60*/  STG.E.128 [R4.64+0x40], R44 ;  /* 0x0000402c04007986 */ /* 0x0003e8000c101d0c */
[----:B------:R1:W-:Y:S02]  /*7e70*/  STG.E.128 [R4.64+0x80], R40 ;  /* 0x0000802804007986 */ /* 0x0003e4000c101d0c */
.L_x_79:
[----:B------:R-:W-:Y:S05]  /*7e80*/  BSYNC B0 ;  /* 0x0000000000007941 */ /* 0x000fea0003800000 */
.L_x_78:
        /* <DEDUP_REMOVED lines=10> */
[----:B------:R1:W-:Y:S04]  /*7f30*/  STG.E.128 [R4.64], R60 ;  /* 0x0000003c04007986 */ /* 0x0003e8000c101d0c */
[----:B------:R1:W-:Y:S04]  /*7f40*/  STG.E.128 [R4.64+0x40], R56 ;  /* 0x0000403804007986 */ /* 0x0003e8000c101d0c */
[----:B------:R1:W-:Y:S02]  /*7f50*/  STG.E.128 [R4.64+0x80], R52 ;  /* 0x0000803404007986 */ /* 0x0003e4000c101d0c */
.L_x_68:
[----:B------:R-:W-:Y:S05]  /*7f60*/  BSYNC B1 ;  /* 0x0000000000017941 */ /* 0x000fea0003800000 */
.L_x_54:
        /* <DEDUP_REMOVED lines=11> */
.L_x_80:
[----:B------:R-:W-:Y:S05]  /*8020*/  EXIT ;  /* 0x000000000000794d */ /* 0x000fea0003800000 */
.L_x_82:
        /* <DEDUP_REMOVED lines=13> */
.L_x_666:


//--------------------- .text._ZN5flash44flash_bwd_dq_dk_dv_loop_seqk_parallel_kernelI23Flash_bwd_kernel_traitsILi96ELi64ELi128ELi8ELi2ELi4ELi4ELb1ELb0EN7cutlass10bfloat16_tE19Flash_kernel_traitsILi96ELi64ELi128ELi8ES3_EELb0ELb1ELb0ELb1ELb0ELb0ELb0EEEvNS_16Flash_bwd_paramsE --------------------------
	.section	.text._ZN5flash44flash_bwd_dq_dk_dv_loop_seqk_parallel_kernelI23Flash_bwd_kernel_traitsILi96ELi64ELi128ELi8ELi2ELi4ELi4ELb1ELb0EN7cutlass10bfloat16_tE19Flash_kernel_traitsILi96ELi64ELi128ELi8ES3_EELb0ELb1ELb0ELb1ELb0ELb0ELb0EEEvNS_16Flash_bwd_paramsE,"ax",@progbits
	.sectioninfo	@"SHI_REGISTERS=255"
	.align	128
        .global         _ZN5flash44flash_bwd_dq_dk_dv_loop_seqk_parallel_kernelI23Flash_bwd_kernel_traitsILi96ELi64ELi128ELi8ELi2ELi4ELi4ELb1ELb0EN7cutlass10bfloat16_tE19Flash_kernel_traitsILi96ELi64ELi128ELi8ES3_EELb0ELb1ELb0ELb1ELb0ELb0ELb0EEEvNS_16Flash_bwd_paramsE
        .type           _ZN5flash44flash_bwd_dq_dk_dv_loop_seqk_parallel_kernelI23Flash_bwd_kernel_traitsILi96ELi64ELi128ELi8ELi2ELi4ELi4ELb1ELb0EN7cutlass10bfloat16_tE19Flash_kernel_traitsILi96ELi64ELi128ELi8ES3_EELb0ELb1ELb0ELb1ELb0ELb0ELb0EEEvNS_16Flash_bwd_paramsE,@function
        .size           _ZN5flash44flash_bwd_dq_dk_dv_loop_seqk_parallel_kernelI23Flash_bwd_kernel_traitsILi96ELi64ELi128ELi8ELi2ELi4ELi4ELb1ELb0EN7cutlass10bfloat16_tE19Flash_kernel_traitsILi96ELi64ELi128ELi8ES3_EELb0ELb1ELb0ELb1ELb0ELb0ELb0EEEvNS_16Flash_bwd_paramsE,(.L_x_667 - _ZN5flash44flash_bwd_dq_dk_dv_loop_seqk_parallel_kernelI23Flash_bwd_kernel_traitsILi96ELi64ELi128ELi8ELi2ELi4ELi4ELb1ELb0EN7cutlass10bfloat16_tE19Flash_kernel_traitsILi96ELi64ELi128ELi8ES3_EELb0ELb1ELb0ELb1ELb0ELb0ELb0EEEvNS_16Flash_bwd_paramsE)
        .other          _ZN5flash44flash_bwd_dq_dk_dv_loop_seqk_parallel_kernelI23Flash_bwd_kernel_traitsILi96ELi64ELi128ELi8ELi2ELi4ELi4ELb1ELb0EN7cutlass10bfloat16_tE19Flash_kernel_traitsILi96ELi64ELi128ELi8ES3_EELb0ELb1ELb0ELb1ELb0ELb0ELb0EEEvNS_16Flash_bwd_paramsE,@"STO_CUDA_ENTRY STV_DEFAULT"
_ZN5flash44flash_bwd_dq_dk_dv_loop_seqk_parallel_kernelI23Flash_bwd_kernel_traitsILi96ELi64ELi128ELi8ELi2ELi4ELi4ELb1ELb0EN7cutlass10bfloat16_tE19Flash_kernel_traitsILi96ELi64ELi128ELi8ES3_EELb0ELb1ELb0ELb1ELb0ELb0ELb0EEEvNS_16Flash_bwd_paramsE:
.text._ZN5flash44flash_bwd_dq_dk_dv_loop_seqk_parallel_kernelI23Flash_bwd_kernel_traitsILi96ELi64ELi128ELi8ELi2ELi4ELi4ELb1ELb0EN7cutlass10bfloat16_tE19Flash_kernel_traitsILi96ELi64ELi128ELi8ES3_EELb0ELb1ELb0ELb1ELb0ELb0ELb0EEEvNS_16Flash_bwd_paramsE:
        /* <DEDUP_REMOVED lines=34> */
[CC--:B------:R-:W-:Y:S01]  /*0220*/  LEA.HI R7, R20.reuse, R21.reuse, RZ, 0x2 ;  /* 0x0000001514077211 */ /* 0x0c0fe200078f10ff */
[----:B------:R-:W-:Y:S01]  /*0230*/  ULDC UR9, c[0x0][0x1c0] ;  /* 0x0000700000097ab9 */ /* 0x000fe20000000800 */
[----:B------:R-:W-:Y:S01]  /*0240*/  SHF.R.S32.HI R0, RZ, 0x3, R18 ;  /* 0x00000003ff007819 */ /* 0x000fe20000011412 */
[----:B------:R-:W-:Y:S01]  /*0250*/  UIMAD UR54, UR6, UR4, UR54 ;  /* 0x00000004063672a4 */ /* 0x000fe2000f8e0236 */
[----:B------:R-:W-:Y:S01]  /*0260*/  LOP3.LUT R2, R7, 0xfffffffc, RZ, 0xc0, !PT ;  /* 0xfffffffc07027812 */ /* 0x000fe200078ec0ff */
[----:B---3--:R-:W-:Y:S01]  /*0270*/  UIMAD UR51, UR5, UR30, URZ ;  /* 0x0000001e053372a4 */ /* 0x008fe2000f8e023f */
[-C--:B------:R-:W-:Y:S01]  /*0280*/  LEA.HI R4, R20, R21.reuse, RZ, 0x4 ;  /* 0x0000001514047211 */ /* 0x080fe200078f20ff */
[----:B------:R-:W-:Y:S01]  /*0290*/  IMAD.SHL.U32 R0, R0, 0x40, RZ ;  /* 0x0000004000007824 */ /* 0x000fe200078e00ff */
[----:B------:R-:W-:Y:S01]  /*02a0*/  LEA.HI R17, R20, R21, RZ, 0x5 ;  /* 0x0000001514117211 */ /* 0x000fe200078f28ff */
[----:B------:R-:W-:Y:S01]  /*02b0*/  IMAD.IADD R16, R21, 0x1, -R2 ;  /* 0x0000000115107824 */ /* 0x000fe200078e0a02 */
[----:B------:R-:W-:Y:S01]  /*02c0*/  SHF.R.S32.HI R5, RZ, 0x4, R4 ;  /* 0x00000004ff057819 */ /* 0x000fe20000011404 */
[----:B------:R-:W-:Y:S01]  /*02d0*/  UIMAD.WIDE.U32 UR42, UR30, UR14, URZ ;  /* 0x0000000e1e2a72a5 */ /* 0x000fe2000f8e003f */
[----:B------:R-:W-:Y:S01]  /*02e0*/  LOP3.LUT R0, R0, 0xc0, RZ, 0xc0, !PT ;  /* 0x000000c000007812 */ /* 0x000fe200078ec0ff */
[----:B------:R-:W-:Y:S01]  /*02f0*/  IMAD.SHL.U32 R22, R16, 0x8, RZ ;  /* 0x0000000810167824 */ /* 0x000fe200078e00ff */
[----:B------:R-:W-:Y:S01]  /*0300*/  LEA.HI R2, R4, R5, RZ, 0x1 ;  /* 0x0000000504027211 */ /* 0x000fe200078f08ff */
[----:B------:R-:W-:Y:S01]  /*0310*/  UIMAD UR4, UR30, UR9, UR34 ;  /* 0x000000091e0472a4 */ /* 0x000fe2000f8e0222 */
[----:B------:R-:W-:Y:S01]  /*0320*/  SHF.R.S32.HI R11, RZ, 0x2, R7 ;  /* 0x00000002ff0b7819 */ /* 0x000fe20000011407 */
[----:B------:R-:W-:Y:S01]  /*0330*/  @!UP5 UIMAD UR5, UR30, UR11, UR34 ;  /* 0x0000000b1e05d2a4 */ /* 0x000fe2000f8e0222 */
[----:B------:R-:W-:Y:S01]  /*0340*/  LOP3.LUT R3, R0, 0x18, R22, 0xf8, !PT ;  /* 0x0000001800037812 */ /* 0x000fe200078ef816 */
[----:B------:R-:W-:Y:S01]  /*0350*/  STL [R1], R22 ;  /* 0x0000001601007387 */ /* 0x000fe20000100800 */
[----:B------:R-:W-:Y:S01]  /*0360*/  SHF.R.U32.HI R0, RZ, 0x3, R0 ;  /* 0x00000003ff007819 */ /* 0x000fe20000011600 */
[----:B------:R-:W-:Y:S01]  /*0370*/  USHF.L.U32 UR44, UR45, 0x6, URZ ;  /* 0x000000062d2c7899 */ /* 0x000fe2000800063f */
[----:B------:R-:W-:Y:S01]  /*0380*/  LOP3.LUT R2, R2, 0xfffffffe, RZ, 0xc0, !PT ;  /* 0xfffffffe02027812 */ /* 0x000fe200078ec0ff */
[----:B------:R-:W-:Y:S01]  /*0390*/  ULDC UR48, c[0x0][0x214] ;  /* 0x0000850000307ab9 */ /* 0x000fe20000000800 */
[----:B------:R-:W-:Y:S01]  /*03a0*/  LOP3.LUT R9, R3, R0, RZ, 0x3c, !PT ;  /* 0x0000000003097212 */ /* 0x000fe200078e3cff */
[----:B------:R-:W-:Y:S01]  /*03b0*/  ULDC UR55, c[0x0][0x1c8] ;  /* 0x0000720000377ab9 */ /* 0x000fe20000000800 */
[----:B------:R-:W-:Y:S01]  /*03c0*/  LOP3.LUT R0, R4, 0xfffffff0, RZ, 0xc0, !PT ;  /* 0xfffffff004007812 */ /* 0x000fe200078ec0ff */
[----:B------:R-:W-:Y:S01]  /*03d0*/  IMAD.IADD R14, R5, 0x1, -R2 ;  /* 0x00000001050e7824 */ /* 0x000fe200078e0a02 */
[--C-:B------:R-:W-:Y:S01]  /*03e0*/  SHF.R.S32.HI R6, RZ, 0x5, R17.reuse ;  /* 0x00000005ff067819 */ /* 0x100fe20000011411 */
[----:B------:R-:W-:Y:S01]  /*03f0*/  ULDC.U8 UR8, c[0x0][0x3d0] ;  /* 0x0000f40000087ab9 */ /* 0x000fe20000000000 */
[----:B------:R-:W-:Y:S01]  /*0400*/  SHF.R.S32.HI R2, RZ, 0x1f, R17 ;  /* 0x0000001fff027819 */ /* 0x000fe20000011411 */
[----:B------:R-:W-:Y:S01]  /*0410*/  IMAD.IADD R0, R21, 0x1, -R0 ;  /* 0x0000000115007824 */ /* 0x000fe200078e0a00 */
[-C--:B------:R-:W-:Y:S01]  /*0420*/  LEA.HI R3, R7, R11.reuse, RZ, 0x1 ;  /* 0x0000000b07037211 */ /* 0x080fe200078f08ff */
[----:B------:R-:W-:Y:S01]  /*0430*/  ULDC UR49, c[0x0][0x224] ;  /* 0x0000890000317ab9 */ /* 0x000fe20000000800 */
[-C--:B------:R-:W-:Y:S01]  /*0440*/  LEA.HI R2, R2, R6.reuse, RZ, 0x2 ;  /* 0x0000000602027211 */ /* 0x080fe200078f10ff */
[----:B------:R-:W-:Y:S01]  /*0450*/  @UP5 UIMAD UR53, UR30, UR48, URZ ;  /* 0x000000301e3552a4 */ /* 0x000fe2000f8e023f */
[----:B------:R-:W-:Y:S01]  /*0460*/  LEA.HI R4, R17, R6, RZ, 0x1 ;  /* 0x0000000611047211 */ /* 0x000fe200078f08ff */
[----:B------:R-:W-:Y:S01]  /*0470*/  ULDC.64 UR12, c[0x0][0x118] ;  /* 0x00004600000c7ab9 */ /* 0x000fe20000000a00 */
[----:B------:R-:W-:Y:S01]  /*0480*/  LOP3.LUT R3, R3, 0x7fffffe, RZ, 0xc0, !PT ;  /* 0x07fffffe03037812 */ /* 0x000fe200078ec0ff */
[----:B------:R-:W-:Y:S01]  /*0490*/  UMOV UR60, 0x4 ;  /* 0x00000004003c7882 */ /* 0x000fe20000000000 */
[----:B------:R-:W-:Y:S01]  /*04a0*/  SHF.R.S32.HI R5, RZ, 0x1f, R0 ;  /* 0x0000001fff057819 */ /* 0x000fe20000011400 */
[----:B------:R-:W-:Y:S01]  /*04b0*/  ULOP3.LUT UR55, UR34, UR55, URZ, 0x3c, !UPT ;  /* 0x0000003722377292 */ /* 0x000fe2000f8e3c3f */
[----:B------:R-:W-:Y:S01]  /*04c0*/  LOP3.LUT R2, R2, 0xfffffffc, RZ, 0xc0, !PT ;  /* 0xfffffffc02027812 */ /* 0x000fe200078ec0ff */
[----:B------:R-:W-:Y:S01]  /*04d0*/  IMAD.IADD R3, R11, 0x1, -R3 ;  /* 0x000000010b037824 */ /* 0x000fe200078e0a03 */
[----:B------:R-:W-:Y:S01]  /*04e0*/  LOP3.LUT R4, R4, 0xfffffffe, RZ, 0xc0, !PT ;  /* 0xfffffffe04047812 */ /* 0x000fe200078ec0ff */
[----:B------:R-:W-:Y:S01]  /*04f0*/  USHF.R.S32.HI UR56, URZ, 0x1f, UR34 ;  /* 0x0000001f3f387899 */ /* 0x000fe20008011422 */
[-C--:B------:R-:W-:Y:S01]  /*0500*/  LEA.HI R8, R0, R0.reuse, RZ, 0x1 ;  /* 0x0000000000087211 */ /* 0x080fe200078f08ff */
[C---:B------:R-:W-:Y:S01]  /*0510*/  IMAD.IADD R10, R6.reuse, 0x1, -R2 ;  /* 0x00000001060a7824 */ /* 0x040fe200078e0a02 */
[----:B------:R-:W-:Y:S01]  /*0520*/  LEA.HI R13, R5, R0, RZ, 0x3 ;  /* 0x00000000050d7211 */ /* 0x000fe200078f18ff */
[----:B------:R-:W-:Y:S01]  /*0530*/  IMAD.IADD R227, R6, 0x1, -R4 ;  /* 0x0000000106e37824 */ /* 0x000fe200078e0a04 */
[----:B------:R-:W-:Y:S01]  /*0540*/  LOP3.LUT R5, R8, 0x7fffffe, RZ, 0xc0, !PT ;  /* 0x07fffffe08057812 */ /* 0x000fe200078ec0ff */
[----:B------:R-:W-:Y:S01]  /*0550*/  IMAD R6, R6, 0x8, R3 ;  /* 0x0000000806067824 */ /* 0x000fe200078e0203 */
[----:B------:R-:W-:Y:S01]  /*0560*/  LOP3.LUT R2, R13, 0xfffffff8, RZ, 0xc0, !PT ;  /* 0xfffffff80d027812 */ /* 0x000fe200078ec0ff */
[----:B------:R-:W-:Y:S01]  /*0570*/  USHF.L.U32 UR61, UR30, 0x7, URZ ;  /* 0x000000071e3d7899 */ /* 0x000fe2000800063f */
[----:B------:R-:W-:Y:S01]  /*0580*/  LOP3.LUT R4, R18, 0xfffffff8, RZ, 0xc0, !PT ;  /* 0xfffffff812047812 */ /* 0x000fe200078ec0ff */
[C---:B------:R-:W-:Y:S01]  /*0590*/  IMAD.IADD R19, R0.reuse, 0x1, -R5 ;  /* 0x0000000100137824 */ /* 0x040fe200078e0a05 */
[----:B------:R-:W-:Y:S01]  /*05a0*/  SHF.R.S32.HI R3, RZ, 0x1f, R7 ;  /* 0x0000001fff037819 */ /* 0x000fe20000011407 */
[----:B------:R-:W-:Y:S01]  /*05b0*/  IMAD.IADD R12, R0, 0x1, -R2 ;  /* 0x00000001000c7824 */ /* 0x000fe200078e0a02 */
[----:B------:R-:W-:Y:S01]  /*05c0*/  UISETP.NE.AND UP6, UPT, UR8, URZ, UPT ;  /* 0x0000003f0800728c */ /* 0x000fe2000bfc5270 */
[----:B------:R-:W-:Y:S01]  /*05d0*/  IMAD.IADD R4, R21, 0x1, -R4 ;  /* 0x0000000115047824 */ /* 0x000fe200078e0a04 */
[----:B------:R-:W-:Y:S01]  /*05e0*/  LEA.HI R0, R3, R11, RZ, 0x3 ;  /* 0x0000000b03007211 */ /* 0x000fe200078f18ff */
[----:B------:R-:W-:Y:S01]  /*05f0*/  IMAD.U32 R5, R6, 0x20, R9 ;  /* 0x0000002006057824 */ /* 0x000fe200078e0009 */
[----:B------:R-:W-:Y:S01]  /*0600*/  LEA.HI R3, R20, R21, RZ, 0x6 ;  /* 0x0000001514037211 */ /* 0x000fe200078f30ff */
[----:B------:R-:W-:Y:S01]  /*0610*/  USHF.R.S32.HI UR58, URZ, 0x1f, UR30 ;  /* 0x0000001f3f3a7899 */ /* 0x000fe2000801141e */
[----:B------:R-:W-:Y:S01]  /*0620*/  LOP3.LUT R0, R0, 0xfffffff8, RZ, 0xc0, !PT ;  /* 0xfffffff800007812 */ /* 0x000fe200078ec0ff */
[----:B------:R-:W-:Y:S01]  /*0630*/  USHF.R.S32.HI UR57, URZ, 0x1f, UR34 ;  /* 0x0000001f3f397899 */ /* 0x000fe20008011422 */
[----:B------:R-:W-:Y:S01]  /*0640*/  LEA.HI R7, R4, R4, RZ, 0x1 ;  /* 0x0000000404077211 */ /* 0x000fe200078f08ff */
[----:B------:R1:W-:Y:S01]  /*0650*/  STL [R1+0x30], R5 ;  /* 0x0000300501007387 */ /* 0x0003e20000100800 */
[----:B------:R-:W-:Y:S01]  /*0660*/  SHF.R.S32.HI R9, RZ, 0x6, R3 ;  /* 0x00000006ff097819 */ /* 0x000fe20000011403 */
[----:B------:R-:W-:Y:S01]  /*0670*/  IMAD.IADD R0, R11, 0x1, -R0 ;  /* 0x000000010b007824 */ /* 0x000fe200078e0a00 */
[----:B------:R-:W-:Y:S01]  /*0680*/  LOP3.LUT R2, R7, 0x3fffffe, RZ, 0xc0, !PT ;  /* 0x03fffffe07027812 */ /* 0x000fe200078ec0ff */
[----:B------:R-:W-:Y:S01]  /*0690*/  UIMAD.WIDE.U32 UR40, UR36, UR42, URZ ;  /* 0x0000002a242872a5 */ /* 0x000fe2000f8e003f */
[----:B------:R-:W-:Y:S01]  /*06a0*/  LOP3.LUT P5, RZ, R12, 0x2, RZ, 0xc0, !PT ;  /* 0x000000020cff7812 */ /* 0x000fe200078ac0ff */
[----:B------:R-:W-:Y:S01]  /*06b0*/  UIMAD UR50, UR37, UR42, URZ ;  /* 0x0000002a253272a4 */ /* 0x000fe2000f8e023f */
[C---:B------:R-:W-:Y:S01]  /*06c0*/  LOP3.LUT R3, R0.reuse, 0x1, RZ, 0xc0, !PT ;  /* 0x0000000100037812 */ /* 0x040fe200078ec0ff */
[----:B------:R-:W-:Y:S01]  /*06d0*/  USHF.R.S32.HI UR52, URZ, 0x1f, UR46 ;  /* 0x0000001f3f347899 */ /* 0x000fe2000801142e */
[----:B------:R-:W-:Y:S01]  /*06e0*/  LOP3.LUT P2, RZ, R0, 0x2, RZ, 0xc0, !PT ;  /* 0x0000000200ff7812 */ /* 0x000fe2000784c0ff */
[----:B------:R-:W-:Y:S01]  /*06f0*/  UIMAD UR49, UR4, UR49, URZ ;  /* 0x00000031043172a4 */ /* 0x000fe2000f8e023f */
[----:B------:R-:W-:Y:S01]  /*0700*/  ISETP.NE.U32.AND P3, PT, R3, 0x1, PT ;  /* 0x000000010300780c */ /* 0x000fe20003f65070 */
[----:B------:R-:W-:Y:S01]  /*0710*/  IMAD.SHL.U32 R3, R4, 0x40, RZ ;  /* 0x0000004004037824 */ /* 0x000fe200078e00ff */
[----:B------:R-:W-:Y:S01]  /*0720*/  LOP3.LUT P6, RZ, R12, 0x4, RZ, 0xc0, !PT ;  /* 0x000000040cff7812 */ /* 0x000fe200078cc0ff */
[----:B------:R-:W-:Y:S01]  /*0730*/  @!UP5 UIMAD UR48, UR5, UR48, URZ ;  /* 0x000000300530d2a4 */ /* 0x000fe2000f8e023f */
[----:B------:R-:W-:Y:S01]  /*0740*/  SEL R222, R226, 0xffffffe0, !P5 ;  /* 0xffffffe0e2de7807 */ /* 0x000fe20006800000 */
[----:B------:R-:W-:Y:S01]  /*0750*/  USHF.R.S32.HI UR47, URZ, 0x1f, UR44 ;  /* 0x0000001f3f2f7899 */ /* 0x000fe2000801142c */
[----:B------:R-:W-:Y:S01]  /*0760*/  LOP3.LUT R6, R3, 0x1c0, RZ, 0xc0, !PT ;  /* 0x000001c003067812 */ /* 0x000fe200078ec0ff */
[----:B------:R-:W-:Y:S01]  /*0770*/  IMAD.SHL.U32 R3, R10, 0x10, RZ ;  /* 0x000000100a037824 */ /* 0x000fe200078e00ff */
[----:B------:R-:W-:Y:S01]  /*0780*/  SEL R230, R230, 0x10, !P3 ;  /* 0x00000010e6e67807 */ /* 0x000fe20005800000 */
[----:B------:R-:W-:Y:S01]  /*0790*/  UMOV UR39, 0xffffd000 ;  /* 0xffffd00000277882 */ /* 0x000fe20000000000 */
[----:B------:R-:W-:-:S02]  /*07a0*/  SEL R223, R223, 0x40, P6 ;  /* 0x00000040dfdf7807 */ /* 0x000fc40003000000 */
[----:B------:R-:W-:Y:S01]  /*07b0*/  LOP3.LUT R3, R6, 0x30, R3, 0xf8, !PT ;  /* 0x0000003006037812 */ /* 0x000fe200078ef803 */
[----:B-1----:R-:W-:Y:S01]  /*07c0*/  IMAD.IADD R5, R4, 0x1, -R2 ;  /* 0x0000000104057824 */ /* 0x002fe200078e0a02 */
[----:B------:R-:W-:Y:S01]  /*07d0*/  SHF.R.S32.HI R4, RZ, 0x1f, R8 ;  /* 0x0000001fff047819 */ /* 0x000fe20000011408 */
[----:B------:R-:W-:-:S04]  /*07e0*/  IMAD R2, R9, 0x4, R14 ;  /* 0x0000000409027824 */ /* 0x000fc800078e020e */
[----:B------:R-:W-:Y:S01]  /*07f0*/  IMAD R15, R2, 0x8, R5 ;  /* 0x00000008020f7824 */ /* 0x000fe200078e0205 */
[----:B------:R-:W-:Y:S02]  /*0800*/  SHF.R.S32.HI R5, RZ, 0x1, R8 ;  /* 0x00000001ff057819 */ /* 0x000fe40000011408 */
[----:B------:R-:W-:Y:S02]  /*0810*/  SHF.R.S32.HI R2, RZ, 0x1, R7 ;  /* 0x00000001ff027819 */ /* 0x000fe40000011407 */
[----:B------:R-:W-:Y:S02]  /*0820*/  LEA.HI R4, R4, R5, RZ, 0x2 ;  /* 0x0000000504047211 */ /* 0x000fe400078f10ff */
[C---:B------:R-:W-:Y:S01]  /*0830*/  LOP3.LUT P4, RZ, R2.reuse, 0x2, RZ, 0xc0, !PT ;  /* 0x0000000202ff7812 */ /* 0x040fe2000788c0ff */
[----:B------:R-:W-:Y:S01]  /*0840*/  IMAD.SHL.U32 R2, R2, 0x40, RZ ;  /* 0x0000004002027824 */ /* 0x000fe200078e00ff */
[----:B------:R-:W-:Y:S02]  /*0850*/  LOP3.LUT R4, R4, 0xfffffffc, RZ, 0xc0, !PT ;  /* 0xfffffffc04047812 */ /* 0x000fe400078ec0ff */
[----:B------:R-:W-:-:S02]  /*0860*/  LEA.HI R7, R0, R0, RZ, 0x1 ;  /* 0x0000000000077211 */ /* 0x000fc400078f08ff */
[----:B------:R-:W-:Y:S01]  /*0870*/  LOP3.LUT R2, R2, 0xc0, RZ, 0xc0, !PT ;  /* 0x000000c002027812 */ /* 0x000fe200078ec0ff */
[----:B------:R-:W-:Y:S01]  /*0880*/  IMAD.IADD R11, R5, 0x1, -R4 ;  /* 0x00000001050b7824 */ /* 0x000fe200078e0a04 */
[--C-:B------:R-:W-:Y:S02]  /*0890*/  LOP3.LUT R4, R3, 0x8, R18.reuse, 0xf8, !PT ;  /* 0x0000000803047812 */ /* 0x100fe400078ef812 */
[----:B------:R-:W-:Y:S02]  /*08a0*/  LOP3.LUT R5, R2, 0x8, R18, 0xf8, !PT ;  /* 0x0000000802057812 */ /* 0x000fe400078ef812 */
[----:B------:R-:W-:Y:S02]  /*08b0*/  SHF.R.U32.HI R3, RZ, 0x3, R2 ;  /* 0x00000003ff037819 */ /* 0x000fe40000011602 */
[----:B------:R-:W-:Y:S02]  /*08c0*/  SHF.R.U32.HI R2, RZ, 0x3, R6 ;  /* 0x00000003ff027819 */ /* 0x000fe40000011606 */
[----:B------:R-:W-:-:S02]  /*08d0*/  LOP3.LUT R218, R5, R3, RZ, 0x3c, !PT ;  /* 0x0000000305da7212 */ /* 0x000fc400078e3cff */
[----:B------:R-:W-:Y:S01]  /*08e0*/  LOP3.LUT R18, R4, R2, RZ, 0x3c, !PT ;  /* 0x0000000204127212 */ /* 0x000fe200078e3cff */
[----:B------:R-:W-:Y:S01]  /*08f0*/  IMAD.SHL.U32 R4, R16, 0x2, RZ ;  /* 0x0000000210047824 */ /* 0x000fe200078e00ff */
[----:B------:R-:W-:Y:S01]  /*0900*/  LOP3.LUT R2, R7, 0x3fffffe, RZ, 0xc0, !PT ;  /* 0x03fffffe07027812 */ /* 0x000fe200078ec0ff */
[----:B------:R-:W-:Y:S01]  /*0910*/  IMAD.U32 R218, R15, 0x20, R218 ;  /* 0x000000200fda7824 */ /* 0x000fe200078e00da */
[----:B------:R-:W-:Y:S02]  /*0920*/  LOP3.LUT R3, R17, 0xffffffe0, RZ, 0xc0, !PT ;  /* 0xffffffe011037812 */ /* 0x000fe400078ec0ff */
[----:B------:R-:W-:Y:S01]  /*0930*/  LEA.HI R8, R20, R21, RZ, 0x7 ;  /* 0x0000001514087211 */ /* 0x000fe200078f38ff */
[----:B------:R-:W-:Y:S01]  /*0940*/  IMAD.IADD R6, R0, 0x1, -R2 ;  /* 0x0000000100067824 */ /* 0x000fe200078e0a02 */
[----:B------:R-:W-:Y:S01]  /*0950*/  SEL R217, R226, 0xffffffe0, !P4 ;  /* 0xffffffe0e2d97807 */ /* 0x000fe20006000000 */
[----:B------:R-:W-:Y:S01]  /*0960*/  IMAD.SHL.U32 R2, R0, 0x40, RZ ;  /* 0x0000004000027824 */ /* 0x000fe200078e00ff */
[----:B------:R-:W-:Y:S01]  /*0970*/  LOP3.LUT P0, RZ, R11, 0x2, RZ, 0xc0, !PT ;  /* 0x000000020bff7812 */ /* 0x000fe2000780c0ff */
[C---:B------:R-:W-:Y:S01]  /*0980*/  IMAD.IADD R24, R21.reuse, 0x1, -R3 ;  /* 0x0000000115187824 */ /* 0x040fe200078e0a03 */
[----:B------:R-:W-:Y:S01]  /*0990*/  SHF.R.S32.HI R3, RZ, 0x3, R13 ;  /* 0x00000003ff037819 */ /* 0x000fe2000001140d */
[----:B------:R-:W-:Y:S01]  /*09a0*/  IMAD.SHL.U32 R21, R21, 0x2, RZ ;  /* 0x0000000215157824 */ /* 0x000fe200078e00ff */
[----:B------:R-:W-:Y:S01]  /*09b0*/  LOP3.LUT R2, R2, 0x1c0, RZ, 0xc0, !PT ;  /* 0x000001c002027812 */ /* 0x000fe200078ec0ff */
[----:B------:R-:W-:Y:S01]  /*09c0*/  IMAD.SHL.U32 R0, R9, 0x20, RZ ;  /* 0x0000002009007824 */ /* 0x000fe200078e00ff */
[----:B------:R-:W-:Y:S01]  /*09d0*/  STL [R1+0x54], R24 ;  /* 0x0000541801007387 */ /* 0x000fe20000100800 */
[----:B------:R-:W-:Y:S01]  /*09e0*/  IMAD R19, R3, 0x8, R19 ;  /* 0x0000000803137824 */ /* 0x000fe200078e0213 */
[----:B------:R-:W-:Y:S01]  /*09f0*/  SEL R226, R226, 0xffffffe0, !P0 ;  /* 0xffffffe0e2e27807 */ /* 0x000fe20004000000 */
[----:B------:R-:W-:Y:S01]  /*0a00*/  IMAD R221, R10, 0x2, R3 ;  /* 0x000000020add7824 */ /* 0x000fe200078e0203 */
[----:B------:R-:W-:Y:S01]  /*0a10*/  LOP3.LUT R9, R0, 0x6, R21, 0xf8, !PT ;  /* 0x0000000600097812 */ /* 0x000fe200078ef815 */
[----:B------:R-:W-:Y:S01]  /*0a20*/  IMAD R217, R218, 0x2, R217 ;  /* 0x00000002dad97824 */ /* 0x000fe200078e02d9 */
[----:B------:R-:W-:Y:S01]  /*0a30*/  LOP3.LUT R5, R2, 0x20, R0, 0xf8, !PT ;  /* 0x0000002002057812 */ /* 0x000fe200078ef800 */
[----:B------:R-:W-:Y:S01]  /*0a40*/  IMAD R0, R10, 0x200, R4 ;  /* 0x000002000a007824 */ /* 0x000fe200078e0204 */
[----:B------:R-:W-:Y:S01]  /*0a50*/  SHF.R.S32.HI R3, RZ, 0x7, R8 ;  /* 0x00000007ff037819 */ /* 0x000fe20000011408 */
[----:B------:R1:W-:Y:S01]  /*0a60*/  STL [R1+0x58], R9 ;  /* 0x0000580901007387 */ /* 0x0003e20000100800 */
[----:B------:R-:W-:Y:S01]  /*0a70*/  SHF.R.U32.HI R2, RZ, 0x3, R2 ;  /* 0x00000003ff027819 */ /* 0x000fe20000011602 */
[----:B------:R-:W-:-:S03]  /*0a80*/  IMAD.SHL.U32 R218, R218, 0x2, RZ ;  /* 0x00000002dada7824 */ /* 0x000fc600078e00ff */
[----:B------:R-:W-:Y:S01]  /*0a90*/  LOP3.LUT R5, R5, R2, RZ, 0x3c, !PT ;  /* 0x0000000205057212 */ /* 0x000fe200078e3cff */
[----:B-1----:R-:W-:Y:S02]  /*0aa0*/  IMAD R9, R6, 0x20, R0 ;  /* 0x0000002006097824 */ /* 0x002fe400078e0200 */
[C---:B------:R-:W-:Y:S01]  /*0ab0*/  IMAD R0, R3.reuse, 0x1000, R4 ;  /* 0x0000100003007824 */ /* 0x040fe200078e0204 */
[----:B------:R-:W-:Y:S01]  /*0ac0*/  SHF.R.S32.HI R4, RZ, 0x1f, R24 ;  /* 0x0000001fff047819 */ /* 0x000fe20000011418 */
[----:B------:R-:W-:Y:S02]  /*0ad0*/  IMAD.SHL.U32 R3, R3, 0x8, RZ ;  /* 0x0000000803037824 */ /* 0x000fe400078e00ff */
[----:B------:R-:W-:Y:S01]  /*0ae0*/  IMAD R2, R227, 0x400, R0 ;  /* 0x00000400e3027824 */ /* 0x000fe200078e0200 */
[----:B------:R-:W-:Y:S02]  /*0af0*/  LEA.HI R0, R4, R24, RZ, 0x2 ;  /* 0x0000001804007211 */ /* 0x000fe400078f10ff */
[----:B------:R-:W-:Y:S01]  /*0b00*/  LOP3.LUT R3, R3, 0x8, RZ, 0xc0, !PT ;  /* 0x0000000803037812 */ /* 0x000fe200078ec0ff */
[----:B------:R-:W-:Y:S01]  /*0b10*/  IMAD.IADD R233, R5, 0x1, R2 ;  /* 0x0000000105e97824 */ /* 0x000fe200078e0202 */
[----:B------:R-:W-:Y:S01]  /*0b20*/  SHF.R.S32.HI R2, RZ, 0x2, R0 ;  /* 0x00000002ff027819 */ /* 0x000fe20000011400 */
[----:B------:R-:W-:Y:S01]  /*0b30*/  IMAD.SHL.U32 R5, R14, 0x10, RZ ;  /* 0x000000100e057824 */ /* 0x000fe200078e00ff */
[----:B------:R-:W-:Y:S01]  /*0b40*/  SHF.R.S32.HI R0, RZ, 0x1, R7 ;  /* 0x00000001ff007819 */ /* 0x000fe20000011407 */
[----:B------:R-:W-:-:S02]  /*0b50*/  IMAD.SHL.U32 R233, R233, 0x2, RZ ;  /* 0x00000002e9e97824 */ /* 0x000fc400078e00ff */
[----:B------:R-:W-:Y:S01]  /*0b60*/  IMAD R6, R227, 0x10, R2 ;  /* 0x00000010e3067824 */ /* 0x000fe200078e0202 */
[C---:B------:R-:W-:Y:S01]  /*0b70*/  LOP3.LUT P1, RZ, R0.reuse, 0x2, RZ, 0xc0, !PT ;  /* 0x0000000200ff7812 */ /* 0x040fe2000782c0ff */
[----:B------:R-:W-:Y:S01]  /*0b80*/  IMAD.SHL.U32 R0, R0, 0x40, RZ ;  /* 0x0000004000007824 */ /* 0x000fe200078e00ff */
[----:B------:R-:W-:Y:S01]  /*0b90*/  LOP3.LUT R7, R3, 0x10, R5, 0xf8, !PT ;  /* 0x0000001003077812 */ /* 0x000fe200078ef805 */
[----:B------:R-:W-:Y:S01]  /*0ba0*/  IMAD.SHL.U32 R5, R14, 0x8, RZ ;  /* 0x000000080e057824 */ /* 0x000fe200078e00ff */
[----:B------:R-:W-:Y:S01]  /*0bb0*/  IADD3 R2, R6, -0x40, RZ ;  /* 0xffffffc006027810 */ /* 0x000fe20007ffe0ff */
[----:B------:R1:W-:Y:S01]  /*0bc0*/  STL [R1+0x50], R6 ;  /* 0x0000500601007387 */ /* 0x0003e20000100800 */
[----:B------:R-:W-:Y:S01]  /*0bd0*/  LOP3.LUT R0, R0, 0xc0, RZ, 0xc0, !PT ;  /* 0x000000c000007812 */ /* 0x000fe200078ec0ff */
[----:B------:R-:W-:Y:S01]  /*0be0*/  IMAD.IADD R231, R233, 0x1, R230 ;  /* 0x00000001e9e77824 */ /* 0x000fe200078e02e6 */
[----:B------:R-:W-:Y:S02]  /*0bf0*/  LOP3.LUT R5, R5, 0x8, RZ, 0xc0, !PT ;  /* 0x0000000805057812 */ /* 0x000fe400078ec0ff */
[----:B------:R-:W-:-:S02]  /*0c00*/  SHF.R.U32.HI R4, RZ, 0x3, R0 ;  /* 0x00000003ff047819 */ /* 0x000fc40000011600 */
[C---:B------:R-:W-:Y:S02]  /*0c10*/  IADD3 R232, R233.reuse, 0x20, RZ ;  /* 0x00000020e9e87810 */ /* 0x040fe40007ffe0ff */
[----:B------:R-:W-:Y:S01]  /*0c20*/  LOP3.LUT R8, R4, R0, R3, 0x1e, !PT ;  /* 0x0000000004087212 */ /* 0x000fe200078e1e03 */
[----:B------:R-:W-:Y:S01]  /*0c30*/  IMAD.SHL.U32 R0, R12, 0x40, RZ ;  /* 0x000000400c007824 */ /* 0x000fe200078e00ff */
[----:B------:R-:W-:Y:S01]  /*0c40*/  @P2 IADD3 R232, R233, -0x20, RZ ;  /* 0xffffffe0e9e82810 */ /* 0x000fe20007ffe0ff */
[----:B------:R-:W-:Y:S02]  /*0c50*/  IMAD R3, R14, 0x200, R18 ;  /* 0x000002000e037824 */ /* 0x000fe400078e0212 */
[----:B------:R-:W-:Y:S01]  /*0c60*/  IMAD.IADD R8, R8, 0x1, R9 ;  /* 0x0000000108087824 */ /* 0x000fe200078e0209 */
[----:B------:R-:W-:Y:S01]  /*0c70*/  LOP3.LUT R0, R0, 0x1c0, RZ, 0xc0, !PT ;  /* 0x000001c000007812 */ /* 0x000fe200078ec0ff */
[----:B------:R-:W-:Y:S01]  /*0c80*/  IMAD.IADD R230, R230, 0x1, R232 ;  /* 0x00000001e6e67824 */ /* 0x000fe200078e02e8 */
[----:B-1----:R-:W-:-:S04]  /*0c90*/  SHF.R.S32.HI R6, RZ, 0x1f, R2 ;  /* 0x0000001fff067819 */ /* 0x002fc80000011402 */
[----:B------:R-:W-:Y:S02]  /*0ca0*/  SHF.L.U64.HI R2, R2, 0x2, R6 ;  /* 0x0000000202027819 */ /* 0x000fe40000010206 */
[----:B------:R-:W-:-:S03]  /*0cb0*/  SHF.R.U32.HI R6, RZ, 0x3, R0 ;  /* 0x00000003ff067819 */ /* 0x000fc60000011600 */
[----:B------:R1:W-:Y:S01]  /*0cc0*/  STL [R1+0x4c], R2 ;  /* 0x00004c0201007387 */ /* 0x0003e20000100800 */
[----:B------:R-:W-:Y:S01]  /*0cd0*/  LOP3.LUT R6, R6, R0, R5, 0x1e, !PT ;  /* 0x0000000006067212 */ /* 0x000fe200078e1e05 */
[----:B------:R-:W-:-:S04]  /*0ce0*/  IMAD.SHL.U32 R0, R19, 0x20, RZ ;  /* 0x0000002013007824 */ /* 0x000fc800078e00ff */
[----:B------:R-:W-:Y:S02]  /*0cf0*/  IMAD R227, R227, 0x200, R0 ;  /* 0x00000200e3e37824 */ /* 0x000fe400078e0200 */
[----:B------:R-:W-:-:S05]  /*0d00*/  IMAD.U32 R221, R221, 0x200, R6 ;  /* 0x00000200dddd7824 */ /* 0x000fca00078e0006 */
[----:B------:R-:W-:-:S05]  /*0d10*/  LEA R221, R221, 0xf000, 0x1 ;  /* 0x0000f000dddd7811 */ /* 0x000fca00078e08ff */
[C---:B------:R-:W-:Y:S02]  /*0d20*/  IMAD.IADD R222, R221.reuse, 0x1, R222 ;  /* 0x00000001ddde7824 */ /* 0x040fe400078e02de */
[--C-:B------:R-:W-:Y:S02]  /*0d30*/  IMAD.IADD R224, R221, 0x1, R223.reuse ;  /* 0x00000001dde07824 */ /* 0x100fe400078e02df */
[----:B------:R-:W-:Y:S02]  /*0d40*/  IMAD.IADD R223, R222, 0x1, R223 ;  /* 0x00000001dedf7824 */ /* 0x000fe400078e02df */
[----:B-1----:R-:W-:-:S05]  /*0d50*/  IMAD.SHL.U32 R2, R11, 0x40, RZ ;  /* 0x000000400b027824 */ /* 0x002fca00078e00ff */
[----:B------:R-:W-:-:S04]  /*0d60*/  LOP3.LUT R2, R2, 0xc0, RZ, 0xc0, !PT ;  /* 0x000000c002027812 */ /* 0x000fc800078ec0ff */
[----:B------:R-:W-:-:S04]  /*0d70*/  SHF.R.U32.HI R4, RZ, 0x3, R2 ;  /* 0x00000003ff047819 */ /* 0x000fc80000011602 */
[C---:B------:R-:W-:Y:S02]  /*0d80*/  LOP3.LUT R5, R4.reuse, R2, R5, 0x1e, !PT ;  /* 0x0000000204057212 */ /* 0x040fe400078e1e05 */
[----:B------:R-:W-:Y:S02]  /*0d90*/  LOP3.LUT R2, R4, R7, R2, 0x1e, !PT ;  /* 0x0000000704027212 */ /* 0x000fe400078e1e02 */
[----:B------:R-:W-:Y:S01]  /*0da0*/  LEA R4, R8, 0x9000, 0x1 ;  /* 0x0000900008047811 */ /* 0x000fe200078e08ff */
[----:B------:R-:W-:Y:S02]  /*0db0*/  IMAD.IADD R227, R227, 0x1, R5 ;  /* 0x00000001e3e37824 */ /* 0x000fe400078e0205 */
[----:B------:R-:W-:Y:S01]  /*0dc0*/  IMAD.IADD R225, R0, 0x1, R2 ;  /* 0x0000000100e17824 */ /* 0x000fe200078e0202 */
[C---:B------:R-:W-:Y:S02]  /*0dd0*/  IADD3 R2, R22.reuse, 0x20, RZ ;  /* 0x0000002016027810 */ /* 0x040fe40007ffe0ff */
[----:B------:R-:W-:-:S03]  /*0de0*/  IADD3 R0, R22, 0x40, RZ ;  /* 0x0000004016007810 */ /* 0x000fc60007ffe0ff */
[----:B------:R1:W-:Y:S04]  /*0df0*/  STL [R1+0x18], R2 ;  /* 0x0000180201007387 */ /* 0x0003e80000100800 */
[----:B------:R2:W-:Y:S04]  /*0e00*/  STL [R1+0x1c], R0 ;  /* 0x00001c0001007387 */ /* 0x0005e80000100800 */
[----:B------:R3:W-:Y:S01]  /*0e10*/  STL [R1+0x34], R4 ;  /* 0x0000340401007387 */ /* 0x0007e20000100800 */
[----:B-1----:R-:W-:Y:S01]  /*0e20*/  IMAD.SHL.U32 R2, R3, 0x2, RZ ;  /* 0x0000000203027824 */ /* 0x002fe200078e00ff */
[----:B--2---:R-:W-:-:S02]  /*0e30*/  IADD3 R0, R4, 0x20, RZ ;  /* 0x0000002004007810 */ /* 0x004fc40007ffe0ff */
[----:B------:R-:W-:-:S05]  /*0e40*/  @P1 IADD3 R0, R4, -0x20, RZ ;  /* 0xffffffe004001810 */ /* 0x000fca0007ffe0ff */
[----:B----4-:R3:W-:Y:S02]  /*0e50*/  STL [R1+0x38], R0 ;  /* 0x0000380001007387 */ /* 0x0107e40000100800 */
.L_x_124:
        /* <DEDUP_REMOVED lines=53> */
.L_x_83:
        /* <DEDUP_REMOVED lines=40> */
[----:B------:R-:W-:Y:S02]  /*1430*/  @UP0 UIMAD UR27, UR11, UR19, UR5 ;  /* 0x000000130b1b02a4 */ /* 0x000fe4000f8e0205 */
[----:B------:R-:W-:Y:S02]  /*1440*/  UIADD3 UR32, UR9, UR17, URZ ;  /* 0x0000001109207290 */ /* 0x000fe4000fffe03f */
        /* <DEDUP_REMOVED lines=17> */
.L_x_85:
        /* <DEDUP_REMOVED lines=18> */
.L_x_86:
        /* <DEDUP_REMOVED lines=33> */
[----:B------:R-:W-:-:S02]  /*1890*/  USEL UR11, UR4, URZ, UP6 ;  /* 0x0000003f040b7287 */ /* 0x000fc4000b000000 */
[----:B------:R-:W-:Y:S01]  /*18a0*/  USHF.L.U64.HI UR4, UR30, 0x7, UR38 ;  /* 0x000000071e047899 */ /* 0x000fe20008010226 */
[----:B------:R-:W-:Y:S01]  /*18b0*/  IMAD.HI.U32 R0, R5, R0, R4 ;  /* 0x0000000005007227 */ /* 0x000fe200078e0004 */
[----:B------:R-:W-:Y:S02]  /*18c0*/  UIMAD UR7, UR59, UR7, UR5 ;  /* 0x000000073b0772a4 */ /* 0x000fe4000f8e0205 */
[----:B------:R-:W-:Y:S02]  /*18d0*/  USEL UR5, UR4, URZ, UP1 ;  /* 0x0000003f04057287 */ /* 0x000fe40008800000 */
[----:B------:R-:W-:Y:S01]  /*18e0*/  USEL UR4, UR61, URZ, UP1 ;  /* 0x0000003f3d047287 */ /* 0x000fe20008800000 */
[----:B------:R-:W-:-:S03]  /*18f0*/  IMAD.HI.U32 R0, R0, R3, RZ ;  /* 0x0000000300007227 */ /* 0x000fc600078e00ff */
[----:B------:R-:W-:Y:S01]  /*1900*/  UIADD3 UR4, UP1, UR10, UR4, URZ ;  /* 0x000000040a047290 */ /* 0x000fe2000ff3e03f */
[----:B------:R-:W-:-:S03]  /*1910*/  IMAD.MOV R4, RZ, RZ, -R0 ;  /* 0x000000ffff047224 */ /* 0x000fc600078e0a00 */
[----:B------:R-:W-:Y:S01]  /*1920*/  UIADD3.X UR6, UR28, UR5, URZ, UP1, !UPT ;  /* 0x000000051c067290 */ /* 0x000fe20008ffe43f */
[----:B------:R-:W-:Y:S01]  /*1930*/  IMAD R3, R6, R4, R3 ;  /* 0x0000000406037224 */ /* 0x000fe200078e0203 */
[----:B------:R-:W-:-:S04]  /*1940*/  UIMAD UR5, UR37, UR4, URZ ;  /* 0x00000004250572a4 */ /* 0x000fc8000f8e023f */
[----:B------:R-:W-:Y:S01]  /*1950*/  ISETP.GT.U32.AND P0, PT, R6, R3, PT ;  /* 0x000000030600720c */ /* 0x000fe20003f04070 */
[----:B------:R-:W-:Y:S02]  /*1960*/  UIMAD UR6, UR36, UR6, UR5 ;  /* 0x00000006240672a4 */ /* 0x000fe4000f8e0205 */
[----:B------:R-:W-:-:S04]  /*1970*/  @UP5 USEL UR5, UR53, UR14, !UP2 ;  /* 0x0000000e35055287 */ /* 0x000fc8000d000000 */
[----:B------:R-:W-:Y:S02]  /*1980*/  @UP5 UIMAD UR16, UR34, UR8, UR5 ;  /* 0x00000008221052a4 */ /* 0x000fe4000f8e0205 */
[----:B------:R-:W-:Y:S02]  /*1990*/  UIMAD.WIDE.U32 UR4, UR36, UR4, URZ ;  /* 0x00000004240472a5 */ /* 0x000fe4000f8e003f */
[----:B------:R-:W-:Y:S02]  /*19a0*/  USEL UR8, UR7, URZ, UP6 ;  /* 0x0000003f07087287 */ /* 0x000fe4000b000000 */
[----:B------:R-:W-:Y:S01]  /*19b0*/  @!P0 IMAD.IADD R3, R3, 0x1, -R6 ;  /* 0x0000000103038824 */ /* 0x000fe200078e0a06 */
[----:B------:R-:W-:Y:S01]  /*19c0*/  @!P0 IADD3 R0, R0, 0x1, RZ ;  /* 0x0000000100008810 */ /* 0x000fe20007ffe0ff */
[----:B------:R-:W-:Y:S01]  /*19d0*/  @!UP5 UMOV UR16, UR48 ;  /* 0x000000300010dc82 */ /* 0x000fe20008000000 */
[----:B------:R-:W-:Y:S01]  /*19e0*/  ISETP.LE.AND P0, PT, RZ, UR55, PT ;  /* 0x00000037ff007c0c */ /* 0x000fe2000bf03270 */
[----:B------:R-:W-:Y:S01]  /*19f0*/  UIADD3 UR7, UR5, UR6, URZ ;  /* 0x0000000605077290 */ /* 0x000fe2000fffe03f */
        /* <DEDUP_REMOVED lines=13> */
.L_x_87:
[----:B------:R-:W-:Y:S02]  /*1ad0*/  UMOV UR6, UR49 ;  /* 0x0000003100067c82 */ /* 0x000fe40008000000 */
.L_x_88:
[----:B------:R-:W2:Y:S04]  /*1ae0*/  LDL.64 R4, [R1] ;  /* 0x0000000001047983 */ /* 0x000ea80000100a00 */
[----:B------:R1:W2:Y:S04]  /*1af0*/  LDL.64 R20, [R1] ;  /* 0x0000000001147983 */ /* 0x0002a80000100a00 */
[----:B------:R-:W3:Y:S04]  /*1b00*/  LDL R8, [R1+0x54] ;  /* 0x0000540001087983 */ /* 0x000ee80000100800 */
[----:B------:R-:W4:Y:S04]  /*1b10*/  S2R R19, SR_TID.X ;  /* 0x0000000000137919 */ /* 0x000f280000002100 */
[----:B------:R-:W5:Y:S01]  /*1b20*/  S2R R22, SR_TID.X ;  /* 0x0000000000167919 */ /* 0x000f620000002100 */
[----:B----4-:R-:W-:-:S04]  /*1b30*/  SHF.R.S32.HI R19, RZ, 0x1f, R19 ;  /* 0x0000001fff137819 */ /* 0x010fc80000011413 */
[----:B-----5:R-:W-:-:S04]  /*1b40*/  LEA.HI R19, R19, R22, RZ, 0x2 ;  /* 0x0000001613137211 */ /* 0x020fc800078f10ff */
[----:B------:R-:W-:-:S04]  /*1b50*/  SHF.R.S32.HI R19, RZ, 0x2, R19 ;  /* 0x00000002ff137819 */ /* 0x000fc80000011413 */
[----:B------:R-:W-:Y:S02]  /*1b60*/  SHF.R.S32.HI R17, RZ, 0x1f, R19 ;  /* 0x0000001fff117819 */ /* 0x000fe40000011413 */
[----:B------:R-:W-:-:S04]  /*1b70*/  IADD3 R0, P0, R19, UR10, RZ ;  /* 0x0000000a13007c10 */ /* 0x000fc8000ff1e0ff */
[----:B------:R-:W-:Y:S01]  /*1b80*/  IADD3.X R3, R17, UR28, RZ, P0, !PT ;  /* 0x0000001c11037c10 */ /* 0x000fe200087fe4ff */
[----:B------:R-:W-:-:S04]  /*1b90*/  UIADD3 UR4, UP4, UP3, UR4, UR44, UR46 ;  /* 0x0000002c04047290 */ /* 0x000fc8000fb9e02e */
[----:B------:R-:W-:Y:S01]  /*1ba0*/  IMAD R3, R3, c[0x0][0x190], RZ ;  /* 0x0000640003037a24 */ /* 0x000fe200078e02ff */
[----:B------:R-:W-:Y:S02]  /*1bb0*/  UIADD3 UR11, UP2, UP1, UR11, UR4, UR17 ;  /* 0x000000040b0b7290 */ /* 0x000fe4000f95e011 */
[----:B------:R-:W-:-:S04]  /*1bc0*/  UIADD3.X UR4, UR7, UR47, UR52, UP4, UP3 ;  /* 0x0000002f07047290 */ /* 0x000fc8000a7e6434 */
[----:B------:R-:W-:-:S03]  /*1bd0*/  UIADD3.X UR8, UR8, UR4, UR9, UP2, UP1 ;  /* 0x0000000408087290 */ /* 0x000fc600097e2409 */
[----:B------:R-:W-:Y:S02]  /*1be0*/  ULDC.64 UR4, c[0x0][0x1a8] ;  /* 0x00006a0000047ab9 */ /* 0x000fe40000000a00 */
[----:B------:R-:W-:-:S04]  /*1bf0*/  UIMAD UR4, UR56, UR4, URZ ;  /* 0x00000004380472a4 */ /* 0x000fc8000f8e023f */
[----:B------:R-:W-:-:S03]  /*1c00*/  UIMAD UR9, UR34, UR5, UR4 ;  /* 0x00000005220972a4 */ /* 0x000fc6000f8e0204 */
[----:B------:R-:W-:Y:S02]  /*1c10*/  ULDC.64 UR4, c[0x0][0x378] ;  /* 0x0000de0000047ab9 */ /* 0x000fe40000000a00 */
[----:B------:R-:W-:-:S04]  /*1c20*/  UIMAD UR4, UR56, UR4, URZ ;  /* 0x00000004380472a4 */ /* 0x000fc8000f8e023f */
[----:B------:R-:W-:-:S03]  /*1c30*/  UIMAD UR7, UR34, UR5, UR4 ;  /* 0x00000005220772a4 */ /* 0x000fc6000f8e0204 */
[----:B------:R-:W-:Y:S02]  /*1c40*/  ULDC.64 UR4, c[0x0][0x370] ;  /* 0x0000dc0000047ab9 */ /* 0x000fe40000000a00 */
[----:B------:R-:W-:-:S04]  /*1c50*/  UIMAD UR4, UR28, UR4, URZ ;  /* 0x000000041c0472a4 */ /* 0x000fc8000f8e023f */
[----:B------:R-:W-:Y:S02]  /*1c60*/  UIMAD UR5, UR10, UR5, UR4 ;  /* 0x000000050a0572a4 */ /* 0x000fe4000f8e0204 */
[----:B------:R-:W-:Y:S02]  /*1c70*/  UIADD3 UR4, -UR15, UR25, UR24 ;  /* 0x000000190f047290 */ /* 0x000fe4000fffe118 */
[----:B------:R-:W-:Y:S02]  /*1c80*/  ULDC UR14, c[0x0][0x2e8] ;  /* 0x0000ba00000e7ab9 */ /* 0x000fe40000000800 */
[----:B------:R-:W-:-:S04]  /*1c90*/  UIADD3 UR4, UR4, -UR14, URZ ;  /* 0x8000000e04047290 */ /* 0x000fc8000fffe03f */
[----:B------:R-:W-:-:S04]  /*1ca0*/  USHF.R.S32.HI UR14, URZ, 0x1f, UR4 ;  /* 0x0000001f3f0e7899 */ /* 0x000fc80008011404 */
[----:B------:R-:W-:-:S04]  /*1cb0*/  ULEA.HI UR14, UR14, UR4, URZ, 0x6 ;  /* 0x000000040e0e7291 */ /* 0x000fc8000f8f303f */
[----:B------:R-:W-:-:S04]  /*1cc0*/  USHF.R.S32.HI UR14, URZ, 0x6, UR14 ;  /* 0x000000063f0e7899 */ /* 0x000fc8000801140e */
[----:B------:R-:W-:-:S04]  /*1cd0*/  UISETP.LT.AND UP1, UPT, URZ, UR14, UPT ;  /* 0x0000000e3f00728c */ /* 0x000fc8000bf21270 */
[----:B------:R-:W-:-:S04]  /*1ce0*/  USEL UR14, URZ, UR14, !UP1 ;  /* 0x0000000e3f0e7287 */ /* 0x000fc8000c800000 */
[----:B------:R-:W-:Y:S02]  /*1cf0*/  UISETP.GT.AND UP1, UPT, UR33, UR14, UPT ;  /* 0x0000000e2100728c */ /* 0x000fe4000bf24270 */
[----:B------:R-:W-:Y:S02]  /*1d00*/  UIADD3 UR6, UR10, UR6, URZ ;  /* 0x000000060a067290 */ /* 0x000fe4000fffe03f */
[----:B------:R-:W-:Y:S01]  /*1d10*/  UIADD3 UR16, UR10, UR16, URZ ;  /* 0x000000100a107290 */ /* 0x000fe2000fffe03f */
[----:B------:R-:W-:Y:S01]  /*1d20*/  BSSY B1, `(.L_x_84) ;  /* 0x000077b000017945 */ /* 0x000fe20003800000 */
[----:B--2---:R-:W-:-:S05]  /*1d30*/  IMAD.MOV.U32 R20, RZ, RZ, R4 ;  /* 0x000000ffff147224 */ /* 0x004fca00078e0004 */
[----:B------:R-:W-:-:S05]  /*1d40*/  SHF.R.S32.HI R21, RZ, 0x1f, R20 ;  /* 0x0000001fff157819 */ /* 0x000fca0000011414 */
[----:B------:R-:W-:-:S04]  /*1d50*/  IMAD.WIDE.U32 R4, R0, c[0x0][0x190], R20 ;  /* 0x0000640000047a25 */ /* 0x000fc800078e0014 */
[----:B------:R-:W-:Y:S01]  /*1d60*/  IMAD R0, R0, c[0x0][0x194], R3 ;  /* 0x0000650000007a24 */ /* 0x000fe200078e0203 */
[----:B------:R-:W-:-:S04]  /*1d70*/  IADD3 R6, P0, R4, UR35, RZ ;  /* 0x0000002304067c10 */ /* 0x000fc8000ff1e0ff */
[----:B------:R-:W-:Y:S02]  /*1d80*/  IADD3.X R7, R5, UR32, R0, P0, !PT ;  /* 0x0000002005077c10 */ /* 0x000fe400087fe400 */
[----:B------:R-:W-:Y:S01]  /*1d90*/  IADD3 R4, P0, R20, UR21, RZ ;  /* 0x0000001514047c10 */ /* 0x000fe2000ff1e0ff */
[----:B------:R-:W-:-:S03]  /*1da0*/  IMAD.U32 R0, RZ, RZ, UR10 ;  /* 0x0000000aff007e24 */ /* 0x000fc6000f8e00ff */
[----:B------:R-:W-:-:S05]  /*1db0*/  IADD3.X R5, R21, UR23, RZ, P0, !PT ;  /* 0x0000001715057c10 */ /* 0x000fca00087fe4ff */
[----:B------:R-:W-:Y:S02]  /*1dc0*/  IMAD.WIDE.U32 R4, R0, c[0x0][0x370], R4 ;  /* 0x0000dc0000047a25 */ /* 0x000fe400078e0004 */
[----:B------:R-:W2:Y:S03]  /*1dd0*/  S2R R0, SR_TID.X ;  /* 0x0000000000007919 */ /* 0x000ea60000002100 */
[----:B------:R-:W-:Y:S02]  /*1de0*/  IADD3 R5, R5, UR5, RZ ;  /* 0x0000000505057c10 */ /* 0x000fe4000fffe0ff */
[----:B--2---:R-:W-:-:S04]  /*1df0*/  SHF.R.S32.HI R3, RZ, 0x1f, R0 ;  /* 0x0000001fff037819 */ /* 0x004fc80000011400 */
[----:B------:R-:W-:-:S04]  /*1e00*/  LEA.HI R3, R3, R0, RZ, 0x5 ;  /* 0x0000000003037211 */ /* 0x000fc800078f28ff */
[----:B------:R-:W-:Y:S01]  /*1e10*/  SHF.R.S32.HI R3, RZ, 0x5, R3 ;  /* 0x00000005ff037819 */ /* 0x000fe20000011403 */
[----:B------:R-:W-:-:S04]  /*1e20*/  IMAD.U32 R0, RZ, RZ, UR34 ;  /* 0x00000022ff007e24 */ /* 0x000fc8000f8e00ff */
[----:B---3--:R-:W-:Y:S02]  /*1e30*/  IMAD R3, R3, UR45, R8 ;  /* 0x0000002d03037c24 */ /* 0x008fe4000f8e0208 */
[----:B------:R-:W-:-:S03]  /*1e40*/  IMAD.WIDE.U32 R4, R0, c[0x0][0x378], R4 ;  /* 0x0000de0000047a25 */ /* 0x000fc600078e0004 */
[C---:B------:R-:W-:Y:S01]  /*1e50*/  IADD3 R0, P0, R3.reuse, UR11, RZ ;  /* 0x0000000b03007c10 */ /* 0x040fe2000ff1e0ff */
[----:B------:R1:W-:Y:S03]  /*1e60*/  STL [R1+0x4], R21 ;  /* 0x0000041501007387 */ /* 0x0003e60000100800 */
[----:B------:R-:W-:Y:S02]  /*1e70*/  LEA.HI.X.SX32 R3, R3, UR8, 0x1, P0 ;  /* 0x0000000803037c11 */ /* 0x000fe400080f0eff */
[C---:B------:R-:W-:Y:S01]  /*1e80*/  LEA R235, P0, R0.reuse, c[0x0][0x350], 0x2 ;  /* 0x0000d40000eb7a11 */ /* 0x040fe200078010ff */
[----:B------:R-:W-:Y:S01]  /*1e90*/  ULDC.64 UR4, c[0x0][0x3c8] ;  /* 0x0000f20000047ab9 */ /* 0x000fe20000000a00 */
[----:B------:R-:W-:Y:S02]  /*1ea0*/  IADD3 R5, R5, UR7, RZ ;  /* 0x0000000705057c10 */ /* 0x000fe4000fffe0ff */
[----:B------:R-:W-:-:S02]  /*1eb0*/  LEA.HI.X R234, R0, c[0x0][0x354], R3, 0x2, P0 ;  /* 0x0000d50000ea7a11 */ /* 0x000fc400000f1403 */
[----:B------:R-:W-:Y:S01]  /*1ec0*/  PLOP3.LUT P0, PT, PT, PT, UP1, 0x80, 0x0 ;  /* 0x000000000000781c */ /* 0x000fe20003f0f018 */
[----:B------:R-:W-:Y:S01]  /*1ed0*/  IMAD.U32 R8, RZ, RZ, UR34 ;  /* 0x00000022ff087e24 */ /* 0x000fe2000f8e00ff */
[----:B------:R-:W-:Y:S01]  /*1ee0*/  UIMAD.WIDE UR6, UR6, UR60, UR4 ;  /* 0x0000003c060672a5 */ /* 0x000fe2000f8e0204 */
[----:B------:R-:W-:Y:S02]  /*1ef0*/  IMAD R0, R17, c[0x0][0x370], RZ ;  /* 0x0000dc0011007a24 */ /* 0x000fe400078e02ff */
[----:B------:R-:W-:Y:S01]  /*1f00*/  ULDC.64 UR4, c[0x0][0x200] ;  /* 0x0000800000047ab9 */ /* 0x000fe20000000a00 */
[----:B------:R-:W-:Y:S01]  /*1f10*/  IMAD.WIDE.U32 R6, R8, c[0x0][0x1a8], R6 ;  /* 0x00006a0008067a25 */ /* 0x000fe200078e0006 */
[----:B------:R-:W-:-:S03]  /*1f20*/  UIMAD.WIDE UR16, UR16, UR60, UR4 ;  /* 0x0000003c101072a5 */ /* 0x000fc6000f8e0204 */
[----:B------:R-:W-:-:S04]  /*1f30*/  IMAD.WIDE.U32 R4, R19, c[0x0][0x370], R4 ;  /* 0x0000dc0013047a25 */ /* 0x000fc800078e0004 */
[----:B------:R-:W-:Y:S01]  /*1f40*/  IMAD R0, R19, c[0x0][0x374], R0 ;  /* 0x0000dd0013007a24 */ /* 0x000fe200078e0200 */
[----:B------:R-:W-:Y:S01]  /*1f50*/  IADD3 R3, R7, UR9, RZ ;  /* 0x0000000907037c10 */ /* 0x000fe2000fffe0ff */
[----:B------:R-:W-:Y:S01]  /*1f60*/  UIADD3 UR5, UR33, -0x1, URZ ;  /* 0xffffffff21057890 */ /* 0x000fe2000fffe03f */
[----:B------:R-:W-:Y:S01]  /*1f70*/  LEA R238, P3, R6, c[0x0][0x160], 0x1 ;  /* 0x0000580006ee7a11 */ /* 0x000fe200078608ff */
[----:B------:R-:W-:Y:S01]  /*1f80*/  IMAD.IADD R0, R5, 0x1, R0 ;  /* 0x0000000105007824 */ /* 0x000fe200078e0200 */
[----:B------:R-:W-:Y:S01]  /*1f90*/  LEA R239, P2, R4, c[0x0][0x330], 0x1 ;  /* 0x0000cc0004ef7a11 */ /* 0x000fe200078408ff */
[----:B------:R-:W-:Y:S02]  /*1fa0*/  UMOV UR11, UR6 ;  /* 0x00000006000b7c82 */ /* 0x000fe40008000000 */
[----:B------:R-:W-:Y:S02]  /*1fb0*/  UMOV UR10, UR7 ;  /* 0x00000007000a7c82 */ /* 0x000fe40008000000 */
[----:B------:R-:W-:-:S02]  /*1fc0*/  UMOV UR9, UR16 ;  /* 0x0000001000097c82 */ /* 0x000fc40008000000 */
[----:B------:R-:W-:Y:S01]  /*1fd0*/  UMOV UR8, UR17 ;  /* 0x0000001100087c82 */ /* 0x000fe20008000000 */
[----:B------:R-:W-:Y:S02]  /*1fe0*/  LEA.HI.X R237, R6, c[0x0][0x164], R3, 0x1, P3 ;  /* 0x0000590006ed7a11 */ /* 0x000fe400018f0c03 */
[----:B------:R-:W-:Y:S01]  /*1ff0*/  LEA.HI.X R236, R4, c[0x0][0x334], R0, 0x1, P2 ;  /* 0x0000cd0004ec7a11 */ /* 0x000fe200010f0c00 */
[----:B------:R-:W-:Y:S05]  /*2000*/  @P0 BRA `(.L_x_89) ;  /* 0x000008b000000947 */ /* 0x000fea0003800000 */
[----:B-1----:R-:W-:Y:S02]  /*2010*/  @UP0 UIADD3 UR6, UR20, UR26, URZ ;  /* 0x0000001a14060290 */ /* 0x002fe4000fffe03f */
        /* <DEDUP_REMOVED lines=17> */
.L_x_90:
        /* <DEDUP_REMOVED lines=18> */
.L_x_91:
        /* <DEDUP_REMOVED lines=34> */
.L_x_93:
[----:B-1----:R-:W-:Y:S05]  /*2470*/  BSYNC B0 ;  /* 0x0000000000007941 */ /* 0x002fea0003800000 */
.L_x_92:
        /* <DEDUP_REMOVED lines=19> */
.L_x_95:
[----:B------:R-:W-:Y:S05]  /*25b0*/  BSYNC B0 ;  /* 0x0000000000007941 */ /* 0x000fea0003800000 */
.L_x_94:
[----:B------:R-:W-:Y:S01]  /*25c0*/  ULDC.64 UR4, c[0x0][0x3a8] ;  /* 0x0000ea0000047ab9 */ /* 0x000fe20000000a00 */
[----:B-1----:R-:W-:Y:S01]  /*25d0*/  IMAD.WIDE.U32 R4, R10, c[0x0][0x3a8], R20 ;  /* 0x0000ea000a047a25 */ /* 0x002fe200078e0014 */
        /* <DEDUP_REMOVED lines=27> */
.L_x_97:
[----:B------:R-:W-:Y:S05]  /*2790*/  BSYNC B0 ;  /* 0x0000000000007941 */ /* 0x000fea0003800000 */
.L_x_96:
        /* <DEDUP_REMOVED lines=18> */
.L_x_89:
[----:B-1----:R-:W2:Y:S01]  /*28c0*/  LDL R16, [R1+0x30] ;  /* 0x0000300001107983 */ /* 0x002ea20000100800 */
[----:B------:R-:W-:Y:S01]  /*28d0*/  PLOP3.LUT P0, PT, PT, PT, UP6, 0x80, 0x0 ;  /* 0x000000000000781c */ /* 0x000fe20003f0f068 */
[----:B------:R-:W-:Y:S01]  /*28e0*/  ULDC.64 UR6, c[0x0][0x1a0] ;  /* 0x0000680000067ab9 */ /* 0x000fe20000000a00 */
[----:B------:R-:W-:Y:S01]  /*28f0*/  IMAD.U32 R14, RZ, RZ, UR24 ;  /* 0x00000018ff0e7e24 */ /* 0x000fe2000f8e00ff */
[----:B------:R-:W-:Y:S01]  /*2900*/  UIMAD UR4, UR18, UR6, URZ ;  /* 0x00000006120472a4 */ /* 0x000fe2000f8e023f */
[----:B------:R-:W-:Y:S02]  /*2910*/  BSSY B0, `(.L_x_99) ;  /* 0x000003b000007945 */ /* 0x000fe40003800000 */
[----:B------:R-:W-:Y:S01]  /*2920*/  IMAD.WIDE.U32 R4, R14, c[0x0][0x1a0], R20 ;  /* 0x000068000e047a25 */ /* 0x000fe200078e0014 */
[----:B------:R-:W-:Y:S02]  /*2930*/  UIMAD UR6, UR24, UR7, UR4 ;  /* 0x00000007180672a4 */ /* 0x000fe4000f8e0204 */
[----:B------:R-:W-:-:S04]  /*2940*/  UIMAD UR4, UR22, -0x80, UR15 ;  /* 0xffffff80160478a4 */ /* 0x000fc8000f8e020f */
[----:B------:R-:W-:Y:S01]  /*2950*/  @P0 BAR.SYNC.DEFER_BLOCKING 0x0 ;  /* 0x0000000000000b1d */ /* 0x000fe20000010000 */
[----:B------:R-:W-:Y:S01]  /*2960*/  MOV R3, UR6 ;  /* 0x0000000600037c02 */ /* 0x000fe20008000f00 */
[----:B------:R-:W-:Y:S01]  /*2970*/  ULEA.HI UR6, UR5, UR5, URZ, 0x1 ;  /* 0x0000000505067291 */ /* 0x000fe2000f8f083f */
[----:B------:R-:W-:Y:S02]  /*2980*/  ISETP.GE.AND P1, PT, R19, UR4, PT ;  /* 0x0000000413007c0c */ /* 0x000fe4000bf26270 */
[----:B------:R-:W-:Y:S01]  /*2990*/  IADD3 R6, P0, R4, UR29, RZ ;  /* 0x0000001d04067c10 */ /* 0x000fe2000ff1e0ff */
        /* <DEDUP_REMOVED lines=50> */
.L_x_100:
[----:B------:R-:W-:Y:S05]  /*2cc0*/  BSYNC B0 ;  /* 0x0000000000007941 */ /* 0x000fea0003800000 */
.L_x_99:
        /* <DEDUP_REMOVED lines=12> */
[----:B------:R-:W-:-:S04]  /*2d90*/  IMAD.X R4, RZ, RZ, R17, P0 ;  /* 0x000000ffff047224 */ /* 0x000fc800000e0611 */
[----:B------:R-:W-:-:S06]  /*2da0*/  IMAD R4, R4, c[0x0][0x1a0], RZ ;  /* 0x0000680004047a24 */ /* 0x000fcc00078e02ff */
[----:B------:R1:W-:Y:S01]  /*2db0*/  @P4 STS.128 [R0+0x10000], RZ ;  /* 0x010000ff00004388 */ /* 0x0003e20000000c00 */
[----:B--2---:R-:W-:Y:S01]  /*2dc0*/  ISETP.GE.AND P3, PT, R8, c[0x0][0x220], PT ;  /* 0x0000880008007a0c */ /* 0x004fe20003f66270 */
[----:B------:R-:W-:Y:S01]  /*2dd0*/  IMAD.WIDE.U32 R8, R3, c[0x0][0x1a0], R6 ;  /* 0x0000680003087a25 */ /* 0x000fe200078e0006 */
[----:B----4-:R-:W-:-:S03]  /*2de0*/  ISETP.GE.AND P0, PT, R5, c[0x0][0x220], PT ;  /* 0x0000880005007a0c */ /* 0x010fc60003f06270 */
        /* <DEDUP_REMOVED lines=23> */
.L_x_102:
[----:B------:R-:W-:Y:S05]  /*2f60*/  BSYNC B0 ;  /* 0x0000000000007941 */ /* 0x000fea0003800000 */
.L_x_101:
        /* <DEDUP_REMOVED lines=10> */
[----:B-1----:R-:W5:Y:S04]  /*3010*/  LDL R4, [R1+0x18] ;  /* 0x0000180001047983 */ /* 0x002f680000100800 */
[----:B--2---:R-:W2:Y:S01]  /*3020*/  LDL R3, [R1+0x1c] ;  /* 0x00001c0001037983 */ /* 0x004ea20000100800 */
[----:B------:R-:W-:-:S13]  /*3030*/  ISETP.GE.AND P4, PT, R20, c[0x0][0x220], PT ;  /* 0x0000880014007a0c */ /* 0x000fda0003f86270 */
[----:B------:R-:W-:Y:S01]  /*3040*/  @!P4 IMAD.MOV.U32 R6, RZ, RZ, R239 ;  /* 0x000000ffff06c224 */ /* 0x000fe200078e00ef */
        /* <DEDUP_REMOVED lines=25> */
.L_x_104:
[----:B------:R-:W-:Y:S05]  /*31e0*/  BSYNC B0 ;  /* 0x0000000000007941 */ /* 0x000fea0003800000 */
.L_x_103:
[----:B------:R-:W-:Y:S01]  /*31f0*/  PLOP3.LUT P0, PT, PT, PT, UP0, 0x80, 0x0 ;  /* 0x000000000000781c */ /* 0x000fe20003f0f008 */
[----:B------:R-:W-:Y:S01]  /*3200*/  BSSY B0, `(.L_x_105) ;  /* 0x0000036000007945 */ /* 0x000fe20003800000 */
[----:B------:R-:W-:-:S04]  /*3210*/  IADD3 R3, R16, 0x1800, RZ ;  /* 0x0000180010037810 */ /* 0x000fc80007ffe0ff */
        /* <DEDUP_REMOVED lines=16> */
.L_x_106:
[----:B-1----:R-:W5:Y:S04]  /*3320*/  LDL R4, [R1+0x18] ;  /* 0x0000180001047983 */ /* 0x002f680000100800 */
        /* <DEDUP_REMOVED lines=35> */
.L_x_107:
[----:B------:R-:W-:Y:S05]  /*3560*/  BSYNC B0 ;  /* 0x0000000000007941 */ /* 0x000fea0003800000 */
.L_x_105:
[----:B------:R-:W5:Y:S01]  /*3570*/  LDL R18, [R1+0x50] ;  /* 0x0000500001127983 */ /* 0x000f620000100800 */
[----:B------:R-:W-:Y:S01]  /*3580*/  IMAD.MOV.U32 R12, RZ, RZ, 0x7f800000 ;  /* 0x7f800000ff0c7424 */ /* 0x000fe200078e00ff */
[----:B------:R-:W-:Y:S01]  /*3590*/  ULDC.64 UR6, c[0x0][0x198] ;  /* 0x0000660000067ab9 */ /* 0x000fe20000000a00 */
[----:B--2-4-:R-:W-:Y:S02]  /*35a0*/  IMAD.MOV.U32 R9, RZ, RZ, 0x7f800000 ;  /* 0x7f800000ff097424 */ /* 0x014fe400078e00ff */
[----:B------:R-:W-:Y:S02]  /*35b0*/  IMAD.MOV.U32 R10, RZ, RZ, 0x7f800000 ;  /* 0x7f800000ff0a7424 */ /* 0x000fe400078e00ff */
[----:B------:R-:W-:Y:S01]  /*35c0*/  IMAD.MOV.U32 R11, RZ, RZ, 0x7f800000 ;  /* 0x7f800000ff0b7424 */ /* 0x000fe200078e00ff */
[C---:B-----5:R-:W-:Y:S01]  /*35d0*/  IADD3 R3, R18.reuse, 0x28, RZ ;  /* 0x0000002812037810 */ /* 0x060fe20007ffe0ff */
[C---:B-1----:R-:W-:Y:S01]  /*35e0*/  IMAD.SHL.U32 R5, R18.reuse, 0x4, RZ ;  /* 0x0000000412057824 */ /* 0x042fe200078e00ff */
[----:B------:R-:W-:-:S02]  /*35f0*/  IADD3 R4, R18, 0x8, RZ ;  /* 0x0000000812047810 */ /* 0x000fc40007ffe0ff */
[----:B------:R-:W-:Y:S02]  /*3600*/  ISETP.GE.AND P4, PT, R3, UR4, PT ;  /* 0x0000000403007c0c */ /* 0x000fe4000bf86270 */
[----:B------:R-:W-:Y:S02]  /*3610*/  SHF.R.S32.HI R16, RZ, 0x1f, R18 ;  /* 0x0000001fff107819 */ /* 0x000fe40000011412 */
[----:B------:R-:W-:Y:S02]  /*3620*/  ISETP.GE.AND P6, PT, R4, UR4, PT ;  /* 0x0000000404007c0c */ /* 0x000fe4000bfc6270 */
[----:B------:R-:W-:Y:S02]  /*3630*/  SHF.R.S32.HI R7, RZ, 0x1f, R3 ;  /* 0x0000001fff077819 */ /* 0x000fe40000011403 */
[----:B------:R-:W-:Y:S02]  /*3640*/  IADD3 R4, P3, R5, UR9, RZ ;  /* 0x0000000905047c10 */ /* 0x000fe4000ff7e0ff */
[----:B------:R-:W-:-:S02]  /*3650*/  SHF.L.U64.HI R5, R18, 0x2, R16 ;  /* 0x0000000212057819 */ /* 0x000fc40000010210 */
[C---:B------:R-:W-:Y:S02]  /*3660*/  IADD3 R8, R18.reuse, 0x20, RZ ;  /* 0x0000002012087810 */ /* 0x040fe40007ffe0ff */
[----:B------:R-:W-:Y:S02]  /*3670*/  @!P4 LEA R6, P2, R3, UR9, 0x2 ;  /* 0x000000090306cc11 */ /* 0x000fe4000f8410ff */
[----:B------:R-:W-:Y:S02]  /*3680*/  IADD3.X R5, R5, UR8, RZ, P3, !PT ;  /* 0x0000000805057c10 */ /* 0x000fe40009ffe4ff */
[----:B------:R-:W-:Y:S02]  /*3690*/  @!P4 LEA.HI.X R7, R3, UR8, R7, 0x2, P2 ;  /* 0x000000080307cc11 */ /* 0x000fe400090f1407 */
[----:B------:R-:W-:Y:S01]  /*36a0*/  ISETP.GE.AND P2, PT, R18, UR4, PT ;  /* 0x0000000412007c0c */ /* 0x000fe2000bf46270 */
[----:B------:R1:W2:Y:S01]  /*36b0*/  @!P6 LDG.E R11, [R4.64+0x20] ;  /* 0x0000200c040be981 */ /* 0x0002a2000c1e1900 */
[----:B------:R-:W-:-:S03]  /*36c0*/  ISETP.GE.AND P3, PT, R8, UR4, PT ;  /* 0x0000000408007c0c */ /* 0x000fc6000bf66270 */
[----:B------:R4:W5:Y:S08]  /*36d0*/  @!P4 LDG.E R9, [R6.64] ;  /* 0x0000000c0609c981 */ /* 0x000970000c1e1900 */
[----:B---3--:R1:W3:Y:S04]  /*36e0*/  @!P2 LDG.E R12, [R4.64] ;  /* 0x0000000c040ca981 */ /* 0x0082e8000c1e1900 */
[----:B------:R1:W2:Y:S01]  /*36f0*/  @!P3 LDG.E R10, [R4.64+0x80] ;  /* 0x0000800c040ab981 */ /* 0x0002a2000c1e1900 */
[----:B------:R-:W-:-:S03]  /*3700*/  UIMAD UR4, UR18, UR6, URZ ;  /* 0x00000006120472a4 */ /* 0x000fc6000f8e023f */
[----:B------:R-:W-:Y:S01]  /*3710*/  @P1 STS [R0+0x9000], RZ ;  /* 0x009000ff00001388 */ /* 0x000fe20000000800 */
[----:B------:R-:W-:-:S03]  /*3720*/  UIMAD UR4, UR24, UR7, UR4 ;  /* 0x00000007180472a4 */ /* 0x000fc6000f8e0204 */
[----:B------:R-:W-:Y:S04]  /*3730*/  @P1 STS [R0+0x9004], RZ ;  /* 0x009004ff00001388 */ /* 0x000fe80000000800 */
[----:B------:R-:W-:Y:S04]  /*3740*/  @P1 STS.64 [R0+0x9008], RZ ;  /* 0x009008ff00001388 */ /* 0x000fe80000000a00 */
[----:B------:R-:W-:Y:S04]  /*3750*/  @P1 STS.128 [R0+0xb000], RZ ;  /* 0x00b000ff00001388 */ /* 0x000fe80000000c00 */
[----:B------:R-:W-:Y:S01]  /*3760*/  @P1 STS.128 [R0+0xd000], RZ ;  /* 0x00d000ff00001388 */ /* 0x000fe20000000c00 */
[----:B------:R-:W-:-:S02]  /*3770*/  IMAD.U32 R3, RZ, RZ, UR4 ;  /* 0x00000004ff037e24 */ /* 0x000fc4000f8e00ff */
[----:B-1----:R-:W-:-:S05]  /*3780*/  IMAD.WIDE.U32 R4, R14, c[0x0][0x198], R20 ;  /* 0x000066000e047a25 */ /* 0x002fca00078e0014 */
[----:B----4-:R-:W-:-:S04]  /*3790*/  IADD3 R6, P2, R4, UR19, RZ ;  /* 0x0000001304067c10 */ /* 0x010fc8000ff5e0ff */
[----:B------:R-:W-:Y:S01]  /*37a0*/  IADD3.X R7, R5, UR27, R3, P2, !PT ;  /* 0x0000001b05077c10 */ /* 0x000fe200097fe403 */
[----:B------:R-:W-:Y:S01]  /*37b0*/  IMAD R3, R15, c[0x0][0x1b0], RZ ;  /* 0x00006c000f037a24 */ /* 0x000fe200078e02ff */
[----:B------:R-:W-:Y:S03]  /*37c0*/  BSSY B0, `(.L_x_108) ;  /* 0x000002c000007945 */ /* 0x000fe60003800000 */
[C---:B------:R-:W-:Y:S02]  /*37d0*/  IMAD R3, R13.reuse, c[0x0][0x1b4], R3 ;  /* 0x00006d000d037a24 */ /* 0x040fe400078e0203 */
[----:B------:R-:W-:Y:S01]  /*37e0*/  IMAD.WIDE.U32 R6, R13, c[0x0][0x1b0], R6 ;  /* 0x00006c000d067a25 */ /* 0x000fe200078e0006 */
[----:B---3--:R1:W-:Y:S04]  /*37f0*/  STL [R1+0x10], R12 ;  /* 0x0000100c01007387 */ /* 0x0083e80000100800 */
[----:B-----5:R3:W-:Y:S04]  /*3800*/  STL [R1+0xc], R9 ;  /* 0x00000c0901007387 */ /* 0x0207e80000100800 */
[----:B--2---:R3:W-:Y:S04]  /*3810*/  STL [R1+0x8], R10 ;  /* 0x0000080a01007387 */ /* 0x0047e80000100800 */
[----:B------:R3:W-:Y:S01]  /*3820*/  STL [R1+0x14], R11 ;  /* 0x0000140b01007387 */ /* 0x0007e20000100800 */
[----:B-1----:R-:W-:Y:S01]  /*3830*/  IMAD.IADD R12, R7, 0x1, R3 ;  /* 0x00000001070c7824 */ /* 0x002fe200078e0203 */
[----:B------:R-:W-:Y:S05]  /*3840*/  @P1 BRA `(.L_x_109) ;  /* 0x0000023000001947 */ /* 0x000fea0003800000 */
[----:B---3--:R-:W2:Y:S04]  /*3850*/  LDL R10, [R1+0x18] ;  /* 0x00001800010a7983 */ /* 0x008ea80000100800 */
        /* <DEDUP_REMOVED lines=8> */
[----:B------:R1:W-:Y:S04]  /*38e0*/  @P4 STS [R0+0x9000], RZ ;  /* 0x009000ff00004388 */ /* 0x0003e80000000800 */
[----:B------:R1:W-:Y:S04]  /*38f0*/  @P4 STS [R0+0x9004], RZ ;  /* 0x009004ff00004388 */ /* 0x0003e80000000800 */
[----:B------:R1:W-:Y:S01]  /*3900*/  @P4 STS.64 [R0+0x9008], RZ ;  /* 0x009008ff00004388 */ /* 0x0003e20000000a00 */
[----:B--2---:R-:W-:-:S02]  /*3910*/  ISETP.GE.AND P3, PT, R10, c[0x0][0x220], PT ;  /* 0x000088000a007a0c */ /* 0x004fc40003f66270 */
[C---:B------:R-:W-:Y:S02]  /*3920*/  @!P4 LEA R10, P6, R4.reuse, c[0x0][0x168], 0x1 ;  /* 0x00005a00040aca11 */ /* 0x040fe400078c08ff */
[----:B---3--:R-:W-:Y:S02]  /*3930*/  ISETP.GE.AND P1, PT, R9, c[0x0][0x220], PT ;  /* 0x0000880009007a0c */ /* 0x008fe40003f26270 */
[----:B------:R-:W-:-:S05]  /*3940*/  @!P4 LEA.HI.X R11, R4, c[0x0][0x16c], R3, 0x1, P6 ;  /* 0x00005b00040bca11 */ /* 0x000fca00030f0c03 */
[----:B------:R-:W-:Y:S01]  /*3950*/  @!PT LDS RZ, [RZ] ;  /* 0x00000000fffff984 */ /* 0x000fe20000000800 */
[----:B------:R-:W-:Y:S01]  /*3960*/  @!PT LDS RZ, [RZ] ;  /* 0x00000000fffff984 */ /* 0x000fe20000000800 */
[----:B------:R-:W-:Y:S01]  /*3970*/  @!PT LDS RZ, [RZ] ;  /* 0x00000000fffff984 */ /* 0x000fe20000000800 */
[----:B------:R1:W-:Y:S02]  /*3980*/  @!P4 LDGSTS.E.BYPASS.LTC128B.128 [R0+0x9000], [R10.64] ;  /* 0x090000000a00cfae */ /* 0x0003e4000b901d4c */
[C---:B------:R-:W-:Y:S02]  /*3990*/  @!P3 LEA R8, P2, R4.reuse, c[0x0][0x168], 0x1 ;  /* 0x00005a000408ba11 */ /* 0x040fe400078408ff */
[----:B------:R1:W-:Y:S02]  /*39a0*/  @P3 STS.128 [R0+0xb000], RZ ;  /* 0x00b000ff00003388 */ /* 0x0003e40000000c00 */
[----:B------:R-:W-:-:S05]  /*39b0*/  @!P3 LEA.HI.X R9, R4, c[0x0][0x16c], R3, 0x1, P2 ;  /* 0x00005b000409ba11 */ /* 0x000fca00010f0c03 */
        /* <DEDUP_REMOVED lines=12> */
.L_x_109:
[----:B------:R-:W-:Y:S05]  /*3a80*/  BSYNC B0 ;  /* 0x0000000000007941 */ /* 0x000fea0003800000 */
.L_x_108:
        /* <DEDUP_REMOVED lines=14> */
[----:B---3--:R-:W-:Y:S01]  /*3b70*/  IMAD.WIDE.U32 R8, R3, c[0x0][0x198], R6 ;  /* 0x0000660003087a25 */ /* 0x008fe200078e0006 */
        /* <DEDUP_REMOVED lines=24> */
.L_x_111:
[----:B------:R-:W-:Y:S05]  /*3d00*/  BSYNC B0 ;  /* 0x0000000000007941 */ /* 0x000fea0003800000 */
.L_x_110:
[----:B------:R-:W0:Y:S01]  /*3d10*/  LDGDEPBAR ;  /* 0x00000000000079af */ /* 0x000e220000000000 */
[----:B------:R-:W-:Y:S02]  /*3d20*/  ULDC.64 UR16, c[0x0][0x318] ;  /* 0x0000c60000107ab9 */ /* 0x000fe40000000a00 */
[----:B------:R-:W-:Y:S02]  /*3d30*/  UISETP.NE.U32.AND UP1, UPT, URZ, UR16, UPT ;  /* 0x000000103f00728c */ /* 0x000fe4000bf25070 */
[----:B------:R-:W-:Y:S02]  /*3d40*/  ULDC.64 UR18, c[0x0][0x320] ;  /* 0x0000c80000127ab9 */ /* 0x000fe40000000a00 */
[----:B------:R-:W-:-:S06]  /*3d50*/  UISETP.NE.AND.EX UP1, UPT, URZ, UR17, UPT, UP1 ;  /* 0x000000113f00728c */ /* 0x000fcc000bf25310 */
[----:B------:R-:W-:-:S05]  /*3d60*/  PLOP3.LUT P1, PT, PT, PT, UP1, 0x80, 0x0 ;  /* 0x000000000000781c */ /* 0x000fca0003f2f018 */
[----:B------:R-:W-:Y:S02]  /*3d70*/  @UP1 UIMAD UR4, UR38, UR18, URZ ;  /* 0x00000012260412a4 */ /* 0x000fe4000f8e023f */
[----:B------:R-:W-:Y:S02]  /*3d80*/  @UP1 UMOV UR6, UR34 ;  /* 0x0000002200061c82 */ /* 0x000fe40008000000 */
[----:B------:R-:W-:Y:S01]  /*3d90*/  @UP1 UMOV UR7, UR56 ;  /* 0x0000003800071c82 */ /* 0x000fe20008000000 */
[----:B------:R-:W-:-:S04]  /*3da0*/  DEPBAR.LE SB0, 0x1 ;  /* 0x000080400000791a */ /* 0x000fc80000000000 */
[----:B------:R-:W-:Y:S01]  /*3db0*/  BAR.SYNC.DEFER_BLOCKING 0x0 ;  /* 0x0000000000007b1d */ /* 0x000fe20000010000 */
[----:B------:R-:W-:Y:S02]  /*3dc0*/  @UP1 UIMAD.WIDE.U32 UR6, UR30, UR18, UR6 ;  /* 0x000000121e0612a5 */ /* 0x000fe4000f8e0006 */
[----:B------:R-:W-:Y:S02]  /*3dd0*/  @UP1 UIMAD UR19, UR30, UR19, UR4 ;  /* 0x000000131e1312a4 */ /* 0x000fe4000f8e0204 */
[----:B------:R-:W-:Y:S02]  /*3de0*/  @UP1 ULEA UR16, UP0, UR6, UR16, 0x2 ;  /* 0x0000001006101291 */ /* 0x000fe4000f80103f */
[----:B------:R-:W-:-:S04]  /*3df0*/  @UP1 UIADD3 UR19, UR7, UR19, URZ ;  /* 0x0000001307131290 */ /* 0x000fc8000fffe03f */
[----:B------:R-:W-:Y:S01]  /*3e00*/  @UP1 ULEA.HI.X UR17, UR6, UR17, UR19, 0x2, UP0 ;  /* 0x0000001106111291 */ /* 0x000fe200080f1413 */
[----:B-1----:R-:W-:-:S05]  /*3e10*/  IMAD.U32 R4, RZ, RZ, UR16 ;  /* 0x00000010ff047e24 */ /* 0x002fca000f8e00ff */
[----:B------:R-:W-:-:S05]  /*3e20*/  IMAD.U32 R5, RZ, RZ, UR17 ;  /* 0x00000011ff057e24 */ /* 0x000fca000f8e00ff */
[----:B--2---:R1:W2:Y:S01]  /*3e30*/  @P1 LDG.E R0, [R4.64] ;  /* 0x0000000c04001981 */ /* 0x0042a2000c1e1900 */
[----:B------:R-:W-:Y:S02]  /*3e40*/  IMAD.U32 R3, RZ, RZ, UR25 ;  /* 0x00000019ff037e24 */ /* 0x000fe4000f8e00ff */
[----:B------:R-:W-:Y:S01]  /*3e50*/  IMAD.U32 R229, RZ, RZ, UR22 ;  /* 0x00000016ffe57e24 */ /* 0x000fe2000f8e00ff */
[----:B------:R-:W4:Y:S01]  /*3e60*/  LDSM.16.M88.4 R168, [R218+0xf000] ;  /* 0x00f00000daa8783b */ /* 0x000f220000000200 */
[C---:B------:R-:W-:Y:S01]  /*3e70*/  IMAD.SHL.U32 R7, R18.reuse, 0x4, RZ ;  /* 0x0000000412077824 */ /* 0x040fe200078e00ff */
[C---:B------:R-:W-:Y:S01]  /*3e80*/  IADD3 R216, R227.reuse, 0x1800, RZ ;  /* 0x00001800e3d87810 */ /* 0x040fe20007ffe0ff */
[----:B------:R-:W-:Y:S01]  /*3e90*/  IMAD.SHL.U32 R219, R227, 0x2, RZ ;  /* 0x00000002e3db7824 */ /* 0x000fe200078e00ff */
[----:B------:R-:W3:Y:S01]  /*3ea0*/  LDSM.16.M88.4 R172, [R218+0xf400] ;  /* 0x00f40000daac783b */ /* 0x000ee20000000200 */
[----:B------:R-:W-:Y:S01]  /*3eb0*/  MOV R242, R228 ;  /* 0x000000e400f27202 */ /* 0x000fe20000000f00 */
[----:B------:R-:W-:Y:S01]  /*3ec0*/  CS2R R126, SRZ ;  /* 0x00000000007e7805 */ /* 0x000fe2000001ff00 */
[----:B------:R-:W-:Y:S01]  /*3ed0*/  CS2R R124, SRZ ;  /* 0x00000000007c7805 */ /* 0x000fe2000001ff00 */
[----:B------:R-:W2:Y:S01]  /*3ee0*/  LDSM.16.M88.4 R176, [R217+0xf000] ;  /* 0x00f00000d9b0783b */ /* 0x000ea20000000200 */
[----:B------:R-:W-:Y:S01]  /*3ef0*/  CS2R R130, SRZ ;  /* 0x0000000000827805 */ /* 0x000fe2000001ff00 */
        /* <DEDUP_REMOVED lines=11> */
[----:B-1----:R-:W2:Y:S01]  /*3fb0*/  @P1 MUFU.RCP R5, c[0x0][0x238] ;  /* 0x00008e0000051b08 */ /* 0x002ea20000001000 */
[----:B------:R-:W-:Y:S01]  /*3fc0*/  IADD3 R4, R18, 0x1, RZ ;  /* 0x0000000112047810 */ /* 0x000fe20007ffe0ff */
[----:B------:R-:W-:Y:S01]  /*3fd0*/  CS2R R112, SRZ ;  /* 0x0000000000707805 */ /* 0x000fe2000001ff00 */
[----:B------:R-:W1:Y:S01]  /*3fe0*/  LDSM.16.M88.4 R192, [R217+0x11000] ;  /* 0x01100000d9c0783b */ /* 0x000e620000000200 */
[----:B------:R-:W-:Y:S01]  /*3ff0*/  CS2R R106, SRZ ;  /* 0x00000000006a7805 */ /* 0x000fe2000001ff00 */
[----:B------:R-:W-:Y:S01]  /*4000*/  IADD3 R3, R4, UR15, -R3 ;  /* 0x0000000f04037c10 */ /* 0x000fe2000fffe803 */
        /* <DEDUP_REMOVED lines=40> */
[----:B------:R-:W-:Y:S01]  /*4290*/  UMOV UR4, URZ ;  /* 0x0000003f00047c82 */ /* 0x000fe20008000000 */
[----:B--2---:R-:W-:-:S02]  /*42a0*/  @P1 FMUL.FTZ R0, R0, R5 ;  /* 0x0000000500001220 */ /* 0x004fc40000410000 */
[----:B------:R-:W2:Y:S01]  /*42b0*/  LDL R5, [R1+0x58] ;  /* 0x0000580001057983 */ /* 0x000ea20000100800 */
[----:B------:R-:W-:Y:S01]  /*42c0*/  MOV R4, c[0x0][0x22c] ;  /* 0x00008b0000047a02 */ /* 0x000fe20000000f00 */
[----:B------:R5:W1:Y:S01]  /*42d0*/  @P1 R2UR UR6, R0 ;  /* 0x00000000000613c2 */ /* 0x000a6200000e0000 */
[----:B------:R-:W-:Y:S01]  /*42e0*/  SEL R216, R216, R227, !P0 ;  /* 0x000000e3d8d87207 */ /* 0x000fe20004000000 */
[----:B------:R3:W-:Y:S01]  /*42f0*/  STL [R1+0x48], R3 ;  /* 0x0000480301007387 */ /* 0x0007e20000100800 */
[----:B------:R-:W-:Y:S01]  /*4300*/  UIADD3 UR16, UR25, 0x80, UR24 ;  /* 0x0000008019107890 */ /* 0x000fe2000fffe018 */
[----:B------:R-:W-:Y:S01]  /*4310*/  IMAD R4, R4, c[0x0][0x1c0], RZ ;  /* 0x0000700004047a24 */ /* 0x000fe200078e02ff */
[----:B------:R-:W-:Y:S01]  /*4320*/  IADD3 R220, R219, R226, RZ ;  /* 0x000000e2dbdc7210 */ /* 0x000fe20007ffe0ff */
[----:B------:R-:W-:Y:S01]  /*4330*/  IMAD.SHL.U32 R216, R216, 0x2, RZ ;  /* 0x00000002d8d87824 */ /* 0x000fe200078e00ff */
[----:B------:R-:W-:Y:S01]  /*4340*/  UIADD3 UR16, UR16, -UR15, URZ ;  /* 0x8000000f10107290 */ /* 0x000fe2000fffe03f */
[----:B------:R-:W-:Y:S01]  /*4350*/  IMAD.SHL.U32 R6, R4, 0x10, RZ ;  /* 0x0000001004067824 */ /* 0x000fe200078e00ff */
[----:B-----5:R-:W-:Y:S01]  /*4360*/  IADD3 R0, R18, -0x40, RZ ;  /* 0xffffffc012007810 */ /* 0x020fe20007ffe0ff */
[----:B-1----:R-:W-:Y:S01]  /*4370*/  @UP1 UMOV UR4, UR6 ;  /* 0x0000000600041c82 */ /* 0x002fe20008000000 */
[----:B---3--:R-:W-:-:S03]  /*4380*/  IADD3 R3, R225, 0x1800, RZ ;  /* 0x00001800e1037810 */ /* 0x008fc60007ffe0ff */
[----:B------:R-:W-:Y:S01]  /*4390*/  IMAD.SHL.U32 R0, R0, 0x4, RZ ;  /* 0x0000000400007824 */ /* 0x000fe200078e00ff */
[----:B------:R-:W-:-:S05]  /*43a0*/  SEL R3, R3, R225, !P0 ;  /* 0x000000e103037207 */ /* 0x000fca0004000000 */
[----:B------:R-:W-:Y:S02]  /*43b0*/  IMAD.SHL.U32 R3, R3, 0x2, RZ ;  /* 0x0000000203037824 */ /* 0x000fe400078e00ff */
[----:B--2---:R-:W-:Y:S01]  /*43c0*/  IMAD R229, R229, 0x80, R5 ;  /* 0x00000080e5e57824 */ /* 0x004fe200078e0205 */
[----:B------:R-:W-:-:S03]  /*43d0*/  SHF.L.U64.HI R5, R18, 0x2, R16 ;  /* 0x0000000212057819 */ /* 0x000fc60000010210 */
[----:B------:R1:W2:Y:S01]  /*43e0*/  I2F R247, R229 ;  /* 0x000000e500f77306 */ /* 0x0002a20000201400 */
[C---:B------:R-:W-:Y:S01]  /*43f0*/  IADD3 R251, R229.reuse, 0x10, RZ ;  /* 0x00000010e5fb7810 */ /* 0x040fe20007ffe0ff */
[----:B------:R3:W-:Y:S01]  /*4400*/  STL [R1+0x44], R5 ;  /* 0x0000440501007387 */ /* 0x0007e20000100800 */
[C---:B------:R-:W-:Y:S02]  /*4410*/  IADD3 R250, R229.reuse, 0x9, RZ ;  /* 0x00000009e5fa7810 */ /* 0x040fe40007ffe0ff */
[C---:B------:R-:W-:Y:S01]  /*4420*/  IADD3 R249, R229.reuse, 0x8, RZ ;  /* 0x00000008e5f97810 */ /* 0x040fe20007ffe0ff */
[----:B------:R5:W-:Y:S01]  /*4430*/  STL [R1+0x40], R7 ;  /* 0x0000400701007387 */ /* 0x000be20000100800 */
[C---:B------:R-:W-:Y:S01]  /*4440*/  IADD3 R248, R229.reuse, 0x1, RZ ;  /* 0x00000001e5f87810 */ /* 0x040fe20007ffe0ff */
[----:B------:R-:W1:Y:S01]  /*4450*/  I2F R251, R251 ;  /* 0x000000fb00fb7306 */ /* 0x000e620000201400 */
[C---:B------:R-:W-:Y:S01]  /*4460*/  IADD3 R243, R229.reuse, 0x19, RZ ;  /* 0x00000019e5f37810 */ /* 0x040fe20007ffe0ff */
[----:B------:R1:W-:Y:S01]  /*4470*/  STL [R1+0x3c], R0 ;  /* 0x00003c0001007387 */ /* 0x0003e20000100800 */
[----:B------:R-:W-:-:S02]  /*4480*/  IADD3 R241, R229, 0x18, RZ ;  /* 0x00000018e5f17810 */ /* 0x000fc40007ffe0ff */
[----:B------:R-:W-:-:S03]  /*4490*/  IADD3 R240, R229, 0x11, RZ ;  /* 0x00000011e5f07810 */ /* 0x000fc60007ffe0ff */
[----:B------:R-:W1:Y:S08]  /*44a0*/  I2F R250, R250 ;  /* 0x000000fa00fa7306 */ /* 0x000e700000201400 */
[----:B------:R-:W2:Y:S01]  /*44b0*/  I2F R249, R249 ;  /* 0x000000f900f97306 */ /* 0x000ea20000201400 */
[----:B---3--:R-:W-:Y:S02]  /*44c0*/  SHF.L.U32 R5, R4, 0x3, RZ ;  /* 0x0000000304057819 */ /* 0x008fe400000006ff */
[----:B-----5:R-:W-:-:S05]  /*44d0*/  IADD3 R7, R6, 0x20, RZ ;  /* 0x0000002006077810 */ /* 0x020fca0007ffe0ff */
[----:B------:R-:W3:Y:S01]  /*44e0*/  I2F R248, R248 ;  /* 0x000000f800f87306 */ /* 0x000ee20000201400 */
[----:B------:R-:W-:Y:S01]  /*44f0*/  IADD3 R6, R6, 0x40, RZ ;  /* 0x0000004006067810 */ /* 0x000fe20007ffe0ff */
[----:B------:R-:W-:-:S04]  /*4500*/  IMAD.IADD R4, R5, 0x1, R7 ;  /* 0x0000000105047824 */ /* 0x000fc800078e0207 */
[C---:B-1----:R-:W-:Y:S02]  /*4510*/  IMAD.IADD R0, R5.reuse, 0x1, R6 ;  /* 0x0000000105007824 */ /* 0x042fe400078e0206 */
[C---:B------:R-:W-:Y:S01]  /*4520*/  IMAD.IADD R6, R5.reuse, 0x1, R4 ;  /* 0x0000000105067824 */ /* 0x040fe200078e0204 */
[----:B------:R1:W1:Y:S01]  /*4530*/  I2F R246, R243 ;  /* 0x000000f300f67306 */ /* 0x0002620000201400 */
[C---:B------:R-:W-:Y:S02]  /*4540*/  IMAD.IADD R0, R5.reuse, 0x1, R0 ;  /* 0x0000000105007824 */ /* 0x040fe400078e0200 */
[----:B------:R-:W-:-:S03]  /*4550*/  IMAD.IADD R6, R5, 0x1, R6 ;  /* 0x0000000105067824 */ /* 0x000fc600078e0206 */
[C---:B------:R-:W-:Y:S01]  /*4560*/  IADD3 R0, R5.reuse, R0, RZ ;  /* 0x0000000005007210 */ /* 0x040fe20007ffe0ff */
[C---:B------:R-:W-:Y:S01]  /*4570*/  IMAD.IADD R6, R5.reuse, 0x1, R6 ;  /* 0x0000000105067824 */ /* 0x040fe200078e0206 */
[----:B------:R1:W1:Y:S03]  /*4580*/  I2F R245, R241 ;  /* 0x000000f100f57306 */ /* 0x0002660000201400 */
[C---:B------:R-:W-:Y:S01]  /*4590*/  IMAD.IADD R0, R5.reuse, 0x1, R0 ;  /* 0x0000000105007824 */ /* 0x040fe200078e0200 */
[----:B------:R-:W-:Y:S01]  /*45a0*/  STL [R1+0x24], R6 ;  /* 0x0000240601007387 */ /* 0x000fe20000100800 */
[----:B------:R-:W-:-:S03]  /*45b0*/  IADD3 R4, R5, R6, RZ ;  /* 0x0000000605047210 */ /* 0x000fc60007ffe0ff */
[----:B------:R5:W-:Y:S01]  /*45c0*/  STL [R1+0x20], R0 ;  /* 0x0000200001007387 */ /* 0x000be20000100800 */
[----:B------:R1:W1:Y:S03]  /*45d0*/  I2F R244, R240 ;  /* 0x000000f000f47306 */ /* 0x0002660000201400 */
[----:B------:R1:W-:Y:S01]  /*45e0*/  STL [R1+0x2c], R4 ;  /* 0x00002c0401007387 */ /* 0x0003e20000100800 */
[----:B-----5:R-:W-:-:S05]  /*45f0*/  IMAD.IADD R0, R5, 0x1, R0 ;  /* 0x0000000105007824 */ /* 0x020fca00078e0200 */
[----:B--234-:R1:W-:Y:S02]  /*4600*/  STL [R1+0x28], R0 ;  /* 0x0000280001007387 */ /* 0x01c3e40000100800 */
.L_x_114:
[----:B------:R-:W0:Y:S01]  /*4610*/  LDGDEPBAR ;  /* 0x00000000000079af */ /* 0x000e220000000000 */
[----:B-1----:R-:W-:Y:S01]  /*4620*/  IADD3 R0, R226, R216, RZ ;  /* 0x000000d8e2007210 */ /* 0x002fe20007ffe0ff */
[----:B------:R-:W-:Y:S02]  /*4630*/  USHF.L.U32 UR6, UR5, 0x6, URZ ;  /* 0x0000000605067899 */ /* 0x000fe4000800063f */
[----:B------:R-:W-:Y:S02]  /*4640*/  USHF.L.U32 UR7, UR22, 0x7, URZ ;  /* 0x0000000716077899 */ /* 0x000fe4000800063f */
[----:B------:R-:W-:Y:S02]  /*4650*/  UISETP.GE.AND UP0, UPT, UR6, UR16, UPT ;  /* 0x000000100600728c */ /* 0x000fe4000bf06270 */
[----:B------:R-:W2:Y:S01]  /*4660*/  LDL R252, [R1+0x14] ;  /* 0x0000140001fc7983 */ /* 0x000ea20000100800 */
[----:B------:R-:W-:Y:S02]  /*4670*/  UIADD3 UR7, UR7, 0x80, URZ ;  /* 0x0000008007077890 */ /* 0x000fe4000fffe03f */
[----:B------:R-:W-:Y:S01]  /*4680*/  UISETP.GT.AND UP3, UPT, UR5, UR14, UPT ;  /* 0x0000000e0500728c */ /* 0x000fe2000bf64270 */
[----:B------:R1:W-:Y:S01]  /*4690*/  STL [R1+0x78], R41 ;  /* 0x0000782901007387 */ /* 0x0003e20000100800 */
[----:B------:R-:W-:Y:S06]  /*46a0*/  UISETP.LT.AND UP0, UPT, UR7, UR15, UP0 ;  /* 0x0000000f0700728c */ /* 0x000fec0008701270 */
[----:B------:R-:W-:Y:S01]  /*46b0*/  PLOP3.LUT P0, PT, PT, PT, UP0, 0x80, 0x0 ;  /* 0x000000000000781c */ /* 0x000fe20003f0f008 */
[----:B-1----:R-:W3:Y:S04]  /*46c0*/  LDL R41, [R1+0x10] ;  /* 0x0000100001297983 */ /* 0x002ee80000100800 */
[----:B------:R1:W-:Y:S04]  /*46d0*/  STL [R1+0x74], R40 ;  /* 0x0000742801007387 */ /* 0x0003e80000100800 */
[----:B-1----:R-:W4:Y:S04]  /*46e0*/  LDL R40, [R1+0x48] ;  /* 0x0000480001287983 */ /* 0x002f280000100800 */
[----:B------:R-:W-:Y:S04]  /*46f0*/  STL [R1+0x70], R39 ;  /* 0x0000702701007387 */ /* 0x000fe80000100800 */
[----:B------:R-:W-:Y:S04]  /*4700*/  STL [R1+0x6c], R38 ;  /* 0x00006c2601007387 */ /* 0x000fe80000100800 */
[----:B------:R-:W-:Y:S04]  /*4710*/  STL [R1+0x68], R37 ;  /* 0x0000682501007387 */ /* 0x000fe80000100800 */
[----:B------:R-:W-:Y:S04]  /*4720*/  STL [R1+0x64], R36 ;  /* 0x0000642401007387 */ /* 0x000fe80000100800 */
[----:B------:R1:W-:Y:S04]  /*4730*/  STL [R1+0x60], R3 ;  /* 0x0000600301007387 */ /* 0x0003e80000100800 */
[----:B------:R1:W-:Y:S04]  /*4740*/  STL [R1+0x5c], R2 ;  /* 0x00005c0201007387 */ /* 0x0003e80000100800 */
[----:B-1----:R-:W2:Y:S04]  /*4750*/  LDL R3, [R1+0x8] ;  /* 0x0000080001037983 */ /* 0x002ea80000100800 */
        /* <DEDUP_REMOVED lines=23> */
[----:B------:R-:W3:Y:S07]  /*48d0*/  LDSM.16.M88.4 R132, [R216+0x1000] ;  /* 0x00100000d884783b */ /* 0x000eee0000000200 */
        /* <DEDUP_REMOVED lines=11> */
[-C--:B---3--:R-:W-:Y:S01]  /*4990*/  HMMA.16816.F32.BF16 R4, R132, R152.reuse, R4 ;  /* 0x000000988404723c */ /* 0x088fe20000041804 */
[----:B------:R-:W-:Y:S07]  /*49a0*/  LDSM.16.M88.4 R148, [R216+0x2800] ;  /* 0x00280000d894783b */ /* 0x000fee0000000200 */
[C---:B------:R-:W-:Y:S08]  /*49b0*/  HMMA.16816.F32.BF16 R8, R156.reuse, R152, R8 ;  /* 0x000000989c08723c */ /* 0x040ff00000041808 */
[-C--:B------:R-:W-:Y:S03]  /*49c0*/  HMMA.16816.F32.BF16 R12, R156, R154.reuse, R12 ;  /* 0x0000009a9c0c723c */ /* 0x080fe6000004180c */
[----:B------:R-:W-:Y:S05]  /*49d0*/  FSETP.NEU.FTZ.AND P1, PT, R41, -INF , PT ;  /* 0xff8000002900780b */ /* 0x000fea0003f3d000 */
        /* <DEDUP_REMOVED lines=11> */
[-C--:B------:R-:W-:Y:S08]  /*4a90*/  HMMA.16816.F32.BF16 R12, R164, R162.reuse, R12 ;  /* 0x000000a2a40c723c */ /* 0x080ff0000004180c */
[C---:B------:R-:W-:Y:S01]  /*4aa0*/  HMMA.16816.F32.BF16 R16, R144.reuse, R162, R16 ;  /* 0x000000a29010723c */ /* 0x040fe20000041810 */
[----:B------:R-:W3:Y:S07]  /*4ab0*/  LDSM.16.M88.4 R160, [R217+0xd000] ;  /* 0x00d00000d9a0783b */ /* 0x000eee0000000200 */
[-C--:B--2---:R-:W-:Y:S08]  /*4ac0*/  HMMA.16816.F32.BF16 R20, R144, R136.reuse, R20 ;  /* 0x000000889014723c */ /* 0x084ff00000041814 */
[C---:B------:R-:W-:Y:S07]  /*4ad0*/  HMMA.16816.F32.BF16 R24, R164.reuse, R136, R24 ;  /* 0x00000088a418723c */ /* 0x040fee0000041818 */
[----:B------:R-:W-:Y:S01]  /*4ae0*/  FMUL.FTZ R136, R3, 1.4426950216293334961 ;  /* 0x3fb8aa3b03887820 */ /* 0x000fe20000410000 */
[-C--:B------:R-:W-:Y:S08]  /*4af0*/  HMMA.16816.F32.BF16 R28, R164, R138.reuse, R28 ;  /* 0x0000008aa41c723c */ /* 0x080ff0000004181c */
[----:B------:R-:W-:Y:S07]  /*4b00*/  HMMA.16816.F32.BF16 R32, R144, R138, R32 ;  /* 0x0000008a9020723c */ /* 0x000fee0000041820 */
[----:B------:R-:W-:Y:S01]  /*4b10*/  FMUL.FTZ R138, R252, 1.4426950216293334961 ;  /* 0x3fb8aa3bfc8a7820 */ /* 0x000fe20000410000 */
[-C--:B-1----:R-:W-:Y:S08]  /*4b20*/  HMMA.16816.F32.BF16 R4, R132, R140.reuse, R4 ;  /* 0x0000008c8404723c */ /* 0x082ff00000041804 */
[C---:B------:R-:W-:Y:S07]  /*4b30*/  HMMA.16816.F32.BF16 R8, R148.reuse, R140, R8 ;  /* 0x0000008c9408723c */ /* 0x040fee0000041808 */
[----:B------:R-:W-:Y:S01]  /*4b40*/  FMUL.FTZ R140, R41, 1.4426950216293334961 ;  /* 0x3fb8aa3b298c7820 */ /* 0x000fe20000410000 */
[-C--:B------:R-:W-:Y:S04]  /*4b50*/  HMMA.16816.F32.BF16 R12, R148, R142.reuse, R12 ;  /* 0x0000008e940c723c */ /* 0x080fe8000004180c */
[----:B------:R-:W-:Y:S04]  /*4b60*/  FSEL R140, R140, RZ, P1 ;  /* 0x000000ff8c8c7208 */ /* 0x000fe80000800000 */
[C---:B------:R-:W-:Y:S07]  /*4b70*/  HMMA.16816.F32.BF16 R16, R132.reuse, R142, R16 ;  /* 0x0000008e8410723c */ /* 0x040fee0000041810 */
[----:B------:R-:W-:Y:S01]  /*4b80*/  @!P0 IADD3 R142, R229, 0x1, RZ ;  /* 0x00000001e58e8810 */ /* 0x000fe20007ffe0ff */
[-C--:B------:R-:W-:Y:S08]  /*4b90*/  HMMA.16816.F32.BF16 R20, R132, R152.reuse, R20 ;  /* 0x000000988414723c */ /* 0x080ff00000041814 */
[C---:B------:R-:W-:Y:S08]  /*4ba0*/  HMMA.16816.F32.BF16 R24, R148.reuse, R152, R24 ;  /* 0x000000989418723c */ /* 0x040ff00000041818 */
[-C--:B------:R-:W-:Y:S08]  /*4bb0*/  HMMA.16816.F32.BF16 R28, R148, R154.reuse, R28 ;  /* 0x0000009a941c723c */ /* 0x080ff0000004181c */
[----:B------:R-:W-:Y:S01]  /*4bc0*/  HMMA.16816.F32.BF16 R32, R132, R154, R32 ;  /* 0x0000009a8420723c */ /* 0x000fe20000041820 */
[----:B------:R4:W1:Y:S07]  /*4bd0*/  LDSM.16.M88.4 R132, [R0+0x2800] ;  /* 0x002800000084783b */ /* 0x00086e0000000200 */
[-C--:B---3--:R-:W-:Y:S05]  /*4be0*/  HMMA.16816.F32.BF16 R4, R156, R160.reuse, R4 ;  /* 0x000000a09c04723c */ /* 0x088fea0000041804 */
[----:B----4-:R-:W-:Y:S04]  /*4bf0*/  @!P0 IADD3 R0, R40, UR6, RZ ;  /* 0x0000000628008c10 */ /* 0x010fe8000fffe0ff */
[C---:B------:R-:W-:Y:S03]  /*4c00*/  @!P0 IMNMX R141, R0.reuse, UR15, PT ;  /* 0x0000000f008d8c17 */ /* 0x040fe6000b800200 */
[----:B------:R-:W-:Y:S11]  /*4c10*/  @!P0 IADD3 R139, R0, 0x8, RZ ;  /* 0x00000008008b8810 */ /* 0x000ff60007ffe0ff */
[----:B------:R-:W-:Y:S01]  /*4c20*/  @!UPT UIADD3 URZ, URZ, URZ, URZ ;  /* 0x0000003f3f3ff290 */ /* 0x000fe2000fffe03f */
[----:B------:R-:W-:Y:S01]  /*4c30*/  FFMA.FTZ R4, R247, UR4, R4 ;  /* 0x00000004f7047c23 */ /* 0x000fe20008010004 */
[-C--:B------:R-:W-:Y:S01]  /*4c40*/  @!P0 ISETP.GE.AND P2, PT, R229, R141.reuse, PT ;  /* 0x0000008de500820c */ /* 0x080fe20003f46270 */
[----:B------:R-:W-:Y:S01]  /*4c50*/  FFMA.FTZ R5, R248, UR4, R5 ;  /* 0x00000004f8057c23 */ /* 0x000fe20008010005 */
[----:B------:R-:W-:Y:S01]  /*4c60*/  @!P0 IMNMX R139, R139, UR15, PT ;  /* 0x0000000f8b8b8c17 */ /* 0x000fe2000b800200 */
[----:B------:R-:W-:Y:S01]  /*4c70*/  FFMA.FTZ R6, R247, UR4, R6 ;  /* 0x00000004f7067c23 */ /* 0x000fe20008010006 */
[----:B------:R-:W-:Y:S01]  /*4c80*/  @!P0 ISETP.GE.AND P1, PT, R142, R141, PT ;  /* 0x0000008d8e00820c */ /* 0x000fe20003f26270 */
[----:B------:R-:W-:Y:S01]  /*4c90*/  FFMA.FTZ R7, R248, UR4, R7 ;  /* 0x00000004f8077c23 */ /* 0x000fe20008010007 */
[----:B------:R-:W-:Y:S01]  /*4ca0*/  @!P0 FSEL R4, R4, -INF , !P2 ;  /* 0xff80000004048808 */ /* 0x000fe20005000000 */
[C---:B-1----:R-:W-:Y:S04]  /*4cb0*/  HMMA.16816.F32.BF16 R8, R132.reuse, R160, R8 ;  /* 0x000000a08408723c */ /* 0x042fe80000041808 */
[--C-:B------:R-:W-:Y:S01]  /*4cc0*/  FFMA.FTZ R4, R4, c[0x0][0x23c], -R140.reuse ;  /* 0x00008f0004047a23 */ /* 0x100fe2000001088c */
[----:B------:R-:W-:Y:S02]  /*4cd0*/  @!P0 FSEL R5, R5, -INF , !P1 ;  /* 0xff80000005058808 */ /* 0x000fe40004800000 */
[----:B------:R-:W-:Y:S01]  /*4ce0*/  FSETP.NEU.FTZ.AND P1, PT, R252, -INF , PT ;  /* 0xff800000fc00780b */ /* 0x000fe20003f3d000 */
[-C--:B------:R-:W-:Y:S01]  /*4cf0*/  HMMA.16816.F32.BF16 R12, R132, R162.reuse, R12 ;  /* 0x000000a2840c723c */ /* 0x080fe2000004180c */
[----:B------:R1:W-:Y:S02]  /*4d00*/  MUFU.EX2 R146, R4 ;  /* 0x0000000400927308 */ /* 0x0003e40000000800 */
[-C--:B------:R-:W-:Y:S01]  /*4d10*/  @!P0 ISETP.GE.AND P2, PT, R229, R139.reuse, PT ;  /* 0x0000008be500820c */ /* 0x080fe20003f46270 */
[----:B------:R-:W-:Y:S01]  /*4d20*/  FFMA.FTZ R5, R5, c[0x0][0x23c], -R140 ;  /* 0x00008f0005057a23 */ /* 0x000fe2000001088c */
[----:B------:R-:W-:Y:S02]  /*4d30*/  @!P0 IADD3 R137, R0, 0x20, RZ ;  /* 0x0000002000898810 */ /* 0x000fe40007ffe0ff */
[----:B------:R-:W-:Y:S01]  /*4d40*/  FSEL R138, R138, RZ, P1 ;  /* 0x000000ff8a8a7208 */ /* 0x000fe20000800000 */
[C---:B------:R-:W-:Y:S03]  /*4d50*/  HMMA.16816.F32.BF16 R16, R156.reuse, R162, R16 ;  /* 0x000000a29c10723c */ /* 0x040fe60000041810 */
[----:B------:R-:W2:Y:S01]  /*4d60*/  MUFU.EX2 R144, R5 ;  /* 0x0000000500907308 */ /* 0x000ea20000000800 */
[----:B------:R-:W-:Y:S02]  /*4d70*/  @!P0 ISETP.GE.AND P1, PT, R142, R139, PT ;  /* 0x0000008b8e00820c */ /* 0x000fe40003f26270 */
[----:B------:R-:W-:Y:S02]  /*4d80*/  @!P0 IMNMX R137, R137, UR15, PT ;  /* 0x0000000f89898c17 */ /* 0x000fe4000b800200 */
[----:B------:R-:W-:Y:S01]  /*4d90*/  FFMA.FTZ R8, R247, UR4, R8 ;  /* 0x00000004f7087c23 */ /* 0x000fe20008010008 */
[----:B------:R-:W-:Y:S02]  /*4da0*/  @!P0 FSEL R6, R6, -INF , !P2 ;  /* 0xff80000006068808 */ /* 0x000fe40005000000 */
[-C--:B------:R-:W-:Y:S01]  /*4db0*/  @!P0 ISETP.GE.AND P2, PT, R229, R137.reuse, PT ;  /* 0x00000089e500820c */ /* 0x080fe20003f46270 */
[----:B------:R-:W-:Y:S01]  /*4dc0*/  FFMA.FTZ R9, R248, UR4, R9 ;  /* 0x00000004f8097c23 */ /* 0x000fe20008010009 */
[----:B------:R-:W-:Y:S01]  /*4dd0*/  @!P0 FSEL R7, R7, -INF , !P1 ;  /* 0xff80000007078808 */ /* 0x000fe20004800000 */
[----:B------:R-:W-:Y:S01]  /*4de0*/  FFMA.FTZ R6, R6, c[0x0][0x23c], -R138 ;  /* 0x00008f0006067a23 */ /* 0x000fe2000001088a */
[----:B------:R-:W-:Y:S01]  /*4df0*/  FSETP.NEU.FTZ.AND P1, PT, R3, -INF , PT ;  /* 0xff8000000300780b */ /* 0x000fe20003f3d000 */
[----:B------:R-:W-:Y:S01]  /*4e00*/  FFMA.FTZ R10, R247, UR4, R10 ;  /* 0x00000004f70a7c23 */ /* 0x000fe2000801000a */
[----:B------:R-:W-:Y:S01]  /*4e10*/  @!P0 FSEL R8, R8, -INF , !P2 ;  /* 0xff80000008088808 */ /* 0x000fe20005000000 */
[----:B------:R-:W-:Y:S01]  /*4e20*/  FFMA.FTZ R7, R7, c[0x0][0x23c], -R138 ;  /* 0x00008f0007077a23 */ /* 0x000fe2000001088a */
[----:B------:R-:W-:Y:S01]  /*4e30*/  FSEL R136, R136, RZ, P1 ;  /* 0x000000ff88887208 */ /* 0x000fe20000800000 */
[----:B------:R-:W-:Y:S01]  /*4e40*/  MUFU.EX2 R147, R6 ;  /* 0x0000000600937308 */ /* 0x000fe20000000800 */
[-C--:B------:R-:W-:Y:S01]  /*4e50*/  @!P0 ISETP.GE.AND P1, PT, R142, R137.reuse, PT ;  /* 0x000000898e00820c */ /* 0x080fe20003f26270 */
[----:B------:R-:W-:Y:S02]  /*4e60*/  FFMA.FTZ R11, R248, UR4, R11 ;  /* 0x00000004f80b7c23 */ /* 0x000fe4000801000b */
[----:B-1----:R-:W-:Y:S01]  /*4e70*/  FFMA.FTZ R4, R8, c[0x0][0x23c], -R136 ;  /* 0x00008f0008047a23 */ /* 0x002fe20000010888 */
[----:B------:R-:W-:Y:S01]  /*4e80*/  @!P0 IADD3 R8, R0, 0x28, RZ ;  /* 0x0000002800088810 */ /* 0x000fe20007ffe0ff */
[----:B------:R-:W-:Y:S01]  /*4e90*/  FMUL.FTZ R0, R2, 1.4426950216293334961 ;  /* 0x3fb8aa3b02007820 */ /* 0x000fe20000410000 */
[----:B------:R-:W-:Y:S01]  /*4ea0*/  @!P0 FSEL R9, R9, -INF , !P1 ;  /* 0xff80000009098808 */ /* 0x000fe20004800000 */
[----:B------:R-:W-:Y:S01]  /*4eb0*/  FFMA.FTZ R12, R249, UR4, R12 ;  /* 0x00000004f90c7c23 */ /* 0x000fe2000801000c */
[----:B------:R-:W-:Y:S01]  /*4ec0*/  @!P0 IMNMX R8, R8, UR15, PT ;  /* 0x0000000f08088c17 */ /* 0x000fe2000b800200 */
[----:B------:R-:W1:Y:S01]  /*4ed0*/  MUFU.EX2 R145, R7 ;  /* 0x0000000700917308 */ /* 0x000e620000000800 */
[----:B------:R-:W-:Y:S01]  /*4ee0*/  FSETP.NEU.FTZ.AND P1, PT, R2, -INF , PT ;  /* 0xff8000000200780b */ /* 0x000fe20003f3d000 */
[----:B------:R-:W-:Y:S01]  /*4ef0*/  FFMA.FTZ R9, R9, c[0x0][0x23c], -R136 ;  /* 0x00008f0009097a23 */ /* 0x000fe20000010888 */
[-C--:B------:R-:W-:Y:S01]  /*4f00*/  @!P0 ISETP.GE.AND P2, PT, R229, R8.reuse, PT ;  /* 0x00000008e500820c */ /* 0x080fe20003f46270 */
[----:B------:R-:W-:Y:S01]  /*4f10*/  FFMA.FTZ R13, R250, UR4, R13 ;  /* 0x00000004fa0d7c23 */ /* 0x000fe2000801000d */
[----:B------:R-:W-:Y:S01]  /*4f20*/  FSEL R0, R0, RZ, P1 ;  /* 0x000000ff00007208 */ /* 0x000fe20000800000 */
[C---:B------:R-:W-:Y:S01]  /*4f30*/  FFMA.FTZ R14, R249.reuse, UR4, R14 ;  /* 0x00000004f90e7c23 */ /* 0x040fe2000801000e */
[----:B------:R-:W-:Y:S01]  /*4f40*/  @!P0 FSEL R10, R10, -INF , !P2 ;  /* 0xff8000000a0a8808 */ /* 0x000fe20005000000 */
[----:B------:R-:W-:Y:S01]  /*4f50*/  FFMA.FTZ R15, R250, UR4, R15 ;  /* 0x00000004fa0f7c23 */ /* 0x000fe2000801000f */
[-C--:B------:R-:W-:Y:S01]  /*4f60*/  @!P0 ISETP.GE.AND P1, PT, R142, R8.reuse, PT ;  /* 0x000000088e00820c */ /* 0x080fe20003f26270 */
[----:B------:R3:W-:Y:S01]  /*4f70*/  MUFU.EX2 R41, R4 ;  /* 0x0000000400297308 */ /* 0x0007e20000000800 */
[----:B------:R-:W-:Y:S01]  /*4f80*/  FFMA.FTZ R16, R249, UR4, R16 ;  /* 0x00000004f9107c23 */ /* 0x000fe20008010010 */
[-C--:B------:R-:W-:Y:S01]  /*4f90*/  @!P0 ISETP.GE.AND P2, PT, R241, R137.reuse, PT ;  /* 0x00000089f100820c */ /* 0x080fe20003f46270 */
[----:B------:R-:W-:Y:S01]  /*4fa0*/  FFMA.FTZ R10, R10, c[0x0][0x23c], -R0 ;  /* 0x00008f000a0a7a23 */ /* 0x000fe20000010800 */
[----:B------:R-:W-:Y:S01]  /*4fb0*/  @!P0 FSEL R11, R11, -INF , !P1 ;  /* 0xff8000000b0b8808 */ /* 0x000fe20004800000 */
[C---:B------:R-:W-:Y:S01]  /*4fc0*/  FFMA.FTZ R17, R250.reuse, UR4, R17 ;  /* 0x00000004fa117c23 */ /* 0x040fe20008010011 */
[----:B------:R-:W4:Y:S01]  /*4fd0*/  LDL R142, [R1+0x44] ;  /* 0x00004400018e7983 */ /* 0x000f220000100800 */
[----:B------:R-:W-:Y:S02]  /*4fe0*/  FFMA.FTZ R18, R249, UR4, R18 ;  /* 0x00000004f9127c23 */ /* 0x000fe40008010012 */
[----:B------:R-:W-:Y:S01]  /*4ff0*/  FFMA.FTZ R19, R250, UR4, R19 ;  /* 0x00000004fa137c23 */ /* 0x000fe20008010013 */
[----:B------:R1:W-:Y:S01]  /*5000*/  MUFU.EX2 R37, R10 ;  /* 0x0000000a00257308 */ /* 0x0003e20000000800 */
[----:B------:R-:W-:Y:S09]  /*5010*/  FFMA.FTZ R11, R11, c[0x0][0x23c], -R0 ;  /* 0x00008f000b0b7a23 */ /* 0x000ff20000010800 */
[----:B------:R2:W2:Y:S01]  /*5020*/  MUFU.EX2 R40, R9 ;  /* 0x0000000900287308 */ /* 0x0004a20000000800 */
[----:B---3--:R-:W3:Y:S09]  /*5030*/  LDSM.16.M88.4 R4, [R217+0xd400] ;  /* 0x00d40000d904783b */ /* 0x008ef20000000200 */
[----:B------:R-:W3:Y:S01]  /*5040*/  MUFU.EX2 R36, R11 ;  /* 0x0000000b00247308 */ /* 0x000ee20000000800 */
[C---:B-1----:R-:W-:Y:S04]  /*5050*/  @!P0 IADD3 R10, R229.reuse, 0x8, RZ ;  /* 0x00000008e50a8810 */ /* 0x042fe80007ffe0ff */
[-C--:B------:R-:W-:Y:S04]  /*5060*/  @!P0 ISETP.GE.AND P1, PT, R10, R137.reuse, PT ;  /* 0x000000890a00820c */ /* 0x080fe80003f26270 */
[----:B------:R-:W-:Y:S02]  /*5070*/  @!P0 FSEL R12, R12, -INF , !P1 ;  /* 0xff8000000c0c8808 */ /* 0x000fe40004800000 */
[----:B--2---:R-:W-:Y:S03]  /*5080*/  @!P0 IADD3 R9, R229, 0x9, RZ ;  /* 0x00000009e5098810 */ /* 0x004fe60007ffe0ff */
[--C-:B------:R-:W-:Y:S01]  /*5090*/  FFMA.FTZ R12, R12, c[0x0][0x23c], -R136.reuse ;  /* 0x00008f000c0c7a23 */ /* 0x100fe20000010888 */
[----:B------:R-:W-:Y:S03]  /*50a0*/  @!P0 ISETP.GE.AND P1, PT, R9, R137, PT ;  /* 0x000000890900820c */ /* 0x000fe60003f26270 */
[----:B------:R-:W-:Y:S01]  /*50b0*/  MUFU.EX2 R39, R12 ;  /* 0x0000000c00277308 */ /* 0x000fe20000000800 */
[----:B------:R-:W-:Y:S02]  /*50c0*/  @!P0 FSEL R13, R13, -INF , !P1 ;  /* 0xff8000000d0d8808 */ /* 0x000fe40004800000 */
[-C--:B------:R-:W-:Y:S03]  /*50d0*/  @!P0 ISETP.GE.AND P1, PT, R10, R8.reuse, PT ;  /* 0x000000080a00820c */ /* 0x080fe60003f26270 */
[----:B------:R-:W-:Y:S01]  /*50e0*/  FFMA.FTZ R13, R13, c[0x0][0x23c], -R136 ;  /* 0x00008f000d0d7a23 */ /* 0x000fe20000010888 */
[----:B------:R-:W-:Y:S02]  /*50f0*/  @!P0 FSEL R14, R14, -INF , !P1 ;  /* 0xff8000000e0e8808 */ /* 0x000fe40004800000 */
[----:B------:R-:W-:Y:S01]  /*5100*/  @!P0 ISETP.GE.AND P1, PT, R9, R8, PT ;  /* 0x000000080900820c */ /* 0x000fe20003f26270 */
[----:B------:R-:W-:Y:S02]  /*5110*/  MUFU.EX2 R38, R13 ;  /* 0x0000000d00267308 */ /* 0x000fe40000000800 */
[--C-:B------:R-:W-:Y:S01]  /*5120*/  FFMA.FTZ R14, R14, c[0x0][0x23c], -R0.reuse ;  /* 0x00008f000e0e7a23 */ /* 0x100fe20000010800 */
[-C--:B---3--:R-:W-:Y:S03]  /*5130*/  HMMA.16816.F32.BF16 R20, R156, R4.reuse, R20 ;  /* 0x000000049c14723c */ /* 0x088fe60000041814 */
[----:B------:R-:W-:Y:S02]  /*5140*/  @!P0 FSEL R15, R15, -INF , !P1 ;  /* 0xff8000000f0f8808 */ /* 0x000fe40004800000 */
[-C--:B------:R-:W-:Y:S02]  /*5150*/  @!P0 ISETP.GE.AND P1, PT, R10, R141.reuse, PT ;  /* 0x0000008d0a00820c */ /* 0x080fe40003f26270 */
[----:B------:R-:W-:Y:S01]  /*5160*/  MUFU.EX2 R3, R14 ;  /* 0x0000000e00037308 */ /* 0x000fe20000000800 */
[C---:B------:R-:W-:Y:S04]  /*5170*/  HMMA.16816.F32.BF16 R24, R132.reuse, R4, R24 ;  /* 0x000000048418723c */ /* 0x040fe80000041818 */
[----:B------:R-:W-:Y:S01]  /*5180*/  @!P0 FSEL R16, R16, -INF , !P1 ;  /* 0xff80000010108808 */ /* 0x000fe20004800000 */
[----:B------:R-:W-:Y:S01]  /*5190*/  FFMA.FTZ R15, R15, c[0x0][0x23c], -R0 ;  /* 0x00008f000f0f7a23 */ /* 0x000fe20000010800 */
[----:B------:R-:W-:Y:S02]  /*51a0*/  @!P0 ISETP.GE.AND P1, PT, R9, R141, PT ;  /* 0x0000008d0900820c */ /* 0x000fe40003f26270 */
[-C--:B------:R-:W-:Y:S01]  /*51b0*/  HMMA.16816.F32.BF16 R28, R132, R6.reuse, R28 ;  /* 0x00000006841c723c */ /* 0x080fe2000004181c */
[----:B------:R-:W-:Y:S03]  /*51c0*/  MUFU.EX2 R2, R15 ;  /* 0x0000000f00027308 */ /* 0x000fe60000000800 */
[----:B------:R-:W-:Y:S01]  /*51d0*/  @!P0 FSEL R17, R17, -INF , !P1 ;  /* 0xff80000011118808 */ /* 0x000fe20004800000 */
[----:B------:R-:W-:Y:S01]  /*51e0*/  FFMA.FTZ R16, R16, c[0x0][0x23c], -R140 ;  /* 0x00008f0010107a23 */ /* 0x000fe2000001088c */
[-C--:B------:R-:W-:Y:S02]  /*51f0*/  @!P0 ISETP.GE.AND P1, PT, R10, R139.reuse, PT ;  /* 0x0000008b0a00820c */ /* 0x080fe40003f26270 */
[----:B------:R-:W-:Y:S03]  /*5200*/  HMMA.16816.F32.BF16 R32, R156, R6, R32 ;  /* 0x000000069c20723c */ /* 0x000fe60000041820 */
[----:B------:R-:W-:Y:S01]  /*5210*/  MUFU.EX2 R166, R16 ;  /* 0x0000001000a67308 */ /* 0x000fe20000000800 */
[----:B------:R-:W-:Y:S01]  /*5220*/  @!P0 FSEL R18, R18, -INF , !P1 ;  /* 0xff80000012128808 */ /* 0x000fe20004800000 */
[----:B------:R-:W-:Y:S01]  /*5230*/  FFMA.FTZ R20, R251, UR4, R20 ;  /* 0x00000004fb147c23 */ /* 0x000fe20008010014 */
[----:B------:R-:W-:Y:S01]  /*5240*/  @!P0 ISETP.GE.AND P1, PT, R9, R139, PT ;  /* 0x0000008b0900820c */ /* 0x000fe20003f26270 */
[C---:B------:R-:W-:Y:S01]  /*5250*/  FFMA.FTZ R21, R244.reuse, UR4, R21 ;  /* 0x00000004f4157c23 */ /* 0x040fe20008010015 */
[----:B------:R-:W-:Y:S01]  /*5260*/  @!P0 IADD3 R9, R229, 0x10, RZ ;  /* 0x00000010e5098810 */ /* 0x000fe20007ffe0ff */
[----:B------:R-:W-:Y:S03]  /*5270*/  FFMA.FTZ R22, R251, UR4, R22 ;  /* 0x00000004fb167c23 */ /* 0x000fe60008010016 */
[----:B------:R-:W-:Y:S01]  /*5280*/  @!P0 FSEL R19, R19, -INF , !P1 ;  /* 0xff80000013138808 */ /* 0x000fe20004800000 */
[C---:B------:R-:W-:Y:S01]  /*5290*/  FFMA.FTZ R23, R244.reuse, UR4, R23 ;  /* 0x00000004f4177c23 */ /* 0x040fe20008010017 */
[-C--:B------:R-:W-:Y:S01]  /*52a0*/  @!P0 ISETP.GE.AND P1, PT, R9, R141.reuse, PT ;  /* 0x0000008d0900820c */ /* 0x080fe20003f26270 */
[C---:B------:R-:W-:Y:S01]  /*52b0*/  FFMA.FTZ R24, R251.reuse, UR4, R24 ;  /* 0x00000004fb187c23 */ /* 0x040fe20008010018 */
[----:B------:R-:W-:Y:S01]  /*52c0*/  MOV R157, R144 ;  /* 0x00000090009d7202 */ /* 0x000fe20000000f00 */
[----:B------:R-:W-:Y:S01]  /*52d0*/  FFMA.FTZ R25, R244, UR4, R25 ;  /* 0x00000004f4197c23 */ /* 0x000fe20008010019 */
[----:B------:R-:W-:Y:S01]  /*52e0*/  @!P0 FSEL R20, R20, -INF , !P1 ;  /* 0xff80000014148808 */ /* 0x000fe20004800000 */
[----:B------:R-:W-:Y:S01]  /*52f0*/  FFMA.FTZ R26, R251, UR4, R26 ;  /* 0x00000004fb1a7c23 */ /* 0x000fe2000801001a */
[----:B------:R-:W-:Y:S01]  /*5300*/  @!P0 ISETP.GE.AND P1, PT, R240, R141, PT ;  /* 0x0000008df000820c */ /* 0x000fe20003f26270 */
[----:B------:R-:W-:Y:S01]  /*5310*/  FFMA.FTZ R27, R244, UR4, R27 ;  /* 0x00000004f41b7c23 */ /* 0x000fe2000801001b */
[----:B------:R-:W-:Y:S01]  /*5320*/  F2FP.BF16.PACK_AB R4, R157, R146 ;  /* 0x000000929d04723e */ /* 0x000fe200000010ff */
[C---:B------:R-:W-:Y:S01]  /*5330*/  FFMA.FTZ R29, R246.reuse, UR4, R29 ;  /* 0x00000004f61d7c23 */ /* 0x040fe2000801001d */
[----:B------:R-:W-:Y:S01]  /*5340*/  @!P0 FSEL R21, R21, -INF , !P1 ;  /* 0xff80000015158808 */ /* 0x000fe20004800000 */
[----:B------:R-:W-:Y:S01]  /*5350*/  FFMA.FTZ R30, R245, UR4, R30 ;  /* 0x00000004f51e7c23 */ /* 0x000fe2000801001e */
[-C--:B------:R-:W-:Y:S01]  /*5360*/  @!P0 ISETP.GE.AND P1, PT, R9, R139.reuse, PT ;  /* 0x0000008b0900820c */ /* 0x080fe20003f26270 */
[----:B------:R-:W-:Y:S01]  /*5370*/  FFMA.FTZ R33, R246, UR4, R33 ;  /* 0x00000004f6217c23 */ /* 0x000fe20008010021 */
[----:B------:R1:W-:Y:S01]  /*5380*/  STS [R233+0x13000], R4 ;  /* 0x01300004e9007388 */ /* 0x0003e20000000800 */
[----:B------:R-:W-:Y:S01]  /*5390*/  FFMA.FTZ R34, R245, UR4, R34 ;  /* 0x00000004f5227c23 */ /* 0x000fe20008010022 */
[----:B------:R-:W-:Y:S01]  /*53a0*/  @!P0 FSEL R22, R22, -INF , !P1 ;  /* 0xff80000016168808 */ /* 0x000fe20004800000 */
[----:B------:R-:W-:Y:S01]  /*53b0*/  FFMA.FTZ R35, R246, UR4, R35 ;  /* 0x00000004f6237c23 */ /* 0x000fe20008010023 */
[----:B------:R-:W-:Y:S01]  /*53c0*/  @!P0 ISETP.GE.AND P1, PT, R240, R139, PT ;  /* 0x0000008bf000820c */ /* 0x000fe20003f26270 */
[----:B------:R-:W-:Y:S01]  /*53d0*/  FFMA.FTZ R31, R246, UR4, R31 ;  /* 0x00000004f61f7c23 */ /* 0x000fe2000801001f */
[----:B------:R-:W-:Y:S01]  /*53e0*/  MOV R158, R145 ;  /* 0x00000091009e7202 */ /* 0x000fe20000000f00 */
[----:B------:R-:W-:Y:S01]  /*53f0*/  FFMA.FTZ R18, R18, c[0x0][0x23c], -R138 ;  /* 0x00008f0012127a23 */ /* 0x000fe2000001088a */
[----:B------:R-:W-:Y:S01]  /*5400*/  @!P0 FSEL R23, R23, -INF , !P1 ;  /* 0xff80000017178808 */ /* 0x000fe20004800000 */
[----:B------:R-:W-:Y:S01]  /*5410*/  FFMA.FTZ R17, R17, c[0x0][0x23c], -R140 ;  /* 0x00008f0011117a23 */ /* 0x000fe2000001088c */
[----:B------:R-:W-:Y:S01]  /*5420*/  @!P0 ISETP.GE.AND P1, PT, R9, R137, PT ;  /* 0x000000890900820c */ /* 0x000fe20003f26270 */
[----:B------:R-:W2:Y:S01]  /*5430*/  MUFU.EX2 R148, R18 ;  /* 0x0000001200947308 */ /* 0x000ea20000000800 */
[----:B------:R-:W-:Y:S01]  /*5440*/  FFMA.FTZ R19, R19, c[0x0][0x23c], -R138 ;  /* 0x00008f0013137a23 */ /* 0x000fe2000001088a */
[----:B------:R-:W-:Y:S01]  /*5450*/  F2FP.BF16.PACK_AB R7, R158, R147 ;  /* 0x000000939e07723e */ /* 0x000fe200000010ff */
[C---:B------:R-:W-:Y:S01]  /*5460*/  FFMA.FTZ R28, R245.reuse, UR4, R28 ;  /* 0x00000004f51c7c23 */ /* 0x040fe2000801001c */
[----:B------:R-:W-:Y:S01]  /*5470*/  @!P0 FSEL R24, R24, -INF , !P1 ;  /* 0xff80000018188808 */ /* 0x000fe20004800000 */
[----:B------:R-:W3:Y:S01]  /*5480*/  LDL R144, [R1+0x40] ;  /* 0x0000400001907983 */ /* 0x000ee20000100800 */
[----:B------:R-:W-:Y:S01]  /*5490*/  @!P0 ISETP.GE.AND P1, PT, R240, R137, PT ;  /* 0x00000089f000820c */ /* 0x000fe20003f26270 */
[----:B------:R-:W-:Y:S01]  /*54a0*/  FFMA.FTZ R32, R245, UR4, R32 ;  /* 0x00000004f5207c23 */ /* 0x000fe20008010020 */
[----:B------:R-:W-:Y:S01]  /*54b0*/  F2FP.BF16.PACK_AB R6, R40, R41 ;  /* 0x000000292806723e */ /* 0x000fe200000010ff */
[----:B------:R1:W-:Y:S01]  /*54c0*/  STS [R233+0x13400], R7 ;  /* 0x01340007e9007388 */ /* 0x0003e20000000800 */
[----:B------:R-:W-:Y:S01]  /*54d0*/  @!P0 FSEL R25, R25, -INF , !P1 ;  /* 0xff80000019198808 */ /* 0x000fe20004800000 */
[----:B------:R-:W1:Y:S01]  /*54e0*/  MUFU.EX2 R165, R17 ;  /* 0x0000001100a57308 */ /* 0x000e620000000800 */
[-C--:B------:R-:W-:Y:S01]  /*54f0*/  @!P0 ISETP.GE.AND P1, PT, R9, R8.reuse, PT ;  /* 0x000000080900820c */ /* 0x080fe20003f26270 */
[--C-:B------:R-:W-:Y:S01]  /*5500*/  FFMA.FTZ R20, R20, c[0x0][0x23c], -R140.reuse ;  /* 0x00008f0014147a23 */ /* 0x100fe2000001088c */
[----:B------:R-:W-:Y:S01]  /*5510*/  F2FP.BF16.PACK_AB R5, R36, R37 ;  /* 0x000000252405723e */ /* 0x000fe200000010ff */
[----:B------:R-:W-:Y:S01]  /*5520*/  FFMA.FTZ R21, R21, c[0x0][0x23c], -R140 ;  /* 0x00008f0015157a23 */ /* 0x000fe2000001088c */
[----:B------:R-:W-:Y:S01]  /*5530*/  @!P0 FSEL R26, R26, -INF , !P1 ;  /* 0xff8000001a1a8808 */ /* 0x000fe20004800000 */
[--C-:B------:R-:W-:Y:S01]  /*5540*/  FFMA.FTZ R22, R22, c[0x0][0x23c], -R138.reuse ;  /* 0x00008f0016167a23 */ /* 0x100fe2000001088a */
[----:B------:R-:W-:Y:S01]  /*5550*/  @!P0 ISETP.GE.AND P1, PT, R240, R8, PT ;  /* 0x00000008f000820c */ /* 0x000fe20003f26270 */
[----:B------:R-:W-:Y:S01]  /*5560*/  FFMA.FTZ R23, R23, c[0x0][0x23c], -R138 ;  /* 0x00008f0017177a23 */ /* 0x000fe2000001088a */
[----:B------:R-:W-:Y:S01]  /*5570*/  @!P0 FSEL R28, R28, -INF , !P2 ;  /* 0xff8000001c1c8808 */ /* 0x000fe20005000000 */
[----:B------:R-:W-:Y:S01]  /*5580*/  FFMA.FTZ R26, R26, c[0x0][0x23c], -R0 ;  /* 0x00008f001a1a7a23 */ /* 0x000fe20000010800 */
[----:B------:R-:W-:Y:S01]  /*5590*/  @!P0 FSEL R27, R27, -INF , !P1 ;  /* 0xff8000001b1b8808 */ /* 0x000fe20004800000 */
[----:B------:R-:W-:Y:S01]  /*55a0*/  MUFU.EX2 R167, R19 ;  /* 0x0000001300a77308 */ /* 0x000fe20000000800 */
[----:B------:R-:W-:Y:S01]  /*55b0*/  @!P0 ISETP.GE.AND P1, PT, R243, R137, PT ;  /* 0x00000089f300820c */ /* 0x000fe20003f26270 */
[----:B------:R-:W-:Y:S01]  /*55c0*/  FFMA.FTZ R24, R24, c[0x0][0x23c], -R136 ;  /* 0x00008f0018187a23 */ /* 0x000fe20000010888 */
[----:B--2---:R-:W-:Y:S01]  /*55d0*/  MOV R159, R148 ;  /* 0x00000094009f7202 */ /* 0x004fe20000000f00 */
[----:B------:R-:W-:Y:S01]  /*55e0*/  FFMA.FTZ R27, R27, c[0x0][0x23c], -R0 ;  /* 0x00008f001b1b7a23 */ /* 0x000fe20000010800 */
[----:B------:R-:W-:Y:S01]  /*55f0*/  @!P0 FSEL R29, R29, -INF , !P1 ;  /* 0xff8000001d1d8808 */ /* 0x000fe20004800000 */
[--C-:B------:R-:W-:Y:S01]  /*5600*/  FFMA.FTZ R25, R25, c[0x0][0x23c], -R136.reuse ;  /* 0x00008f0019197a23 */ /* 0x100fe20000010888 */
[C---:B------:R-:W-:Y:S01]  /*5610*/  @!P0 ISETP.GE.AND P1, PT, R241.reuse, R8, PT ;  /* 0x00000008f100820c */ /* 0x040fe20003f26270 */
[--C-:B------:R-:W-:Y:S01]  /*5620*/  FFMA.FTZ R28, R28, c[0x0][0x23c], -R136.reuse ;  /* 0x00008f001c1c7a23 */ /* 0x100fe20000010888 */
[-C--:B------:R-:W-:Y:S01]  /*5630*/  @!P0 ISETP.GE.AND P2, PT, R241, R141.reuse, PT ;  /* 0x0000008df100820c */ /* 0x080fe20003f46270 */
[----:B------:R-:W-:Y:S01]  /*5640*/  MUFU.EX2 R160, R20 ;  /* 0x0000001400a07308 */ /* 0x000fe20000000800 */
[----:B------:R-:W-:Y:S01]  /*5650*/  @!P0 FSEL R30, R30, -INF , !P1 ;  /* 0xff8000001e1e8808 */ /* 0x000fe20004800000 */
[----:B------:R-:W-:Y:S01]  /*5660*/  FFMA.FTZ R136, R29, c[0x0][0x23c], -R136 ;  /* 0x00008f001d887a23 */ /* 0x000fe20000010888 */
[----:B------:R-:W-:Y:S02]  /*5670*/  @!P0 ISETP.GE.AND P1, PT, R243, R141, PT ;  /* 0x0000008df300820c */ /* 0x000fe40003f26270 */
[----:B-1----:R-:W-:Y:S01]  /*5680*/  F2FP.BF16.PACK_AB R4, R165, R166 ;  /* 0x000000a6a504723e */ /* 0x002fe200000010ff */
[----:B------:R-:W-:Y:S01]  /*5690*/  FFMA.FTZ R30, R30, c[0x0][0x23c], -R0 ;  /* 0x00008f001e1e7a23 */ /* 0x000fe20000010800 */
[----:B------:R-:W-:Y:S02]  /*56a0*/  @!P0 FSEL R33, R33, -INF , !P1 ;  /* 0xff80000021218808 */ /* 0x000fe40004800000 */
[-C--:B------:R-:W-:Y:S01]  /*56b0*/  @!P0 ISETP.GE.AND P1, PT, R241, R139.reuse, PT ;  /* 0x0000008bf100820c */ /* 0x080fe20003f26270 */
[----:B------:R1:W-:Y:S01]  /*56c0*/  STS [R231+0x13000], R4 ;  /* 0x01300004e7007388 */ /* 0x0003e20000000800 */
[----:B------:R-:W-:Y:S01]  /*56d0*/  @!P0 FSEL R32, R32, -INF , !P2 ;  /* 0xff80000020208808 */ /* 0x000fe20005000000 */
[----:B------:R-:W-:Y:S01]  /*56e0*/  MUFU.EX2 R143, R21 ;  /* 0x00000015008f7308 */ /* 0x000fe20000000800 */
[----:B------:R-:W-:Y:S02]  /*56f0*/  @!P0 FSEL R34, R34, -INF , !P1 ;  /* 0xff80000022228808 */ /* 0x000fe40004800000 */
[----:B------:R-:W-:Y:S01]  /*5700*/  @!P0 ISETP.GE.AND P1, PT, R243, R139, PT ;  /* 0x0000008bf300820c */ /* 0x000fe20003f26270 */
[--C-:B------:R-:W-:Y:S01]  /*5710*/  FFMA.FTZ R32, R32, c[0x0][0x23c], -R140.reuse ;  /* 0x00008f0020207a23 */ /* 0x100fe2000001088c */
[----:B------:R-:W-:Y:S01]  /*5720*/  F2FP.BF16.PACK_AB R7, R38, R39 ;  /* 0x000000272607723e */ /* 0x000fe200000010ff */
[----:B------:R-:W-:Y:S01]  /*5730*/  FFMA.FTZ R140, R33, c[0x0][0x23c], -R140 ;  /* 0x00008f00218c7a23 */ /* 0x000fe2000001088c */
[----:B------:R-:W-:Y:S01]  /*5740*/  @!P0 FSEL R35, R35, -INF , !P1 ;  /* 0xff80000023238808 */ /* 0x000fe20004800000 */
[--C-:B------:R-:W-:Y:S01]  /*5750*/  FFMA.FTZ R34, R34, c[0x0][0x23c], -R138.reuse ;  /* 0x00008f0022227a23 */ /* 0x100fe2000001088a */
[----:B------:R-:W-:Y:S01]  /*5760*/  @!P0 ISETP.GE.AND P1, PT, R243, R8, PT ;  /* 0x00000008f300820c */ /* 0x000fe20003f26270 */
[----:B------:R-:W-:Y:S02]  /*5770*/  MUFU.EX2 R163, R22 ;  /* 0x0000001600a37308 */ /* 0x000fe40000000800 */
[----:B------:R-:W-:Y:S01]  /*5780*/  FFMA.FTZ R138, R35, c[0x0][0x23c], -R138 ;  /* 0x00008f00238a7a23 */ /* 0x000fe2000001088a */
[----:B------:R-:W-:Y:S05]  /*5790*/  @!P0 FSEL R31, R31, -INF , !P1 ;  /* 0xff8000001f1f8808 */ /* 0x000fea0004800000 */
[----:B------:R-:W-:Y:S02]  /*57a0*/  FFMA.FTZ R0, R31, c[0x0][0x23c], -R0 ;  /* 0x00008f001f007a23 */ /* 0x000fe40000010800 */
[----:B------:R-:W1:Y:S10]  /*57b0*/  MUFU.EX2 R161, R23 ;  /* 0x0000001700a17308 */ /* 0x000e740000000800 */
[----:B------:R2:W-:Y:S10]  /*57c0*/  MUFU.EX2 R152, R0 ;  /* 0x0000000000987308 */ /* 0x0005f40000000800 */
[----:B------:R-:W-:Y:S01]  /*57d0*/  MUFU.EX2 R149, R32 ;  /* 0x0000002000957308 */ /* 0x000fe20000000800 */
[----:B-1----:R-:W-:Y:S09]  /*57e0*/  F2FP.BF16.PACK_AB R4, R161, R163 ;  /* 0x000000a3a104723e */ /* 0x002ff200000010ff */
[----:B------:R-:W1:Y:S01]  /*57f0*/  MUFU.EX2 R148, R140 ;  /* 0x0000008c00947308 */ /* 0x000e620000000800 */
[----:B--2---:R-:W-:Y:S05]  /*5800*/  F2FP.BF16.PACK_AB R0, R167, R159 ;  /* 0x0000009fa700723e */ /* 0x004fea00000010ff */
[----:B------:R1:W-:Y:S04]  /*5810*/  STS [R231+0x13400], R0 ;  /* 0x01340000e7007388 */ /* 0x0003e80000000800 */
[----:B------:R-:W-:Y:S01]  /*5820*/  MUFU.EX2 R151, R34 ;  /* 0x0000002200977308 */ /* 0x000fe20000000800 */
[----:B------:R2:W-:Y:S04]  /*5830*/  STS [R233+0x14000], R6 ;  /* 0x01400006e9007388 */ /* 0x0005e80000000800 */
[----:B------:R2:W-:Y:S05]  /*5840*/  STS [R233+0x14400], R5 ;  /* 0x01440005e9007388 */ /* 0x0005ea0000000800 */
[----:B------:R-:W-:Y:S01]  /*5850*/  MUFU.EX2 R150, R138 ;  /* 0x0000008a00967308 */ /* 0x000fe20000000800 */
[----:B------:R2:W-:Y:S09]  /*5860*/  STS [R231+0x14000], R7 ;  /* 0x01400007e7007388 */ /* 0x0005f20000000800 */
[----:B------:R-:W-:Y:S01]  /*5870*/  MUFU.EX2 R164, R24 ;  /* 0x0000001800a47308 */ /* 0x000fe20000000800 */
[----:B-1----:R-:W-:Y:S02]  /*5880*/  F2FP.BF16.PACK_AB R0, R148, R149 ;  /* 0x000000959400723e */ /* 0x002fe400000010ff */
[----:B--2---:R-:W-:Y:S07]  /*5890*/  F2FP.BF16.PACK_AB R6, R2, R3 ;  /* 0x000000030206723e */ /* 0x004fee00000010ff */
[----:B------:R-:W1:Y:S01]  /*58a0*/  MUFU.EX2 R162, R25 ;  /* 0x0000001900a27308 */ /* 0x000e620000000800 */
[----:B------:R-:W-:Y:S01]  /*58b0*/  F2FP.BF16.PACK_AB R5, R143, R160 ;  /* 0x000000a08f05723e */ /* 0x000fe200000010ff */
[----:B------:R-:W-:Y:S04]  /*58c0*/  STS [R231+0x14400], R6 ;  /* 0x01440006e7007388 */ /* 0x000fe80000000800 */
[----:B------:R2:W-:Y:S04]  /*58d0*/  STS [R232+0x13000], R5 ;  /* 0x01300005e8007388 */ /* 0x0005e80000000800 */
[----:B------:R-:W-:Y:S01]  /*58e0*/  MUFU.EX2 R252, R26 ;  /* 0x0000001a00fc7308 */ /* 0x000fe20000000800 */
[----:B------:R4:W-:Y:S04]  /*58f0*/  STS [R232+0x13400], R4 ;  /* 0x01340004e8007388 */ /* 0x0009e80000000800 */
[----:B------:R4:W-:Y:S05]  /*5900*/  STS [R230+0x13000], R0 ;  /* 0x01300000e6007388 */ /* 0x0009ea0000000800 */
[----:B------:R-:W4:Y:S01]  /*5910*/  MUFU.EX2 R156, R27 ;  /* 0x0000001b009c7308 */ /* 0x000f220000000800 */
[----:B-1----:R-:W-:Y:S09]  /*5920*/  F2FP.BF16.PACK_AB R7, R162, R164 ;  /* 0x000000a4a207723e */ /* 0x002ff200000010ff */
[----:B------:R-:W-:Y:S01]  /*5930*/  MUFU.EX2 R154, R28 ;  /* 0x0000001c009a7308 */ /* 0x000fe20000000800 */
[----:B--2---:R-:W-:Y:S05]  /*5940*/  F2FP.BF16.PACK_AB R5, R150, R151 ;  /* 0x000000979605723e */ /* 0x004fea00000010ff */
[----:B------:R-:W-:Y:S04]  /*5950*/  STS [R230+0x13400], R5 ;  /* 0x01340005e6007388 */ /* 0x000fe80000000800 */
[----:B------:R-:W1:Y:S01]  /*5960*/  MUFU.EX2 R153, R136 ;  /* 0x0000008800997308 */ /* 0x000e620000000800 */
[----:B------:R-:W-:Y:S01]  /*5970*/  STS [R232+0x14000], R7 ;  /* 0x01400007e8007388 */ /* 0x000fe20000000800 */
[----:B----4-:R-:W-:Y:S05]  /*5980*/  F2FP.BF16.PACK_AB R6, R156, R252 ;  /* 0x000000fc9c06723e */ /* 0x010fea00000010ff */
[----:B------:R-:W-:Y:S03]  /*5990*/  STS [R232+0x14400], R6 ;  /* 0x01440006e8007388 */ /* 0x000fe60000000800 */
[----:B------:R-:W2:Y:S01]  /*59a0*/  MUFU.EX2 R155, R30 ;  /* 0x0000001e009b7308 */ /* 0x000ea20000000800 */
[----:B-1----:R-:W-:Y:S05]  /*59b0*/  F2FP.BF16.PACK_AB R4, R153, R154 ;  /* 0x0000009a9904723e */ /* 0x002fea00000010ff */
[----:B------:R-:W-:Y:S01]  /*59c0*/  STS [R230+0x14000], R4 ;  /* 0x01400004e6007388 */ /* 0x000fe20000000800 */
[----:B--2---:R-:W-:Y:S05]  /*59d0*/  F2FP.BF16.PACK_AB R0, R152, R155 ;  /* 0x0000009b9800723e */ /* 0x004fea00000010ff */
[----:B------:R-:W-:Y:S04]  /*59e0*/  STS [R230+0x14400], R0 ;  /* 0x01440000e6007388 */ /* 0x000fe80000000800 */
[----:B------:R-:W1:Y:S08]  /*59f0*/  LDSM.16.M88.4 R32, [R219+0x6000] ;  /* 0x00600000db20783b */ /* 0x000e700000000200 */
[----:B------:R-:W2:Y:S08]  /*5a00*/  LDSM.16.M88.4 R28, [R219+0x6800] ;  /* 0x00680000db1c783b */ /* 0x000eb00000000200 */
[----:B------:R-:W4:Y:S08]  /*5a10*/  LDSM.16.M88.4 R132, [R220+0x6000] ;  /* 0x00600000dc84783b */ /* 0x000f300000000200 */
[----:B------:R-:W3:Y:S01]  /*5a20*/  LDSM.16.M88.4 R136, [R220+0x6800] ;  /* 0x00680000dc88783b */ /* 0x000ee20000000200 */
[-C--:B-1----:R-:W-:Y:S08]  /*5a30*/  HMMA.16816.F32.BF16 R4, R32, R168.reuse, RZ ;  /* 0x000000a82004723c */ /* 0x082ff000000418ff */
[C---:B--2---:R-:W-:Y:S08]  /*5a40*/  HMMA.16816.F32.BF16 R8, R28.reuse, R168, RZ ;  /* 0x000000a81c08723c */ /* 0x044ff000000418ff */
[-C--:B------:R-:W-:Y:S08]  /*5a50*/  HMMA.16816.F32.BF16 R12, R28, R170.reuse, RZ ;  /* 0x000000aa1c0c723c */ /* 0x080ff000000418ff */
[C---:B------:R-:W-:Y:S08]  /*5a60*/  HMMA.16816.F32.BF16 R16, R32.reuse, R170, RZ ;  /* 0x000000aa2010723c */ /* 0x040ff000000418ff */
[-C--:B------:R-:W-:Y:S08]  /*5a70*/  HMMA.16816.F32.BF16 R20, R32, R172.reuse, RZ ;  /* 0x000000ac2014723c */ /* 0x080ff000000418ff */
[C---:B------:R-:W-:Y:S04]  /*5a80*/  HMMA.16816.F32.BF16 R24, R28.reuse, R172, RZ ;  /* 0x000000ac1c18723c */ /* 0x040fe800000418ff */
[----:B---3--:R-:W-:Y:S04]  /*5a90*/  IADD3 R144, P0, R144, UR11, RZ ;  /* 0x0000000b90907c10 */ /* 0x008fe8000ff1e0ff */
[-C--:B------:R-:W-:Y:S01]  /*5aa0*/  HMMA.16816.F32.BF16 R28, R28, R174.reuse, RZ ;  /* 0x000000ae1c1c723c */ /* 0x080fe200000418ff */
[----:B------:R-:W-:Y:S02]  /*5ab0*/  IADD3.X R145, R142, UR10, RZ, P0, !PT ;  /* 0x0000000a8e917c10 */ /* 0x000fe400087fe4ff */
[----:B------:R-:W-:Y:S05]  /*5ac0*/  PLOP3.LUT P0, PT, PT, PT, UP3, 0x80, 0x0 ;  /* 0x000000000000781c */ /* 0x000fea0003f0f038 */
[----:B------:R-:W-:Y:S01]  /*5ad0*/  HMMA.16816.F32.BF16 R32, R32, R174, RZ ;  /* 0x000000ae2020723c */ /* 0x000fe200000418ff */
[----:B------:R-:W2:Y:S04]  /*5ae0*/  LDG.E R141, [R144.64+0x20] ;  /* 0x0000200c908d7981 */ /* 0x000ea8000c1e1900 */
[----:B------:R-:W3:Y:S03]  /*5af0*/  LDG.E R140, [R144.64+0x80] ;  /* 0x0000800c908c7981 */ /* 0x000ee6000c1e1900 */
[-C--:B----4-:R-:W-:Y:S01]  /*5b00*/  HMMA.16816.F32.BF16 R4, R132, R176.reuse, R4 ;  /* 0x000000b08404723c */ /* 0x090fe20000041804 */
[----:B------:R-:W4:Y:S04]  /*5b10*/  LDG.E R142, [R144.64] ;  /* 0x0000000c908e7981 */ /* 0x000f28000c1e1900 */
[----:B------:R-:W2:Y:S03]  /*5b20*/  LDG.E R0, [R144.64+0xa0] ;  /* 0x0000a00c90007981 */ /* 0x000ea6000c1e1900 */
[C---:B------:R-:W-:Y:S08]  /*5b30*/  HMMA.16816.F32.BF16 R8, R136.reuse, R176, R8 ;  /* 0x000000b08808723c */ /* 0x040ff00000041808 */
[-C--:B------:R-:W-:Y:S08]  /*5b40*/  HMMA.16816.F32.BF16 R12, R136, R178.reuse, R12 ;  /* 0x000000b2880c723c */ /* 0x080ff0000004180c */
[C---:B------:R-:W-:Y:S08]  /*5b50*/  HMMA.16816.F32.BF16 R16, R132.reuse, R178, R16 ;  /* 0x000000b28410723c */ /* 0x040ff00000041810 */
[-C--:B------:R-:W-:Y:S08]  /*5b60*/  HMMA.16816.F32.BF16 R20, R132, R180.reuse, R20 ;  /* 0x000000b48414723c */ /* 0x080ff00000041814 */
[C---:B------:R-:W-:Y:S08]  /*5b70*/  HMMA.16816.F32.BF16 R24, R136.reuse, R180, R24 ;  /* 0x000000b48818723c */ /* 0x040ff00000041818 */
[-C--:B------:R-:W-:Y:S01]  /*5b80*/  HMMA.16816.F32.BF16 R28, R136, R182.reuse, R28 ;  /* 0x000000b6881c723c */ /* 0x080fe2000004181c */
[----:B------:R-:W1:Y:S07]  /*5b90*/  LDSM.16.M88.4 R136, [R219+0x7000] ;  /* 0x00700000db88783b */ /* 0x000e6e0000000200 */
[----:B------:R-:W-:Y:S01]  /*5ba0*/  HMMA.16816.F32.BF16 R32, R132, R182, R32 ;  /* 0x000000b68420723c */ /* 0x000fe20000041820 */
[----:B------:R-:W1:Y:S07]  /*5bb0*/  LDSM.16.M88.4 R132, [R219+0x7800] ;  /* 0x00780000db84783b */ /* 0x000e6e0000000200 */
[-C--:B-1----:R-:W-:Y:S08]  /*5bc0*/  HMMA.16816.F32.BF16 R4, R136, R184.reuse, R4 ;  /* 0x000000b88804723c */ /* 0x082ff00000041804 */
        /* <DEDUP_REMOVED lines=32> */
[C---:B------:R-:W-:Y:S01]  /*5dd0*/  FADD.FTZ R7, -R141.reuse, R7 ;  /* 0x000000078d077221 */ /* 0x040fe20000010100 */
[C---:B------:R-:W-:Y:S04]  /*5de0*/  HMMA.16816.F32.BF16 R16, R132.reuse, R210, R16 ;  /* 0x000000d28410723c */ /* 0x040fe80000041810 */
[C---:B----4-:R-:W-:Y:S02]  /*5df0*/  FADD.FTZ R4, -R142.reuse, R4 ;  /* 0x000000048e047221 */ /* 0x050fe40000010100 */
[----:B------:R-:W-:Y:S02]  /*5e00*/  FADD.FTZ R5, -R142, R5 ;  /* 0x000000058e057221 */ /* 0x000fe40000010100 */
[C---:B---3--:R-:W-:Y:S01]  /*5e10*/  FADD.FTZ R8, -R140.reuse, R8 ;  /* 0x000000088c087221 */ /* 0x048fe20000010100 */
[-C--:B------:R-:W-:Y:S03]  /*5e20*/  HMMA.16816.F32.BF16 R20, R132, R212.reuse, R20 ;  /* 0x000000d48414723c */ /* 0x080fe60000041814 */
[----:B------:R-:W-:Y:S02]  /*5e30*/  FADD.FTZ R9, -R140, R9 ;  /* 0x000000098c097221 */ /* 0x000fe40000010100 */
[----:B------:R-:W-:Y:S02]  /*5e40*/  FADD.FTZ R11, -R0, R11 ;  /* 0x0000000b000b7221 */ /* 0x000fe40000010100 */
[C---:B------:R-:W-:Y:S01]  /*5e50*/  FADD.FTZ R12, -R140.reuse, R12 ;  /* 0x0000000c8c0c7221 */ /* 0x040fe20000010100 */
[C---:B------:R-:W-:Y:S04]  /*5e60*/  HMMA.16816.F32.BF16 R24, R136.reuse, R212, R24 ;  /* 0x000000d48818723c */ /* 0x040fe80000041818 */
[----:B------:R-:W-:Y:S02]  /*5e70*/  FADD.FTZ R13, -R140, R13 ;  /* 0x0000000d8c0d7221 */ /* 0x000fe40000010100 */
[C---:B------:R-:W-:Y:S02]  /*5e80*/  FADD.FTZ R6, -R141.reuse, R6 ;  /* 0x000000068d067221 */ /* 0x040fe40000010100 */
[C---:B------:R-:W-:Y:S01]  /*5e90*/  FADD.FTZ R16, -R142.reuse, R16 ;  /* 0x000000108e107221 */ /* 0x040fe20000010100 */
[-C--:B------:R-:W-:Y:S03]  /*5ea0*/  HMMA.16816.F32.BF16 R28, R136, R214.reuse, R28 ;  /* 0x000000d6881c723c */ /* 0x080fe6000004181c */
[C---:B------:R-:W-:Y:S02]  /*5eb0*/  FADD.FTZ R17, -R142.reuse, R17 ;  /* 0x000000118e117221 */ /* 0x040fe40000010100 */
[C---:B------:R-:W-:Y:S02]  /*5ec0*/  FADD.FTZ R18, -R141.reuse, R18 ;  /* 0x000000128d127221 */ /* 0x040fe40000010100 */
[C---:B------:R-:W-:Y:S01]  /*5ed0*/  FADD.FTZ R22, -R141.reuse, R22 ;  /* 0x000000168d167221 */ /* 0x040fe20000010100 */
[----:B------:R-:W-:Y:S04]  /*5ee0*/  HMMA.16816.F32.BF16 R32, R132, R214, R32 ;  /* 0x000000d68420723c */ /* 0x000fe80000041820 */
[----:B------:R-:W-:Y:S02]  /*5ef0*/  FADD.FTZ R21, -R142, R21 ;  /* 0x000000158e157221 */ /* 0x000fe40000010100 */
[----:B------:R-:W-:Y:S02]  /*5f00*/  FADD.FTZ R23, -R141, R23 ;  /* 0x000000178d177221 */ /* 0x000fe40000010100 */
[----:B------:R-:W-:Y:S04]  /*5f10*/  FMUL.FTZ R143, R143, R21 ;  /* 0x000000158f8f7220 */ /* 0x000fe80000410000 */
[----:B------:R-:W-:Y:S02]  /*5f20*/  FMUL.FTZ R21, R40, R9 ;  /* 0x0000000928157220 */ /* 0x000fe40000410000 */
[----:B------:R-:W-:Y:S02]  /*5f30*/  FADD.FTZ R9, -R0, R15 ;  /* 0x0000000f00097221 */ /* 0x000fe40000010100 */
[----:B------:R-:W-:Y:S02]  /*5f40*/  FADD.FTZ R20, -R142, R20 ;  /* 0x000000148e147221 */ /* 0x000fe40000010100 */
[----:B------:R-:W-:Y:S02]  /*5f50*/  FMUL.FTZ R9, R2, R9 ;  /* 0x0000000902097220 */ /* 0x000fe40000410000 */
[C---:B------:R-:W-:Y:S02]  /*5f60*/  FADD.FTZ R19, -R141.reuse, R19 ;  /* 0x000000138d137221 */ /* 0x040fe40000010100 */
[----:B------:R-:W-:Y:S02]  /*5f70*/  FMUL.FTZ R146, R146, R4 ;  /* 0x0000000492927220 */ /* 0x000fe40000410000 */
[----:B------:R-:W-:Y:S02]  /*5f80*/  FADD.FTZ R134, -R141, R35 ;  /* 0x000000238d867221 */ /* 0x000fe40000010100 */
[----:B------:R-:W-:Y:S02]  /*5f90*/  FMUL.FTZ R35, R163, R22 ;  /* 0x00000016a3237220 */ /* 0x000fe40000410000 */
[----:B------:R-:W-:Y:S02]  /*5fa0*/  FMUL.FTZ R22, R41, R8 ;  /* 0x0000000829167220 */ /* 0x000fe40000410000 */
[----:B------:R-:W-:Y:S01]  /*5fb0*/  FADD.FTZ R32, -R142, R32 ;  /* 0x000000208e207221 */ /* 0x000fe20000010100 */
[----:B------:R1:W5:Y:S01]  /*5fc0*/  LDL.LU R41, [R1+0x78] ;  /* 0x0000780001297983 */ /* 0x0003620000300800 */
[----:B------:R-:W-:Y:S01]  /*5fd0*/  FADD.FTZ R135, -R141, R34 ;  /* 0x000000228d877221 */ /* 0x000fe20000010100 */
[----:B------:R-:W-:Y:S01]  /*5fe0*/  MOV R141, R234 ;  /* 0x000000ea008d7202 */ /* 0x000fe20000000f00 */
[----:B------:R-:W-:Y:S01]  /*5ff0*/  FMUL.FTZ R139, R149, R32 ;  /* 0x00000020958b7220 */ /* 0x000fe20000410000 */
[----:B------:R1:W5:Y:S01]  /*6000*/  LDL.LU R40, [R1+0x74] ;  /* 0x0000740001287983 */ /* 0x0003620000300800 */
[----:B------:R-:W-:Y:S02]  /*6010*/  FMUL.FTZ R32, R39, R12 ;  /* 0x0000000c27207220 */ /* 0x000fe40000410000 */
[----:B------:R-:W-:Y:S01]  /*6020*/  FMUL.FTZ R34, R161, R23 ;  /* 0x00000017a1227220 */ /* 0x000fe20000410000 */
[----:B------:R1:W5:Y:S01]  /*6030*/  LDL.LU R39, [R1+0x70] ;  /* 0x0000700001277983 */ /* 0x0003620000300800 */
[----:B------:R-:W-:Y:S02]  /*6040*/  FMUL.FTZ R23, R38, R13 ;  /* 0x0000000d26177220 */ /* 0x000fe40000410000 */
[----:B------:R-:W-:Y:S01]  /*6050*/  FADD.FTZ R8, -R0, R10 ;  /* 0x0000000a00087221 */ /* 0x000fe20000010100 */
[----:B------:R1:W5:Y:S01]  /*6060*/  LDL.LU R38, [R1+0x6c] ;  /* 0x00006c0001267983 */ /* 0x0003620000300800 */
[----:B------:R-:W-:Y:S02]  /*6070*/  FADD.FTZ R33, -R142, R33 ;  /* 0x000000218e217221 */ /* 0x000fe40000010100 */
[----:B------:R-:W-:Y:S02]  /*6080*/  FMUL.FTZ R8, R37, R8 ;  /* 0x0000000825087220 */ /* 0x000fe40000410000 */
[----:B------:R-:W-:Y:S01]  /*6090*/  FMUL.FTZ R137, R148, R33 ;  /* 0x0000002194897220 */ /* 0x000fe20000410000 */
[----:B------:R1:W5:Y:S01]  /*60a0*/  LDL.LU R37, [R1+0x68] ;  /* 0x0000680001257983 */ /* 0x0003620000300800 */
[----:B------:R-:W-:Y:S02]  /*60b0*/  FMUL.FTZ R33, R158, R7 ;  /* 0x000000079e217220 */ /* 0x000fe40000410000 */
[----:B------:R-:W-:Y:S02]  /*60c0*/  FADD.FTZ R7, -R0, R14 ;  /* 0x0000000e00077221 */ /* 0x000fe40000010100 */
[----:B------:R-:W-:Y:S02]  /*60d0*/  FMUL.FTZ R13, R36, R11 ;  /* 0x0000000b240d7220 */ /* 0x000fe40000410000 */
[----:B------:R-:W-:Y:S01]  /*60e0*/  FMUL.FTZ R7, R3, R7 ;  /* 0x0000000703077220 */ /* 0x000fe20000410000 */
[----:B------:R1:W5:Y:S01]  /*60f0*/  LDL.LU R36, [R1+0x64] ;  /* 0x0000640001247983 */ /* 0x0003620000300800 */
        /* <DEDUP_REMOVED lines=8> */
[----:B------:R1:W5:Y:S01]  /*6180*/  LDL.64 R150, [R1] ;  /* 0x0000000001967983 */ /* 0x0003620000100a00 */
[----:B------:R-:W-:Y:S02]  /*6190*/  FMUL.FTZ R132, R167, R19 ;  /* 0x00000013a7847220 */ /* 0x000fe40000410000 */
[C---:B------:R-:W-:Y:S02]  /*61a0*/  FADD.FTZ R4, -R140.reuse, R24 ;  /* 0x000000188c047221 */ /* 0x040fe40000010100 */
[C---:B------:R-:W-:Y:S01]  /*61b0*/  FADD.FTZ R24, -R140.reuse, R25 ;  /* 0x000000198c187221 */ /* 0x040fe20000010100 */
[----:B------:R1:W5:Y:S01]  /*61c0*/  LDL R148, [R1+0x18] ;  /* 0x0000180001947983 */ /* 0x0003620000100800 */
[C---:B------:R-:W-:Y:S02]  /*61d0*/  FADD.FTZ R5, -R140.reuse, R28 ;  /* 0x0000001c8c057221 */ /* 0x040fe40000010100 */
[----:B------:R-:W-:Y:S01]  /*61e0*/  FADD.FTZ R28, -R140, R29 ;  /* 0x0000001d8c1c7221 */ /* 0x000fe20000010100 */
[----:B------:R1:W5:Y:S01]  /*61f0*/  LDL R142, [R1+0x1c] ;  /* 0x00001c00018e7983 */ /* 0x0003620000100800 */
[C---:B------:R-:W-:Y:S01]  /*6200*/  FADD.FTZ R18, -R0.reuse, R26 ;  /* 0x0000001a00127221 */ /* 0x040fe20000010100 */
[----:B------:R-:W-:Y:S01]  /*6210*/  MOV R140, R235 ;  /* 0x000000eb008c7202 */ /* 0x000fe20000000f00 */
        /* <DEDUP_REMOVED lines=14> */
[----:B-1----:R-:W-:Y:S01]  /*6300*/  ULOP3.LUT UR6, UR5, 0x1, URZ, 0xc0, !UPT ;  /* 0x0000000105067892 */ /* 0x002fe2000f8ec03f */
[----:B------:R-:W-:Y:S01]  /*6310*/  IMAD.MOV.U32 R0, RZ, RZ, c[0x0][0x190] ;  /* 0x00006400ff007624 */ /* 0x000fe200078e00ff */
[----:B-----5:R-:W-:Y:S02]  /*6320*/  ISETP.GE.AND P2, PT, R150, c[0x0][0x220], PT ;  /* 0x0000880096007a0c */ /* 0x020fe40003f46270 */
[----:B------:R-:W-:Y:S01]  /*6330*/  UISETP.NE.U32.AND UP0, UPT, UR6, 0x1, UPT ;  /* 0x000000010600788c */ /* 0x000fe2000bf05070 */
[----:B------:R-:W-:Y:S01]  /*6340*/  IMAD.U32 R0, R0, -0x40, RZ ;  /* 0xffffffc000007824 */ /* 0x000fe200078e00ff */
[----:B------:R-:W-:Y:S02]  /*6350*/  ISETP.GE.AND P1, PT, R148, c[0x0][0x220], PT ;  /* 0x0000880094007a0c */ /* 0x000fe40003f26270 */
[----:B------:R-:W-:Y:S02]  /*6360*/  USEL UR6, UR39, 0x3000, !UP0 ;  /* 0x0000300027067887 */ /* 0x000fe4000c000000 */
[----:B------:R-:W-:Y:S02]  /*6370*/  LEA R238, P3, R0, R238, 0x1 ;  /* 0x000000ee00ee7211 */ /* 0x000fe400078608ff */
[----:B------:R-:W-:Y:S02]  /*6380*/  SHF.R.S32.HI R4, RZ, 0x1f, R0 ;  /* 0x0000001fff047819 */ /* 0x000fe40000011400 */
[----:B------:R-:W-:Y:S02]  /*6390*/  IADD3 R228, R228, UR6, RZ ;  /* 0x00000006e4e47c10 */ /* 0x000fe4000fffe0ff */
[----:B------:R-:W-:Y:S01]  /*63a0*/  LEA.HI.X R237, R0, R237, R4, 0x1, P3 ;  /* 0x000000ed00ed7211 */ /* 0x000fe200018f0c04 */
[--C-:B------:R-:W-:Y:S01]  /*63b0*/  @!P2 IMAD.MOV.U32 R4, RZ, RZ, R238.reuse ;  /* 0x000000ffff04a224 */ /* 0x100fe200078e00ee */
[C---:B------:R-:W-:Y:S01]  /*63c0*/  IADD3 R0, R242.reuse, UR6, RZ ;  /* 0x00000006f2007c10 */ /* 0x040fe2000fffe0ff */
[----:B------:R1:W-:Y:S01]  /*63d0*/  @P2 STS [R228], RZ ;  /* 0x000000ffe4002388 */ /* 0x0003e20000000800 */
[----:B------:R-:W-:Y:S01]  /*63e0*/  @!P1 IADD3 R6, R242, UR6, RZ ;  /* 0x00000006f2069c10 */ /* 0x000fe2000fffe0ff */
[--C-:B------:R-:W-:Y:S01]  /*63f0*/  @!P2 IMAD.MOV.U32 R5, RZ, RZ, R237.reuse ;  /* 0x000000ffff05a224 */ /* 0x100fe200078e00ed */
[----:B------:R-:W-:Y:S01]  /*6400*/  IADD3 R216, R216, UR6, RZ ;  /* 0x00000006d8d87c10 */ /* 0x000fe2000fffe0ff */
[----:B------:R1:W-:Y:S04]  /*6410*/  @P2 STS [R228+0x4], RZ ;  /* 0x000004ffe4002388 */ /* 0x0003e80000000800 */
[----:B------:R1:W-:Y:S04]  /*6420*/  @P2 STS [R228+0x8], RZ ;  /* 0x000008ffe4002388 */ /* 0x0003e80000000800 */
        /* <DEDUP_REMOVED lines=8> */
[----:B------:R1:W-:Y:S01]  /*64b0*/  @P1 STS [R228+0x100c], RZ ;  /* 0x00100cffe4001388 */ /* 0x0003e20000000800 */
[--C-:B--2---:R-:W-:Y:S02]  /*64c0*/  @!P1 IMAD.MOV.U32 R4, RZ, RZ, R238.reuse ;  /* 0x000000ffff049224 */ /* 0x104fe400078e00ee */
[--C-:B------:R-:W-:Y:S05]  /*64d0*/  @!P1 IMAD.MOV.U32 R5, RZ, RZ, R237.reuse ;  /* 0x000000ffff059224 */ /* 0x100fea00078e00ed */
[----:B------:R-:W-:Y:S01]  /*64e0*/  @!PT LDS RZ, [RZ] ;  /* 0x00000000fffff984 */ /* 0x000fe20000000800 */
[----:B------:R-:W-:Y:S01]  /*64f0*/  @!PT LDS RZ, [RZ] ;  /* 0x00000000fffff984 */ /* 0x000fe20000000800 */
[----:B------:R-:W-:Y:S01]  /*6500*/  @!PT LDS RZ, [RZ] ;  /* 0x00000000fffff984 */ /* 0x000fe20000000800 */
[----:B------:R2:W-:Y:S01]  /*6510*/  @!P1 LDGSTS.E.BYPASS.LTC128B.128 [R6+0x1000], [R4.64+0x40] ;  /* 0x0100004004069fae */ /* 0x0005e2000b901d4c */
[----:B------:R-:W-:Y:S11]  /*6520*/  ISETP.GE.AND P1, PT, R142, c[0x0][0x220], PT ;  /* 0x000088008e007a0c */ /* 0x000ff60003f26270 */
[----:B------:R-:W-:Y:S02]  /*6530*/  @!UPT UIADD3 URZ, URZ, URZ, URZ ;  /* 0x0000003f3f3ff290 */ /* 0x000fe4000fffe03f */
[----:B------:R1:W-:Y:S04]  /*6540*/  @P1 STS [R228+0x2000], RZ ;  /* 0x002000ffe4001388 */ /* 0x0003e80000000800 */
[----:B------:R1:W-:Y:S04]  /*6550*/  @P1 STS [R228+0x2004], RZ ;  /* 0x002004ffe4001388 */ /* 0x0003e80000000800 */
[----:B------:R1:W-:Y:S04]  /*6560*/  @P1 STS [R228+0x2008], RZ ;  /* 0x002008ffe4001388 */ /* 0x0003e80000000800 */
[----:B------:R1:W-:Y:S01]  /*6570*/  @P1 STS [R228+0x200c], RZ ;  /* 0x00200cffe4001388 */ /* 0x0003e20000000800 */
[----:B--2---:R-:W-:Y:S01]  /*6580*/  @!P1 IADD3 R6, R242, UR6, RZ ;  /* 0x00000006f2069c10 */ /* 0x004fe2000fffe0ff */
[----:B------:R-:W-:Y:S02]  /*6590*/  @!P1 IMAD.MOV.U32 R4, RZ, RZ, R238 ;  /* 0x000000ffff049224 */ /* 0x000fe400078e00ee */
[----:B------:R-:W-:Y:S02]  /*65a0*/  @!P1 IMAD.MOV.U32 R5, RZ, RZ, R237 ;  /* 0x000000ffff059224 */ /* 0x000fe400078e00ed */
[----:B------:R-:W-:Y:S03]  /*65b0*/  IMAD.MOV.U32 R242, RZ, RZ, R0 ;  /* 0x000000fffff27224 */ /* 0x000fe600078e0000 */
[----:B------:R-:W-:Y:S01]  /*65c0*/  @!PT LDS RZ, [RZ] ;  /* 0x00000000fffff984 */ /* 0x000fe20000000800 */
[----:B------:R-:W-:Y:S01]  /*65d0*/  @!PT LDS RZ, [RZ] ;  /* 0x00000000fffff984 */ /* 0x000fe20000000800 */
[----:B------:R-:W-:Y:S01]  /*65e0*/  @!PT LDS RZ, [RZ] ;  /* 0x00000000fffff984 */ /* 0x000fe20000000800 */
[----:B------:R1:W-:Y:S04]  /*65f0*/  @!P1 LDGSTS.E.BYPASS.LTC128B.128 [R6+0x2000], [R4.64+0x80] ;  /* 0x0200008004069fae */ /* 0x0003e8000b901d4c */
[----:B------:R-:W0:Y:S02]  /*6600*/  LDGDEPBAR ;  /* 0x00000000000079af */ /* 0x000e240000000000 */
.L_x_112:
        /* <DEDUP_REMOVED lines=35> */
[----:B-----5:R-:W-:Y:S04]  /*6840*/  LDSM.16.MT88.4 R4, [R2+0x13000] ;  /* 0x013000000204783b */ /* 0x020fe80000004200 */
[----:B------:R-:W2:Y:S04]  /*6850*/  LDSM.16.MT88.4 R8, [R0+0x6000] ;  /* 0x006000000008783b */ /* 0x000ea80000004200 */
[----:B------:R-:W3:Y:S04]  /*6860*/  LDSM.16.MT88.4 R12, [R2+0x15000] ;  /* 0x01500000020c783b */ /* 0x000ee80000004200 */
[----:B------:R-:W4:Y:S04]  /*6870*/  LDSM.16.MT88.4 R16, [R0+0x7000] ;  /* 0x007000000010783b */ /* 0x000f280000004200 */
[----:B------:R-:W1:Y:S04]  /*6880*/  LDSM.16.MT88.4 R20, [R0+0x8000] ;  /* 0x008000000014783b */ /* 0x000e680000004200 */
[----:B------:R-:W-:Y:S04]  /*6890*/  LDSM.16.MT88.4 R24, [R2+0x15800] ;  /* 0x015800000218783b */ /* 0x000fe80000004200 */
[----:B------:R-:W-:Y:S01]  /*68a0*/  LDSM.16.MT88.4 R28, [R0+0x7400] ;  /* 0x00740000001c783b */ /* 0x000fe20000004200 */
[-C--:B--2---:R-:W-:Y:S08]  /*68b0*/  HMMA.16816.F32.BF16 R36, R4, R8.reuse, R36 ;  /* 0x000000080424723c */ /* 0x084ff00000041824 */
[C---:B---3--:R-:W-:Y:S08]  /*68c0*/  HMMA.16816.F32.BF16 R40, R12.reuse, R8, R40 ;  /* 0x000000080c28723c */ /* 0x048ff00000041828 */
[-C--:B------:R-:W-:Y:S08]  /*68d0*/  HMMA.16816.F32.BF16 R44, R12, R10.reuse, R44 ;  /* 0x0000000a0c2c723c */ /* 0x080ff0000004182c */
[C---:B------:R-:W-:Y:S01]  /*68e0*/  HMMA.16816.F32.BF16 R48, R4.reuse, R10, R48 ;  /* 0x0000000a0430723c */ /* 0x040fe20000041830 */
[----:B------:R-:W-:Y:S07]  /*68f0*/  LDSM.16.MT88.4 R8, [R2+0x13800] ;  /* 0x013800000208783b */ /* 0x000fee0000004200 */
[-C--:B----4-:R-:W-:Y:S08]  /*6900*/  HMMA.16816.F32.BF16 R52, R4, R16.reuse, R52 ;  /* 0x000000100434723c */ /* 0x090ff00000041834 */
[C---:B------:R-:W-:Y:S08]  /*6910*/  HMMA.16816.F32.BF16 R56, R12.reuse, R16, R56 ;  /* 0x000000100c38723c */ /* 0x040ff00000041838 */
[-C--:B------:R-:W-:Y:S08]  /*6920*/  HMMA.16816.F32.BF16 R60, R12, R18.reuse, R60 ;  /* 0x000000120c3c723c */ /* 0x080ff0000004183c */
[C---:B------:R-:W-:Y:S01]  /*6930*/  HMMA.16816.F32.BF16 R64, R4.reuse, R18, R64 ;  /* 0x000000120440723c */ /* 0x040fe20000041840 */
[----:B------:R-:W2:Y:S07]  /*6940*/  LDSM.16.MT88.4 R16, [R0+0x6400] ;  /* 0x006400000010783b */ /* 0x000eae0000004200 */
[-C--:B-1----:R-:W-:Y:S08]  /*6950*/  HMMA.16816.F32.BF16 R68, R4, R20.reuse, R68 ;  /* 0x000000140444723c */ /* 0x082ff00000041844 */
[C---:B------:R-:W-:Y:S08]  /*6960*/  HMMA.16816.F32.BF16 R72, R12.reuse, R20, R72 ;  /* 0x000000140c48723c */ /* 0x040ff00000041848 */
[-C--:B------:R-:W-:Y:S01]  /*6970*/  HMMA.16816.F32.BF16 R76, R12, R22.reuse, R76 ;  /* 0x000000160c4c723c */ /* 0x080fe2000004184c */
[----:B------:R-:W1:Y:S07]  /*6980*/  LDSM.16.MT88.4 R12, [R0+0x8400] ;  /* 0x00840000000c783b */ /* 0x000e6e0000004200 */
[----:B------:R-:W-:Y:S01]  /*6990*/  HMMA.16816.F32.BF16 R80, R4, R22, R80 ;  /* 0x000000160450723c */ /* 0x000fe20000041850 */
[----:B------:R-:W-:Y:S04]  /*69a0*/  LDSM.16.MT88.4 R4, [R2+0x14000] ;  /* 0x014000000204783b */ /* 0x000fe80000004200 */
[----:B------:R-:W-:Y:S03]  /*69b0*/  LDSM.16.MT88.4 R20, [R2+0x16000] ;  /* 0x016000000214783b */ /* 0x000fe60000004200 */
        /* <DEDUP_REMOVED lines=9> */
[----:B------:R-:W3:Y:S07]  /*6a50*/  LDSM.16.MT88.4 R28, [R0+0x7800] ;  /* 0x00780000001c783b */ /* 0x000eee0000004200 */
[-C--:B-1----:R-:W-:Y:S08]  /*6a60*/  HMMA.16816.F32.BF16 R68, R8, R12.reuse, R68 ;  /* 0x0000000c0844723c */ /* 0x082ff00000041844 */
[C---:B------:R-:W-:Y:S08]  /*6a70*/  HMMA.16816.F32.BF16 R72, R24.reuse, R12, R72 ;  /* 0x0000000c1848723c */ /* 0x040ff00000041848 */
[-C--:B------:R-:W-:Y:S01]  /*6a80*/  HMMA.16816.F32.BF16 R76, R24, R14.reuse, R76 ;  /* 0x0000000e184c723c */ /* 0x080fe2000004184c */
[----:B------:R-:W1:Y:S07]  /*6a90*/  LDSM.16.MT88.4 R24, [R0+0x8800] ;  /* 0x008800000018783b */ /* 0x000e6e0000004200 */
[----:B------:R-:W-:Y:S01]  /*6aa0*/  HMMA.16816.F32.BF16 R80, R8, R14, R80 ;  /* 0x0000000e0850723c */ /* 0x000fe20000041850 */
[----:B------:R-:W-:Y:S04]  /*6ab0*/  LDSM.16.MT88.4 R8, [R2+0x14800] ;  /* 0x014800000208783b */ /* 0x000fe80000004200 */
[----:B------:R-:W4:Y:S03]  /*6ac0*/  LDSM.16.MT88.4 R12, [R0+0x6c00] ;  /* 0x006c0000000c783b */ /* 0x000f260000004200 */
[-C--:B--2---:R-:W-:Y:S08]  /*6ad0*/  HMMA.16816.F32.BF16 R36, R4, R16.reuse, R36 ;  /* 0x000000100424723c */ /* 0x084ff00000041824 */
[C---:B------:R-:W-:Y:S08]  /*6ae0*/  HMMA.16816.F32.BF16 R40, R20.reuse, R16, R40 ;  /* 0x000000101428723c */ /* 0x040ff00000041828 */
[-C--:B------:R-:W-:Y:S08]  /*6af0*/  HMMA.16816.F32.BF16 R44, R20, R18.reuse, R44 ;  /* 0x00000012142c723c */ /* 0x080ff0000004182c */
[C---:B------:R-:W-:Y:S01]  /*6b00*/  HMMA.16816.F32.BF16 R48, R4.reuse, R18, R48 ;  /* 0x000000120430723c */ /* 0x040fe20000041830 */
[----:B------:R-:W2:Y:S07]  /*6b10*/  LDSM.16.MT88.4 R16, [R2+0x16800] ;  /* 0x016800000210783b */ /* 0x000eae0000004200 */
[-C--:B---3--:R-:W-:Y:S08]  /*6b20*/  HMMA.16816.F32.BF16 R52, R4, R28.reuse, R52 ;  /* 0x0000001c0434723c */ /* 0x088ff00000041834 */
[C---:B------:R-:W-:Y:S08]  /*6b30*/  HMMA.16816.F32.BF16 R56, R20.reuse, R28, R56 ;  /* 0x0000001c1438723c */ /* 0x040ff00000041838 */
[-C--:B------:R-:W-:Y:S08]  /*6b40*/  HMMA.16816.F32.BF16 R60, R20, R30.reuse, R60 ;  /* 0x0000001e143c723c */ /* 0x080ff0000004183c */
[C---:B------:R-:W-:Y:S01]  /*6b50*/  HMMA.16816.F32.BF16 R64, R4.reuse, R30, R64 ;  /* 0x0000001e0440723c */ /* 0x040fe20000041840 */
[----:B------:R-:W3:Y:S07]  /*6b60*/  LDSM.16.MT88.4 R28, [R0+0x7c00] ;  /* 0x007c0000001c783b */ /* 0x000eee0000004200 */
[-C--:B-1----:R-:W-:Y:S08]  /*6b70*/  HMMA.16816.F32.BF16 R68, R4, R24.reuse, R68 ;  /* 0x000000180444723c */ /* 0x082ff00000041844 */
[C---:B------:R-:W-:Y:S08]  /*6b80*/  HMMA.16816.F32.BF16 R72, R20.reuse, R24, R72 ;  /* 0x000000181448723c */ /* 0x040ff00000041848 */
[-C--:B------:R-:W-:Y:S01]  /*6b90*/  HMMA.16816.F32.BF16 R76, R20, R26.reuse, R76 ;  /* 0x0000001a144c723c */ /* 0x080fe2000004184c */
[----:B------:R-:W1:Y:S04]  /*6ba0*/  LDSM.16.MT88.4 R20, [R0+0x8c00] ;  /* 0x008c00000014783b */ /* 0x000e680000004200 */
[----:B------:R-:W-:Y:S03]  /*6bb0*/  BAR.SYNC.DEFER_BLOCKING 0x0 ;  /* 0x0000000000007b1d */ /* 0x000fe60000010000 */
[----:B------:R-:W-:Y:S08]  /*6bc0*/  HMMA.16816.F32.BF16 R80, R4, R26, R80 ;  /* 0x0000001a0450723c */ /* 0x000ff00000041850 */
[-C--:B----4-:R-:W-:Y:S08]  /*6bd0*/  HMMA.16816.F32.BF16 R36, R8, R12.reuse, R36 ;  /* 0x0000000c0824723c */ /* 0x090ff00000041824 */
[C---:B--2---:R-:W-:Y:S08]  /*6be0*/  HMMA.16816.F32.BF16 R40, R16.reuse, R12, R40 ;  /* 0x0000000c1028723c */ /* 0x044ff00000041828 */
[-C--:B------:R-:W-:Y:S08]  /*6bf0*/  HMMA.16816.F32.BF16 R44, R16, R14.reuse, R44 ;  /* 0x0000000e102c723c */ /* 0x080ff0000004182c */
[C---:B------:R-:W-:Y:S08]  /*6c00*/  HMMA.16816.F32.BF16 R48, R8.reuse, R14, R48 ;  /* 0x0000000e0830723c */ /* 0x040ff00000041830 */
[-C--:B---3--:R-:W-:Y:S08]  /*6c10*/  HMMA.16816.F32.BF16 R52, R8, R28.reuse, R52 ;  /* 0x0000001c0834723c */ /* 0x088ff00000041834 */
[C---:B------:R-:W-:Y:S08]  /*6c20*/  HMMA.16816.F32.BF16 R56, R16.reuse, R28, R56 ;  /* 0x0000001c1038723c */ /* 0x040ff00000041838 */
[-C--:B------:R-:W-:Y:S08]  /*6c30*/  HMMA.16816.F32.BF16 R60, R16, R30.reuse, R60 ;  /* 0x0000001e103c723c */ /* 0x080ff0000004183c */
[C---:B------:R-:W-:Y:S08]  /*6c40*/  HMMA.16816.F32.BF16 R64, R8.reuse, R30, R64 ;  /* 0x0000001e0840723c */ /* 0x040ff00000041840 */
[-C--:B-1----:R-:W-:Y:S08]  /*6c50*/  HMMA.16816.F32.BF16 R68, R8, R20.reuse, R68 ;  /* 0x000000140844723c */ /* 0x082ff00000041844 */
[C---:B------:R-:W-:Y:S08]  /*6c60*/  HMMA.16816.F32.BF16 R72, R16.reuse, R20, R72 ;  /* 0x000000141048723c */ /* 0x040ff00000041848 */
[-C--:B------:R-:W-:Y:S08]  /*6c70*/  HMMA.16816.F32.BF16 R76, R16, R22.reuse, R76 ;  /* 0x00000016104c723c */ /* 0x080ff0000004184c */
[----:B------:R-:W-:Y:S01]  /*6c80*/  HMMA.16816.F32.BF16 R80, R8, R22, R80 ;  /* 0x000000160850723c */ /* 0x000fe20000041850 */
[----:B------:R-:W-:-:S07]  /*6c90*/  @!P0 BRA `(.L_x_113) ;  /* 0x0000021000008947 */ /* 0x000fce0003800000 */
[----:B------:R-:W-:Y:S01]  /*6ca0*/  IMAD.MOV.U32 R5, RZ, RZ, c[0x0][0x370] ;  /* 0x0000dc00ff057624 */ /* 0x000fe200078e00ff */
[----:B------:R-:W-:Y:S01]  /*6cb0*/  ISETP.GE.AND P3, PT, R150, c[0x0][0x220], PT ;  /* 0x0000880096007a0c */ /* 0x000fe20003f66270 */
[----:B------:R-:W-:Y:S01]  /*6cc0*/  IMAD.SHL.U32 R4, R149, 0x2, RZ ;  /* 0x0000000295047824 */ /* 0x000fe200078e00ff */
[----:B------:R-:W-:Y:S01]  /*6cd0*/  ISETP.GE.AND P2, PT, R148, c[0x0][0x220], PT ;  /* 0x0000880094007a0c */ /* 0x000fe20003f46270 */
[----:B------:R-:W-:Y:S01]  /*6ce0*/  IMAD.U32 R5, R5, -0x40, RZ ;  /* 0xffffffc005057824 */ /* 0x000fe200078e00ff */
[----:B------:R-:W-:Y:S04]  /*6cf0*/  ISETP.GE.AND P1, PT, R142, c[0x0][0x220], PT ;  /* 0x000088008e007a0c */ /* 0x000fe80003f26270 */
[C---:B------:R-:W-:Y:S02]  /*6d00*/  LEA R239, P4, R5.reuse, R239, 0x1 ;  /* 0x000000ef05ef7211 */ /* 0x040fe400078808ff */
[----:B------:R-:W-:Y:S03]  /*6d10*/  SHF.R.S32.HI R6, RZ, 0x1f, R5 ;  /* 0x0000001fff067819 */ /* 0x000fe60000011405 */
[----:B------:R1:W-:Y:S01]  /*6d20*/  @P3 STS [R4+0x6000], RZ ;  /* 0x006000ff04003388 */ /* 0x0003e20000000800 */
[----:B------:R-:W-:Y:S01]  /*6d30*/  LEA.HI.X R236, R5, R236, R6, 0x1, P4 ;  /* 0x000000ec05ec7211 */ /* 0x000fe200020f0c06 */
[--C-:B------:R-:W-:Y:S01]  /*6d40*/  @!P2 IMAD.MOV.U32 R8, RZ, RZ, R239.reuse ;  /* 0x000000ffff08a224 */ /* 0x100fe200078e00ef */
        /* <DEDUP_REMOVED lines=22> */
.L_x_113:
        /* <DEDUP_REMOVED lines=15> */
[----:B------:R-:W-:Y:S03]  /*6fa0*/  LDSM.16.M88.4 R32, [R222] ;  /* 0x00000000de20783b */ /* 0x000fe60000000200 */
[----:B------:R-:W-:Y:S01]  /*6fb0*/  IMAD R143, R143, c[0x0][0x1c0], RZ ;  /* 0x000070008f8f7a24 */ /* 0x000fe200078e02ff */
[----:B------:R-:W5:Y:S03]  /*6fc0*/  LDL R152, [R1+0x4c] ;  /* 0x00004c0001987983 */ /* 0x000f660000100800 */
[----:B------:R-:W-:Y:S01]  /*6fd0*/  IMAD.SHL.U32 R143, R143, 0x8, RZ ;  /* 0x000000088f8f7824 */ /* 0x000fe200078e00ff */
[----:B------:R-:W3:Y:S04]  /*6fe0*/  LDSM.16.MT88.4 R132, [R0+0x9400] ;  /* 0x009400000084783b */ /* 0x000ee80000004200 */
[----:B------:R2:W4:Y:S04]  /*6ff0*/  LDL R144, [R1+0x14] ;  /* 0x0000140001907983 */ /* 0x0005280000100800 */
[----:B------:R-:W3:Y:S04]  /*7000*/  LDSM.16.MT88.4 R136, [R0+0xb400] ;  /* 0x00b400000088783b */ /* 0x000ee80000004200 */
[----:B------:R3:W4:Y:S01]  /*7010*/  LDL R145, [R1+0xc] ;  /* 0x00000c0001917983 */ /* 0x0007220000100800 */
[C---:B-1----:R-:W-:Y:S03]  /*7020*/  HMMA.16816.F32.BF16 R4, R24.reuse, R8, RZ ;  /* 0x000000081804723c */ /* 0x042fe600000418ff */
[----:B------:R1:W4:Y:S04]  /*7030*/  LDL R146, [R1+0x8] ;  /* 0x0000080001927983 */ /* 0x0003280000100800 */
        /* <DEDUP_REMOVED lines=72> */
[----:B-----5:R-:W-:Y:S01]  /*74c0*/  @P0 IADD3.X R137, R152, UR8, RZ, P2, !PT ;  /* 0x0000000898890c10 */ /* 0x020fe200097fe4ff */
        /* <DEDUP_REMOVED lines=11> */
[----:B------:R-:W5:Y:S01]  /*7580*/  @P0 LDG.E R147, [R136.64] ;  /* 0x0000000c88930981 */ /* 0x000f62000c1e1900 */
        /* <DEDUP_REMOVED lines=12> */
[----:B----4-:R4:W-:Y:S04]  /*7650*/  @P0 STL [R1+0x8], R146 ;  /* 0x0000089201000387 */ /* 0x0109e80000100800 */
[----:B-----5:R5:W-:Y:S01]  /*7660*/  @P0 STL [R1+0x10], R147 ;  /* 0x0000109301000387 */ /* 0x020be20000100800 */
        /* <DEDUP_REMOVED lines=9> */
[----:B-----5:R-:W-:Y:S02]  /*7700*/  IMAD.MOV.U32 R147, RZ, RZ, c[0x0][0x22c] ;  /* 0x00008b00ff937624 */ /* 0x020fe400078e00ff */
[----:B------:R1:W-:Y:S01]  /*7710*/  RED.E.ADD.F32.FTZ.RN.STRONG.GPU [R136.64], R6 ;  /* 0x000000068800798e */ /* 0x0003e2000c10e78c */
[----:B------:R-:W-:Y:S02]  /*7720*/  IMAD R146, R146, c[0x0][0x1c0], RZ ;  /* 0x0000700092927a24 */ /* 0x000fe400078e02ff */
[----:B------:R-:W-:Y:S02]  /*7730*/  IMAD R147, R147, c[0x0][0x1c0], RZ ;  /* 0x0000700093937a24 */ /* 0x000fe400078e02ff */
[----:B------:R-:W-:Y:S02]  /*7740*/  IMAD.SHL.U32 R146, R146, 0x20, RZ ;  /* 0x0000002092927824 */ /* 0x000fe400078e00ff */
[----:B------:R-:W-:Y:S02]  /*7750*/  IMAD R147, R147, 0x18, RZ ;  /* 0x0000001893937824 */ /* 0x000fe400078e02ff */
[----:B------:R-:W-:Y:S01]  /*7760*/  IMAD R145, R145, 0x28, RZ ;  /* 0x0000002891917824 */ /* 0x000fe200078e02ff */
[-C--:B------:R-:W-:Y:S02]  /*7770*/  LEA R30, P0, R146, R32.reuse, 0x2 ;  /* 0x00000020921e7211 */ /* 0x080fe400078010ff */
[-C--:B------:R-:W-:Y:S02]  /*7780*/  LEA R132, P1, R147, R32.reuse, 0x2 ;  /* 0x0000002093847211 */ /* 0x080fe400078210ff */
[-C--:B------:R-:W-:Y:S02]  /*7790*/  LEA R28, P2, R145, R32.reuse, 0x2 ;  /* 0x00000020911c7211 */ /* 0x080fe400078410ff */
[-C--:B------:R-:W-:Y:S01]  /*77a0*/  LEA.HI.X.SX32 R133, R147, R33.reuse, 0x2, P1 ;  /* 0x0000002193857211 */ /* 0x080fe200008f16ff */
[----:B------:R-:W-:Y:S01]  /*77b0*/  IMAD.MOV.U32 R147, RZ, RZ, c[0x0][0x22c] ;  /* 0x00008b00ff937624 */ /* 0x000fe200078e00ff */
[-C--:B------:R-:W-:Y:S02]  /*77c0*/  LEA R4, P1, R0, R32.reuse, 0x2 ;  /* 0x0000002000047211 */ /* 0x080fe400078210ff */
        /* <DEDUP_REMOVED lines=26> */
[----:B------:R5:W-:Y:S01]  /*7970*/  RED.E.ADD.F32.FTZ.RN.STRONG.GPU [R6.64], R11 ;  /* 0x0000000b0600798e */ /* 0x000be2000c10e78c */
[C---:B-1----:R-:W-:Y:S01]  /*7980*/  IADD3 R31, R144.reuse, 0x40, RZ ;  /* 0x00000040901f7810 */ /* 0x042fe20007ffe0ff */
[----:B------:R-:W-:Y:S02]  /*7990*/  IMAD.IADD R133, R143, 0x1, R133 ;  /* 0x000000018f857824 */ /* 0x000fe400078e0285 */
[----:B------:R1:W-:Y:S01]  /*79a0*/  RED.E.ADD.F32.FTZ.RN.STRONG.GPU [R32.64+0x80], R12 ;  /* 0x0000800c2000798e */ /* 0x0003e2000c10e78c */
[----:B------:R-:W-:Y:S02]  /*79b0*/  IADD3 R30, R144, 0x40, RZ ;  /* 0x00000040901e7810 */ /* 0x000fe40007ffe0ff */
[-C--:B-----5:R-:W-:Y:S01]  /*79c0*/  LEA R28, P1, R145, R32.reuse, 0x2 ;  /* 0x00000020911c7211 */ /* 0x0a0fe200078210ff */
[----:B------:R5:W-:Y:S01]  /*79d0*/  RED.E.ADD.F32.FTZ.RN.STRONG.GPU [R34.64+0x80], R13 ;  /* 0x0000800d2200798e */ /* 0x000be2000c10e78c */
[C---:B------:R-:W-:Y:S01]  /*79e0*/  IMAD.IADD R31, R143.reuse, 0x1, R31 ;  /* 0x000000018f1f7824 */ /* 0x040fe200078e021f */
[CC--:B------:R-:W-:Y:S01]  /*79f0*/  LEA R4, P0, R140.reuse, R32.reuse, 0x2 ;  /* 0x000000208c047211 */ /* 0x0c0fe200078010ff */
[----:B------:R-:W-:Y:S01]  /*7a00*/  IMAD.IADD R30, R143, 0x1, R30 ;  /* 0x000000018f1e7824 */ /* 0x000fe200078e021e */
[-C--:B------:R-:W-:Y:S01]  /*7a10*/  LEA.HI.X.SX32 R29, R145, R33.reuse, 0x2, P1 ;  /* 0x00000021911d7211 */ /* 0x080fe200008f16ff */
[C---:B------:R-:W-:Y:S01]  /*7a20*/  IMAD.IADD R133, R143.reuse, 0x1, R133 ;  /* 0x000000018f857824 */ /* 0x040fe200078e0285 */
[-C--:B------:R-:W-:Y:S01]  /*7a30*/  LEA.HI.X.SX32 R5, R140, R33.reuse, 0x2, P0 ;  /* 0x000000218c057211 */ /* 0x080fe200000f16ff */
[----:B------:R-:W-:Y:S01]  /*7a40*/  IMAD.IADD R30, R143, 0x1, R30 ;  /* 0x000000018f1e7824 */ /* 0x000fe200078e021e */
[----:B------:R-:W-:Y:S01]  /*7a50*/  IADD3 R140, R147, 0x20, RZ ;  /* 0x00000020938c7810 */ /* 0x000fe20007ffe0ff */
[----:B------:R-:W-:Y:S01]  /*7a60*/  IMAD.IADD R133, R143, 0x1, R133 ;  /* 0x000000018f857824 */ /* 0x000fe200078e0285 */
[CC--:B------:R-:W-:Y:S01]  /*7a70*/  LEA R10, P0, R141.reuse, R32.reuse, 0x2 ;  /* 0x000000208d0a7211 */ /* 0x0c0fe200078010ff */
[----:B------:R5:W-:Y:S02]  /*7a80*/  RED.E.ADD.F32.FTZ.RN.STRONG.GPU [R4.64], R14 ;  /* 0x0000000e0400798e */ /* 0x000be4000c10e78c */
[C---:B------:R-:W-:Y:S02]  /*7a90*/  IMAD.IADD R140, R146.reuse, 0x1, R140 ;  /* 0x00000001928c7824 */ /* 0x040fe400078e028c */
[----:B------:R5:W-:Y:S02]  /*7aa0*/  RED.E.ADD.F32.FTZ.RN.STRONG.GPU [R28.64], R15 ;  /* 0x0000000f1c00798e */ /* 0x000be4000c10e78c */
[C---:B------:R-:W-:Y:S01]  /*7ab0*/  IMAD.IADD R140, R146.reuse, 0x1, R140 ;  /* 0x00000001928c7824 */ /* 0x040fe200078e028c */
[-C--:B------:R-:W-:Y:S03]  /*7ac0*/  LEA.HI.X.SX32 R11, R141, R33.reuse, 0x2, P0 ;  /* 0x000000218d0b7211 */ /* 0x080fe600000f16ff */
[----:B------:R-:W-:Y:S01]  /*7ad0*/  IMAD.IADD R140, R146, 0x1, R140 ;  /* 0x00000001928c7824 */ /* 0x000fe200078e028c */
[CC--:B-1----:R-:W-:Y:S01]  /*7ae0*/  LEA R12, P4, R31.reuse, R32.reuse, 0x2 ;  /* 0x000000201f0c7211 */ /* 0x0c2fe200078810ff */
[----:B------:R1:W-:Y:S03]  /*7af0*/  RED.E.ADD.F32.FTZ.RN.STRONG.GPU [R10.64], R16 ;  /* 0x000000100a00798e */ /* 0x0003e6000c10e78c */
[CC--:B------:R-:W-:Y:S02]  /*7b00*/  LEA R8, P2, R140.reuse, R32.reuse, 0x2 ;  /* 0x000000208c087211 */ /* 0x0c0fe400078410ff */
[-C--:B-----5:R-:W-:Y:S02]  /*7b10*/  LEA.HI.X.SX32 R13, R31, R33.reuse, 0x2, P4 ;  /* 0x000000211f0d7211 */ /* 0x0a0fe400020f16ff */
[-C--:B------:R-:W-:Y:S05]  /*7b20*/  LEA.HI.X.SX32 R9, R140, R33.reuse, 0x2, P2 ;  /* 0x000000218c097211 */ /* 0x080fea00010f16ff */
[----:B------:R5:W-:Y:S01]  /*7b30*/  RED.E.ADD.F32.FTZ.RN.STRONG.GPU [R8.64], R17 ;  /* 0x000000110800798e */ /* 0x000be2000c10e78c */
[CC--:B------:R-:W-:Y:S04]  /*7b40*/  LEA R14, P5, R134.reuse, R32.reuse, 0x2 ;  /* 0x00000020860e7211 */ /* 0x0c0fe800078a10ff */
[-C--:B------:R-:W-:Y:S02]  /*7b50*/  LEA.HI.X.SX32 R15, R134, R33.reuse, 0x2, P5 ;  /* 0x00000021860f7211 */ /* 0x080fe400028f16ff */
[CC--:B-1----:R-:W-:Y:S04]  /*7b60*/  LEA R10, P3, R30.reuse, R32.reuse, 0x2 ;  /* 0x000000201e0a7211 */ /* 0x0c2fe800078610ff */
[-C--:B------:R-:W-:Y:S02]  /*7b70*/  LEA.HI.X.SX32 R11, R30, R33.reuse, 0x2, P3 ;  /* 0x000000211e0b7211 */ /* 0x080fe400018f16ff */
[----:B------:R-:W-:Y:S01]  /*7b80*/  LDSM.16.MT88.4 R28, [R3+0x2000] ;  /* 0x00200000031c783b */ /* 0x000fe20000004200 */
[CC--:B-----5:R-:W-:Y:S04]  /*7b90*/  LEA R8, P2, R133.reuse, R32.reuse, 0x2 ;  /* 0x0000002085087211 */ /* 0x0e0fe800078410ff */
        /* <DEDUP_REMOVED lines=50> */
[----:B------:R-:W5:Y:S03]  /*7ec0*/  LDSM.16.MT88.4 R28, [R3+0x1800] ;  /* 0x00180000031c783b */ /* 0x000f660000004200 */
        /* <DEDUP_REMOVED lines=15> */
[----:B------:R-:W3:Y:S04]  /*7fc0*/  LDSM.16.MT88.4 R8, [R3+0x1c00] ;  /* 0x001c00000308783b */ /* 0x000ee80000004200 */
[----:B------:R2:W1:Y:S03]  /*7fd0*/  LDSM.16.MT88.4 R32, [R3+0x2c00] ;  /* 0x002c00000320783b */ /* 0x0004660000004200 */
[-C--:B----4-:R-:W-:Y:S08]  /*7fe0*/  HMMA.16816.F32.BF16 R84, R4, R12.reuse, R84 ;  /* 0x0000000c0454723c */ /* 0x090ff00000041854 */
[C---:B------:R-:W-:Y:S08]  /*7ff0*/  HMMA.16816.F32.BF16 R88, R16.reuse, R12, R88 ;  /* 0x0000000c1058723c */ /* 0x040ff00000041858 */
[-C--:B------:R-:W-:Y:S04]  /*8000*/  HMMA.16816.F32.BF16 R92, R16, R14.reuse, R92 ;  /* 0x0000000e105c723c */ /* 0x080fe8000004185c */
[----:B--2---:R-:W-:Y:S04]  /*8010*/  IMAD.MOV.U32 R3, RZ, RZ, R0 ;  /* 0x000000ffff037224 */ /* 0x004fe800078e0000 */
        /* <DEDUP_REMOVED lines=13> */
[-C--:B---3--:R-:W-:Y:S08]  /*80f0*/  HMMA.16816.F32.BF16 R100, R24, R8.reuse, R100 ;  /* 0x000000081864723c */ /* 0x088ff00000041864 */
        /* <DEDUP_REMOVED lines=175> */
.L_x_115:
        /* <DEDUP_REMOVED lines=18> */
.L_x_116:
[----:B------:R-:W-:Y:S01]  /*8d10*/  BAR.SYNC.DEFER_BLOCKING 0x0 ;  /* 0x0000000000007b1d */ /* 0x000fe20000010000 */
[----:B-1----:R-:W-:Y:S01]  /*8d20*/  IMAD.SHL.U32 R0, R149, 0x2, RZ ;  /* 0x0000000295007824 */ /* 0x002fe200078e00ff */
[----:B------:R-:W-:Y:S01]  /*8d30*/  USHF.L.U32 UR4, UR22, 0x7, URZ ;  /* 0x0000000716047899 */ /* 0x000fe2000800063f */
[--C-:B------:R-:W-:Y:S01]  /*8d40*/  SHF.R.S32.HI R7, RZ, 0x1f, R150.reuse ;  /* 0x0000001fff077819 */ /* 0x100fe20000011496 */
[----:B------:R-:W-:Y:S02]  /*8d50*/  IMAD.MOV.U32 R6, RZ, RZ, R150 ;  /* 0x000000ffff067224 */ /* 0x000fe400078e0096 */
[----:B------:R-:W1:Y:S01]  /*8d60*/  S2R R27, SR_TID.X ;  /* 0x00000000001b7919 */ /* 0x000e620000002100 */
[----:B------:R-:W-:Y:S01]  /*8d70*/  USHF.R.S32.HI UR8, URZ, 0x1f, UR4 ;  /* 0x0000001f3f087899 */ /* 0x000fe20008011404 */
[----:B------:R-:W-:Y:S01]  /*8d80*/  IMAD.U32 R25, RZ, RZ, UR4 ;  /* 0x00000004ff197e24 */ /* 0x000fe2000f8e00ff */
[----:B------:R-:W-:Y:S01]  /*8d90*/  ULDC.64 UR6, c[0x0][0x3a0] ;  /* 0x0000e80000067ab9 */ /* 0x000fe20000000a00 */
[----:B------:R-:W2:Y:S01]  /*8da0*/  S2R R64, SR_TID.X ;  /* 0x0000000000407919 */ /* 0x000ea20000002100 */
[----:B------:R-:W-:Y:S01]  /*8db0*/  UIMAD UR5, UR8, UR6, URZ ;  /* 0x00000006080572a4 */ /* 0x000fe2000f8e023f */
[----:B------:R-:W-:Y:S01]  /*8dc0*/  IMAD.WIDE.U32 R4, R25, c[0x0][0x3a0], R6 ;  /* 0x0000e80019047a25 */ /* 0x000fe200078e0006 */
[----:B------:R-:W-:Y:S02]  /*8dd0*/  BSSY B0, `(.L_x_117) ;  /* 0x000002c000007945 */ /* 0x000fe40003800000 */
[----:B------:R-:W-:Y:S01]  /*8de0*/  UIMAD UR6, UR4, UR7, UR5 ;  /* 0x00000007040672a4 */ /* 0x000fe2000f8e0205 */
[----:B------:R-:W-:Y:S01]  /*8df0*/  IMAD.U32 R8, RZ, RZ, UR34 ;  /* 0x00000022ff087e24 */ /* 0x000fe2000f8e00ff */
[----:B------:R-:W-:Y:S01]  /*8e00*/  UIMAD UR5, UR22, -0x80, UR15 ;  /* 0xffffff80160578a4 */ /* 0x000fe2000f8e020f */
[----:B------:R-:W-:-:S03]  /*8e10*/  IADD3 R4, P0, R4, UR11, RZ ;  /* 0x0000000b04047c10 */ /* 0x000fc6000ff1e0ff */
[----:B------:R-:W-:Y:S01]  /*8e20*/  IMAD.U32 R3, RZ, RZ, UR6 ;  /* 0x00000006ff037e24 */ /* 0x000fe2000f8e00ff */
[----:B------:R-:W-:Y:S01]  /*8e30*/  ULDC.64 UR6, c[0x0][0x3b8] ;  /* 0x0000ee0000067ab9 */ /* 0x000fe20000000a00 */
[----:B------:R3:W4:Y:S01]  /*8e40*/  LDS.128 R36, [R0+0xa000] ;  /* 0x00a0000000247984 */ /* 0x0007220000000c00 */
[----:B------:R-:W-:Y:S02]  /*8e50*/  UIMAD UR6, UR57, UR6, URZ ;  /* 0x00000006390672a4 */ /* 0x000fe4000f8e023f */
[----:B------:R-:W-:Y:S01]  /*8e60*/  IADD3.X R5, R5, UR14, R3, P0, !PT ;  /* 0x0000000e05057c10 */ /* 0x000fe200087fe403 */
[----:B------:R3:W3:Y:S01]  /*8e70*/  LDS.128 R32, [R0+0xc000] ;  /* 0x00c0000000207984 */ /* 0x0006e20000000c00 */
[----:B------:R-:W-:Y:S01]  /*8e80*/  UIMAD UR6, UR34, UR7, UR6 ;  /* 0x00000007220672a4 */ /* 0x000fe2000f8e0206 */
[----:B-1----:R-:W-:Y:S02]  /*8e90*/  SHF.R.S32.HI R27, RZ, 0x1f, R27 ;  /* 0x0000001fff1b7819 */ /* 0x002fe4000001141b */
[----:B------:R-:W-:Y:S01]  /*8ea0*/  IMAD.WIDE.U32 R8, R8, c[0x0][0x3b8], R4 ;  /* 0x0000ee0008087a25 */ /* 0x000fe200078e0004 */
[----:B------:R1:W1:Y:S01]  /*8eb0*/  LDS.128 R28, [R0+0xe000] ;  /* 0x00e00000001c7984 */ /* 0x0002620000000c00 */
[----:B--2---:R-:W-:-:S03]  /*8ec0*/  LEA.HI R27, R27, R64, RZ, 0x2 ;  /* 0x000000401b1b7211 */ /* 0x004fc600078f10ff */
[----:B------:R2:W1:Y:S01]  /*8ed0*/  LDS.128 R48, [R0+0xf000] ;  /* 0x00f0000000307984 */ /* 0x0004620000000c00 */
[----:B------:R-:W-:Y:S02]  /*8ee0*/  IADD3 R24, R9, UR6, RZ ;  /* 0x0000000609187c10 */ /* 0x000fe4000fffe0ff */
[----:B------:R-:W-:Y:S01]  /*8ef0*/  SHF.R.S32.HI R27, RZ, 0x2, R27 ;  /* 0x00000002ff1b7819 */ /* 0x000fe2000001141b */
[----:B------:R2:W1:Y:S03]  /*8f00*/  LDS.128 R60, [R0+0x10000] ;  /* 0x01000000003c7984 */ /* 0x0004660000000c00 */
        /* <DEDUP_REMOVED lines=17> */
[----:B-123--:R-:W-:-:S04]  /*9020*/  IMAD R0, R26, c[0x0][0x3a0], RZ ;  /* 0x0000e8001a007a24 */ /* 0x00efc800078e02ff */
[----:B------:R-:W-:-:S04]  /*9030*/  IMAD R0, R27, c[0x0][0x3a4], R0 ;  /* 0x0000e9001b007a24 */ /* 0x000fc800078e0200 */
[----:B------:R-:W-:-:S05]  /*9040*/  IMAD.IADD R0, R0, 0x1, R11 ;  /* 0x0000000100007824 */ /* 0x000fca00078e020b */
[----:B------:R-:W-:-:S05]  /*9050*/  LEA.HI.X R5, R10, c[0x0][0x344], R0, 0x1, P3 ;  /* 0x0000d1000a057a11 */ /* 0x000fca00018f0c00 */
[----:B-----5:R1:W-:Y:S04]  /*9060*/  @!P1 STG.E.128 [R4.64+0x40], R20 ;  /* 0x0000401404009986 */ /* 0x0203e8000c101d0c */
[----:B----4-:R1:W-:Y:S04]  /*9070*/  @!P2 STG.E.128 [R4.64], R16 ;  /* 0x000000100400a986 */ /* 0x0103e8000c101d0c */
[----:B------:R1:W-:Y:S02]  /*9080*/  @!P0 STG.E.128 [R4.64+0x80], R12 ;  /* 0x0000800c04008986 */ /* 0x0003e4000c101d0c */
.L_x_118:
[----:B------:R-:W-:Y:S05]  /*9090*/  BSYNC B0 ;  /* 0x0000000000007941 */ /* 0x000fea0003800000 */
.L_x_117:
[----:B-123--:R-:W-:Y:S01]  /*90a0*/  IADD3 R0, R27, 0x40, RZ ;  /* 0x000000401b007810 */ /* 0x00efe20007ffe0ff */
[----:B------:R-:W-:Y:S03]  /*90b0*/  BSSY B0, `(.L_x_119) ;  /* 0x0000013000007945 */ /* 0x000fe60003800000 */
[----:B------:R-:W-:-:S13]  /*90c0*/  ISETP.GE.AND P3, PT, R0, UR5, PT ;  /* 0x0000000500007c0c */ /* 0x000fda000bf66270 */
[----:B------:R-:W-:Y:S05]  /*90d0*/  @P3 BRA `(.L_x_120) ;  /* 0x0000010000003947 */ /* 0x000fea0003800000 */
[----:B------:R-:W-:Y:S01]  /*90e0*/  IADD3 R0, P0, R27, 0x40, RZ ;  /* 0x000000401b007810 */ /* 0x000fe20007f1e0ff */
[----:B------:R-:W-:Y:S01]  /*90f0*/  IMAD.MOV.U32 R4, RZ, RZ, R8 ;  /* 0x000000ffff047224 */ /* 0x000fe200078e0008 */
[----:B------:R-:W-:Y:S02]  /*9100*/  MOV R5, R24 ;  /* 0x0000001800057202 */ /* 0x000fe40000000f00 */
[----:B------:R-:W-:Y:S01]  /*9110*/  ISETP.GE.AND P2, PT, R150, c[0x0][0x220], PT ;  /* 0x0000880096007a0c */ /* 0x000fe20003f46270 */
[----:B------:R-:W-:Y:S01]  /*9120*/  IMAD.X R3, RZ, RZ, R26, P0 ;  /* 0x000000ffff037224 */ /* 0x000fe200000e061a */
[----:B------:R-:W-:Y:S01]  /*9130*/  ISETP.GE.AND P1, PT, R148, c[0x0][0x220], PT ;  /* 0x0000880094007a0c */ /* 0x000fe20003f26270 */
[----:B------:R-:W-:Y:S01]  /*9140*/  IMAD.WIDE.U32 R8, R0, c[0x0][0x3a0], R4 ;  /* 0x0000e80000087a25 */ /* 0x000fe200078e0004 */
[----:B------:R-:W-:-:S03]  /*9150*/  ISETP.GE.AND P0, PT, R142, c[0x0][0x220], PT ;  /* 0x000088008e007a0c */ /* 0x000fc60003f06270 */
[----:B------:R-:W-:Y:S01]  /*9160*/  IMAD R3, R3, c[0x0][0x3a0], RZ ;  /* 0x0000e80003037a24 */ /* 0x000fe200078e02ff */
[----:B------:R-:W-:-:S03]  /*9170*/  LEA R4, P5, R8, c[0x0][0x340], 0x1 ;  /* 0x0000d00008047a11 */ /* 0x000fc600078a08ff */
[----:B------:R-:W-:-:S04]  /*9180*/  IMAD R0, R0, c[0x0][0x3a4], R3 ;  /* 0x0000e90000007a24 */ /* 0x000fc800078e0203 */
[----:B------:R-:W-:-:S05]  /*9190*/  IMAD.IADD R0, R0, 0x1, R9 ;  /* 0x0000000100007824 */ /* 0x000fca00078e0209 */
[----:B------:R-:W-:-:S05]  /*91a0*/  LEA.HI.X R5, R8, c[0x0][0x344], R0, 0x1, P5 ;  /* 0x0000d10008057a11 */ /* 0x000fca00028f0c00 */
[----:B----4-:R1:W-:Y:S04]  /*91b0*/  @!P2 STG.E.128 [R4.64], R36 ;  /* 0x000000240400a986 */ /* 0x0103e8000c101d0c */
[----:B------:R1:W-:Y:S04]  /*91c0*/  @!P1 STG.E.128 [R4.64+0x40], R32 ;  /* 0x0000402004009986 */ /* 0x0003e8000c101d0c */
[----:B------:R1:W-:Y:S02]  /*91d0*/  @!P0 STG.E.128 [R4.64+0x80], R28 ;  /* 0x0000801c04008986 */ /* 0x0003e4000c101d0c */
.L_x_120:
[----:B------:R-:W-:Y:S05]  /*91e0*/  BSYNC B0 ;  /* 0x0000000000007941 */ /* 0x000fea0003800000 */
.L_x_119:
        /* <DEDUP_REMOVED lines=17> */
[----:B------:R-:W-:Y:S01]  /*9300*/  ISETP.GE.AND P2, PT, R150, c[0x0][0x220], PT ;  /* 0x0000880096007a0c */ /* 0x000fe20003f46270 */
[----:B------:R-:W-:Y:S01]  /*9310*/  IMAD.MOV.U32 R4, RZ, RZ, R6 ;  /* 0x000000ffff047224 */ /* 0x000fe200078e0006 */
[----:B------:R-:W-:Y:S01]  /*9320*/  ISETP.GE.AND P1, PT, R148, c[0x0][0x220], PT ;  /* 0x0000880094007a0c */ /* 0x000fe20003f26270 */
[C---:B------:R-:W-:Y:S01]  /*9330*/  IMAD R0, R27.reuse, c[0x0][0x3ac], R0 ;  /* 0x0000eb001b007a24 */ /* 0x040fe200078e0200 */
[----:B------:R-:W-:Y:S01]  /*9340*/  ISETP.GE.AND P0, PT, R142, c[0x0][0x220], PT ;  /* 0x000088008e007a0c */ /* 0x000fe20003f06270 */
[----:B------:R-:W-:-:S04]  /*9350*/  IMAD.WIDE.U32 R8, R27, c[0x0][0x3a8], R4 ;  /* 0x0000ea001b087a25 */ /* 0x000fc800078e0004 */
[----:B------:R-:W-:Y:S01]  /*9360*/  IMAD.IADD R0, R0, 0x1, R9 ;  /* 0x0000000100007824 */ /* 0x000fe200078e0209 */
[----:B------:R-:W-:-:S04]  /*9370*/  LEA R4, P4, R8, c[0x0][0x348], 0x1 ;  /* 0x0000d20008047a11 */ /* 0x000fc800078808ff */
[----:B------:R-:W-:-:S05]  /*9380*/  LEA.HI.X R5, R8, c[0x0][0x34c], R0, 0x1, P4 ;  /* 0x0000d30008057a11 */ /* 0x000fca00020f0c00 */
[----:B------:R1:W-:Y:S04]  /*9390*/  @!P2 STG.E.128 [R4.64], R48 ;  /* 0x000000300400a986 */ /* 0x0003e8000c101d0c */
[----:B------:R1:W-:Y:S04]  /*93a0*/  @!P1 STG.E.128 [R4.64+0x40], R44 ;  /* 0x0000402c04009986 */ /* 0x0003e8000c101d0c */
[----:B------:R1:W-:Y:S02]  /*93b0*/  @!P0 STG.E.128 [R4.64+0x80], R40 ;  /* 0x0000802804008986 */ /* 0x0003e4000c101d0c */
.L_x_122:
[----:B------:R-:W-:Y:S05]  /*93c0*/  BSYNC B0 ;  /* 0x0000000000007941 */ /* 0x000fea0003800000 */
.L_x_121:
[----:B------:R-:W-:Y:S05]  /*93d0*/  @P3 BRA `(.L_x_98) ;  /* 0x000000f000003947 */ /* 0x000fea0003800000 */
[----:B------:R-:W-:Y:S01]  /*93e0*/  IADD3 R0, P0, R27, 0x40, RZ ;  /* 0x000000401b007810 */ /* 0x000fe20007f1e0ff */
[----:B------:R-:W-:Y:S01]  /*93f0*/  IMAD.MOV.U32 R7, RZ, RZ, R3 ;  /* 0x000000ffff077224 */ /* 0x000fe200078e0003 */
[----:B------:R-:W-:-:S02]  /*9400*/  ISETP.GE.AND P2, PT, R150, c[0x0][0x220], PT ;  /* 0x0000880096007a0c */ /* 0x000fc40003f46270 */
[----:B------:R-:W-:Y:S01]  /*9410*/  ISETP.GE.AND P1, PT, R148, c[0x0][0x220], PT ;  /* 0x0000880094007a0c */ /* 0x000fe20003f26270 */
[----:B-1----:R-:W-:Y:S01]  /*9420*/  IMAD.X R4, RZ, RZ, R26, P0 ;  /* 0x000000ffff047224 */ /* 0x002fe200000e061a */
        /* <DEDUP_REMOVED lines=10> */
.L_x_98:
[----:B------:R-:W-:Y:S05]  /*94d0*/  BSYNC B1 ;  /* 0x0000000000017941 */ /* 0x000fea0003800000 */
.L_x_84:
        /* <DEDUP_REMOVED lines=11> */
.L_x_123:
[----:B------:R-:W-:Y:S05]  /*9590*/  EXIT ;  /* 0x000000000000794d */ /* 0x000fea0003800000 */
.L_x_125:
        /* <DEDUP_REMOVED lines=14> */
.L_x_667:


//--------------------- .text._ZN5flash27flash_bwd_convert_dq_kernelI23Flash_bwd_kernel_traitsILi96ELi64ELi128ELi8ELi2ELi4ELi4ELb1ELb0EN7cutlass10bfloat16_tE19Flash_kernel_traitsILi96ELi64ELi128ELi8ES3_EEEEvNS_16Flash_bwd_paramsEi --------------------------
	.section	.text._ZN5flash27flash_bwd_convert_dq_kernelI23Flash_bwd_kernel_traitsILi96ELi64ELi128ELi8ELi2ELi4ELi4ELb1ELb0EN7cutlass10bfloat16_tE19Flash_kernel_traitsILi96ELi64ELi128ELi8ES3_EEEEvNS_16Flash_bwd_paramsEi,"ax",@progbits
	.sectioninfo	@"SHI_REGISTERS=64"
	.align	128
        .global         _ZN5flash27flash_bwd_convert_dq_kernelI23Flash_bwd_kernel_traitsILi96ELi64ELi128ELi8ELi2ELi4ELi4ELb1ELb0EN7cutlass10bfloat16_tE19Flash_kernel_traitsILi96ELi64ELi128ELi8ES3_EEEEvNS_16Flash_bwd_paramsEi
        .type           _ZN5flash27flash_bwd_convert_dq_kernelI23Flash_bwd_kernel_traitsILi96ELi64ELi128ELi8ELi2ELi4ELi4ELb1ELb0EN7cutlass10bfloat16_tE19Flash_kernel_traitsILi96ELi64ELi128ELi8ES3_EEEEvNS_16Flash_bwd_paramsEi,@function
        .size           _ZN5flash27flash_bwd_convert_dq_kernelI23Flash_bwd_kernel_traitsILi96ELi64ELi128ELi8ELi2ELi4ELi4ELb1ELb0EN7cutlass10bfloat16_tE19Flash_kernel_traitsILi96ELi64ELi128ELi8ES3_EEEEvNS_16Flash_bwd_paramsEi,(.L_x_668 - _ZN5flash27flash_bwd_convert_dq_kernelI23Flash_bwd_kernel_traitsILi96ELi64ELi128ELi8ELi2ELi4ELi4ELb1ELb0EN7cutlass10bfloat16_tE19Flash_kernel_traitsILi96ELi64ELi128ELi8ES3_EEEEvNS_16Flash_bwd_paramsEi)
        .other          _ZN5flash27flash_bwd_convert_dq_kernelI23Flash_bwd_kernel_traitsILi96ELi64ELi128ELi8ELi2ELi4ELi4ELb1ELb0EN7cutlass10bfloat16_tE19Flash_kernel_traitsILi96ELi64ELi128ELi8ES3_EEEEvNS_16Flash_bwd_paramsEi,@"STO_CUDA_ENTRY STV_DEFAULT"
_ZN5flash27flash_bwd_convert_dq_kernelI23Flash_bwd_kernel_traitsILi96ELi64ELi128ELi8ELi2ELi4ELi4ELb1ELb0EN7cutlass10bfloat16_tE19Flash_kernel_traitsILi96ELi64ELi128ELi8ES3_EEEEvNS_16Flash_bwd_paramsEi:
.text._ZN5flash27flash_bwd_convert_dq_kernelI23Flash_bwd_kernel_traitsILi96ELi64ELi128ELi8ELi2ELi4ELi4ELb1ELb0EN7cutlass10bfloat16_tE19Flash_kernel_traitsILi96ELi64ELi128ELi8ES3_EEEEvNS_16Flash_bwd_paramsEi:
[----:B------:R-:W-:Y:S02]  /*0000*/  IMAD.MOV.U32 R1, RZ, RZ, c[0x0][0x28] ;  /* 0x00000a00ff017624 */ /* 0x000fe400078e00ff */
[----:B------:R-:W0:Y:S01]  /*0010*/  S2UR UR14, SR_CTAID.Y ;  /* 0x00000000000e79c3 */ /* 0x000e220000002600 */
[----:B------:R-:W-:Y:S02]  /*0020*/  ULDC.64 UR4, c[0x0][0x240] ;  /* 0x0000900000047ab9 */ /* 0x000fe40000000a00 */
[----:B------:R-:W-:Y:S02]  /*0030*/  UISETP.NE.U32.AND UP0, UPT, URZ, UR4, UPT ;  /* 0x000000043f00728c */ /* 0x000fe4000bf05070 */
[----:B------:R-:W-:Y:S02]  /*0040*/  UMOV UR6, 0x4 ;  /* 0x0000000400067882 */ /* 0x000fe40000000000 */
[----:B------:R-:W-:Y:S02]  /*0050*/  UISETP.NE.AND.EX UP0, UPT, URZ, UR5, UPT, UP0 ;  /* 0x000000053f00728c */ /* 0x000fe4000bf05300 */
[----:B------:R-:W-:Y:S02]  /*0060*/  ULDC.64 UR22, c[0x0][0x118] ;  /* 0x0000460000167ab9 */ /* 0x000fe40000000a00 */
[----:B------:R-:W-:-:S02]  /*0070*/  ULDC.64 UR4, c[0x0][0x240] ;  /* 0x0000900000047ab9 */ /* 0x000fc40000000a00 */
[----:B------:R-:W-:Y:S01]  /*0080*/  PLOP3.LUT P0, PT, PT, PT, UP0, 0x80, 0x0 ;  /* 0x000000000000781c */ /* 0x000fe20003f0f008 */
[----:B0-----:R-:W-:-:S06]  /*0090*/  UIMAD.WIDE UR4, UR14, UR6, UR4 ;  /* 0x000000060e0472a5 */ /* 0x001fcc000f8e0204 */
[----:B------:R-:W-:Y:S02]  /*00a0*/  IMAD.U32 R2, RZ, RZ, UR4 ;  /* 0x00000004ff027e24 */ /* 0x000fe4000f8e00ff */
[----:B------:R-:W-:-:S05]  /*00b0*/  IMAD.U32 R3, RZ, RZ, UR5 ;  /* 0x00000005ff037e24 */ /* 0x000fca000f8e00ff */
[----:B------:R-:W2:Y:S04]  /*00c0*/  @P0 LDG.E R4, [R2.64] ;  /* 0x0000001602040981 */ /* 0x000ea8000c1e1900 */
[----:B------:R-:W3:Y:S01]  /*00d0*/  @P0 LDG.E R0, [R2.64+0x4] ;  /* 0x0000041602000981 */ /* 0x000ee2000c1e1900 */
[----:B------:R-:W-:Y:S01]  /*00e0*/  UMOV UR4, 0xffffffff ;  /* 0xffffffff00047882 */ /* 0x000fe20000000000 */
[----:B------:R-:W0:Y:S02]  /*00f0*/  S2UR UR6, SR_CTAID.X ;  /* 0x00000000000679c3 */ /* 0x000e240000002500 */
[----:B0-----:R-:W-:-:S06]  /*0100*/  USHF.L.U32 UR6, UR6, 0x6, URZ ;  /* 0x0000000606067899 */ /* 0x001fcc000800063f */
[----:B--2---:R-:W0:Y:S08]  /*0110*/  @P0 R2UR UR4, R4 ;  /* 0x00000000040403c2 */ /* 0x004e3000000e0000 */
[----:B---3--:R-:W0:Y:S02]  /*0120*/  @P0 R2UR UR7, R0 ;  /* 0x00000000000703c2 */ /* 0x008e2400000e0000 */
[----:B0-----:R-:W-:-:S07]  /*0130*/  @UP0 UIADD3 UR7, UR7, -UR4, URZ ;  /* 0x8000000407070290 */ /* 0x001fce000fffe03f */
[----:B------:R-:W-:Y:S02]  /*0140*/  @!UP0 ULDC UR7, c[0x0][0x214] ;  /* 0x0000850000078ab9 */ /* 0x000fe40000000800 */
[----:B------:R-:W-:-:S06]  /*0150*/  UISETP.GT.AND UP1, UPT, UR7, UR6, UPT ;  /* 0x000000060700728c */ /* 0x000fcc000bf24270 */
[----:B------:R-:W-:-:S13]  /*0160*/  PLOP3.LUT P0, PT, PT, PT, UP1, 0x80, 0x0 ;  /* 0x000000000000781c */ /* 0x000fda0003f0f018 */
[----:B------:R-:W-:Y:S05]  /*0170*/  @!P0 EXIT ;  /* 0x000000000000894d */ /* 0x000fea0003800000 */
[----:B------:R-:W0:Y:S01]  /*0180*/  S2R R22, SR_TID.X ;  /* 0x0000000000167919 */ /* 0x000e220000002100 */
[----:B------:R-:W-:Y:S01]  /*0190*/  UISETP.NE.AND UP1, UPT, UR4, -0x1, UPT ;  /* 0xffffffff0400788c */ /* 0x000fe2000bf25270 */
[----:B------:R-:W-:Y:S01]  /*01a0*/  MOV R0, c[0x0][0x3e0] ;  /* 0x0000f80000007a02 */ /* 0x000fe20000000f00 */
[----:B------:R-:W-:Y:S01]  /*01b0*/  ULDC.64 UR8, c[0x0][0x398] ;  /* 0x0000e60000087ab9 */ /* 0x000fe20000000a00 */
[----:B------:R-:W1:Y:S01]  /*01c0*/  S2UR UR26, SR_CTAID.Z ;  /* 0x00000000001a79c3 */ /* 0x000e620000002700 */
[----:B------:R-:W-:Y:S01]  /*01d0*/  ULDC.64 UR12, c[0x0][0x380] ;  /* 0x0000e000000c7ab9 */ /* 0x000fe20000000a00 */
[----:B------:R-:W-:Y:S01]  /*01e0*/  ISETP.GE.AND P0, PT, R0, 0x1, PT ;  /* 0x000000010000780c */ /* 0x000fe20003f06270 */
[----:B------:R-:W-:Y:S01]  /*01f0*/  USHF.R.S32.HI UR27, URZ, 0x1f, UR6 ;  /* 0x0000001f3f1b7899 */ /* 0x000fe20008011406 */
[----:B------:R-:W-:Y:S01]  /*0200*/  HFMA2.MMA R40, -RZ, RZ, 0, 0 ;  /* 0x00000000ff287435 */ /* 0x000fe200000001ff */
[----:B------:R-:W-:Y:S01]  /*0210*/  CS2R R14, SRZ ;  /* 0x00000000000e7805 */ /* 0x000fe2000001ff00 */
[----:B------:R-:W-:Y:S01]  /*0220*/  CS2R R16, SRZ ;  /* 0x0000000000107805 */ /* 0x000fe2000001ff00 */
[----:B------:R-:W-:Y:S01]  /*0230*/  IMAD.MOV.U32 R18, RZ, RZ, RZ ;  /* 0x000000ffff127224 */ /* 0x000fe200078e00ff */
[----:B------:R-:W-:Y:S01]  /*0240*/  @UP1 UIMAD.WIDE.U32 UR10, UR4, UR8, URZ ;  /* 0x00000008040a12a5 */ /* 0x000fe2000f8e003f */
[----:B------:R-:W-:Y:S01]  /*0250*/  CS2R R54, SRZ ;  /* 0x0000000000367805 */ /* 0x000fe2000001ff00 */
[----:B------:R-:W-:Y:S01]  /*0260*/  @!UP1 USHF.R.S32.HI UR8, URZ, 0x1f, UR14 ;  /* 0x0000001f3f089899 */ /* 0x000fe2000801140e */
[----:B------:R-:W-:Y:S01]  /*0270*/  CS2R R56, SRZ ;  /* 0x0000000000387805 */ /* 0x000fe2000001ff00 */
[----:B------:R-:W-:Y:S01]  /*0280*/  @UP1 UIMAD UR5, UR4, UR9, UR11 ;  /* 0x00000009040512a4 */ /* 0x000fe2000f8e020b */
[----:B------:R-:W-:Y:S01]  /*0290*/  CS2R R20, SRZ ;  /* 0x0000000000147805 */ /* 0x000fe2000001ff00 */
[----:B------:R-:W-:Y:S01]  /*02a0*/  @!UP1 UIMAD UR11, UR8, UR12, URZ ;  /* 0x0000000c080b92a4 */ /* 0x000fe2000f8e023f */
[----:B------:R-:W-:Y:S01]  /*02b0*/  IMAD.MOV.U32 R9, RZ, RZ, RZ ;  /* 0x000000ffff097224 */ /* 0x000fe200078e00ff */
[----:B------:R-:W-:Y:S01]  /*02c0*/  @!UP1 UIMAD.WIDE.U32 UR8, UR14, UR12, URZ ;  /* 0x0000000c0e0892a5 */ /* 0x000fe2000f8e003f */
[----:B------:R-:W-:Y:S01]  /*02d0*/  CS2R R10, SRZ ;  /* 0x00000000000a7805 */ /* 0x000fe2000001ff00 */
[----:B------:R-:W-:Y:S01]  /*02e0*/  @!UP1 UIMAD UR11, UR14, UR13, UR11 ;  /* 0x0000000d0e0b92a4 */ /* 0x000fe2000f8e020b */
[----:B------:R-:W-:Y:S01]  /*02f0*/  CS2R R12, SRZ ;  /* 0x00000000000c7805 */ /* 0x000fe2000001ff00 */
[----:B0-----:R-:W-:Y:S01]  /*0300*/  SHF.R.S32.HI R47, RZ, 0x1f, R22 ;  /* 0x0000001fff2f7819 */ /* 0x001fe20000011416 */
[----:B------:R-:W-:Y:S01]  /*0310*/  CS2R R2, SRZ ;  /* 0x0000000000027805 */ /* 0x000fe2000001ff00 */
[----:B------:R-:W-:Y:S01]  /*0320*/  @!UP1 UIADD3 UR5, UR9, UR11, URZ ;  /* 0x0000000b09059290 */ /* 0x000fe2000fffe03f */
[----:B------:R-:W-:Y:S01]  /*0330*/  CS2R R4, SRZ ;  /* 0x0000000000047805 */ /* 0x000fe2000001ff00 */
[CC--:B------:R-:W-:Y:S01]  /*0340*/  LEA.HI R41, R47.reuse, R22.reuse, RZ, 0x2 ;  /* 0x000000162f297211 */ /* 0x0c0fe200078f10ff */
[----:B------:R-:W-:Y:S01]  /*0350*/  @!UP1 UMOV UR10, UR8 ;  /* 0x00000008000a9c82 */ /* 0x000fe20008000000 */
[-C--:B------:R-:W-:Y:S01]  /*0360*/  LEA.HI R8, R47, R22.reuse, RZ, 0x5 ;  /* 0x000000162f087211 */ /* 0x080fe200078f28ff */
[----:B------:R-:W-:Y:S01]  /*0370*/  CS2R R6, SRZ ;  /* 0x0000000000067805 */ /* 0x000fe2000001ff00 */
[----:B------:R-:W-:Y:S01]  /*0380*/  LOP3.LUT R49, R41, 0xfffffffc, RZ, 0xc0, !PT ;  /* 0xfffffffc29317812 */ /* 0x000fe200078ec0ff */
[----:B------:R-:W-:Y:S01]  /*0390*/  IMAD.MOV.U32 R0, RZ, RZ, RZ ;  /* 0x000000ffff007224 */ /* 0x000fe200078e00ff */
[----:B------:R-:W-:-:S02]  /*03a0*/  LEA.HI R46, R47, R22, RZ, 0x3 ;  /* 0x000000162f2e7211 */ /* 0x000fc400078f18ff */
[----:B------:R-:W-:Y:S01]  /*03b0*/  LEA.HI R47, R47, R22, RZ, 0x7 ;  /* 0x000000162f2f7211 */ /* 0x000fe200078f38ff */
[----:B------:R-:W-:Y:S01]  /*03c0*/  IMAD.IADD R49, R22, 0x1, -R49 ;  /* 0x0000000116317824 */ /* 0x000fe200078e0a31 */
[----:B------:R-:W-:Y:S02]  /*03d0*/  SHF.R.S32.HI R48, RZ, 0x5, R8 ;  /* 0x00000005ff307819 */ /* 0x000fe40000011408 */
[----:B------:R-:W-:Y:S01]  /*03e0*/  SHF.R.S32.HI R50, RZ, 0x2, R41 ;  /* 0x00000002ff327819 */ /* 0x000fe20000011429 */
[----:B------:R-:W-:Y:S05]  /*03f0*/  @!P0 BRA `(.L_x_126) ;  /* 0x00000b7000008947 */ /* 0x000fea0003800000 */
[----:B-1----:R-:W-:Y:S01]  /*0400*/  UIMAD.WIDE UR8, UR14, 0x80, URZ ;  /* 0x000000800e0878a5 */ /* 0x002fe2000f8e023f */
[----:B------:R-:W-:Y:S01]  /*0410*/  LOP3.LUT R8, R8, 0xffffffe0, RZ, 0xc0, !PT ;  /* 0xffffffe008087812 */ /* 0x000fe200078ec0ff */
[----:B------:R-:W-:Y:S02]  /*0420*/  ULDC UR15, c[0x0][0x224] ;  /* 0x00008900000f7ab9 */ /* 0x000fe40000000800 */
[----:B------:R-:W-:Y:S01]  /*0430*/  UIMAD.WIDE UR14, UR14, UR15, URZ ;  /* 0x0000000f0e0e72a5 */ /* 0x000fe2000f8e023f */
[----:B------:R-:W-:Y:S01]  /*0440*/  IADD3 R15, -R8, R22, RZ ;  /* 0x00000016080f7210 */ /* 0x000fe20007ffe1ff */
[----:B------:R-:W-:-:S02]  /*0450*/  USEL UR18, UR8, URZ, UP0 ;  /* 0x0000003f08127287 */ /* 0x000fc40008000000 */
[----:B------:R-:W-:Y:S02]  /*0460*/  ULDC UR12, c[0x0][0x1c0] ;  /* 0x00007000000c7ab9 */ /* 0x000fe40000000800 */
[----:B------:R-:W-:Y:S02]  /*0470*/  USHF.R.S32.HI UR20, URZ, 0x1f, UR12 ;  /* 0x0000001f3f147899 */ /* 0x000fe4000801140c */
[----:B------:R-:W-:Y:S02]  /*0480*/  USEL UR21, UR9, URZ, UP0 ;  /* 0x0000003f09157287 */ /* 0x000fe40008000000 */
[----:B------:R-:W-:Y:S02]  /*0490*/  UIMAD UR15, UR15, UR12, URZ ;  /* 0x0000000c0f0f72a4 */ /* 0x000fe4000f8e023f */
[----:B------:R-:W-:Y:S02]  /*04a0*/  ULDC UR35, c[0x0][0x22c] ;  /* 0x00008b0000237ab9 */ /* 0x000fe40000000800 */
[----:B------:R-:W-:-:S02]  /*04b0*/  UIADD3 UR18, UP0, UR6, UR18, URZ ;  /* 0x0000001206127290 */ /* 0x000fc4000ff1e03f */
[----:B------:R-:W-:Y:S02]  /*04c0*/  UIMAD.WIDE UR8, UR12, UR35, URZ ;  /* 0x000000230c0872a5 */ /* 0x000fe4000f8e023f */
[----:B------:R-:W-:Y:S02]  /*04d0*/  UIMAD UR30, UR35, UR12, URZ ;  /* 0x0000000c231e72a4 */ /* 0x000fe4000f8e023f */
[----:B------:R-:W-:Y:S02]  /*04e0*/  UIMAD.WIDE.U32 UR12, UR14, UR12, URZ ;  /* 0x0000000c0e0c72a5 */ /* 0x000fe4000f8e003f */
[----:B------:R-:W-:Y:S02]  /*04f0*/  UIMAD UR25, UR14, UR20, UR15 ;  /* 0x000000140e1972a4 */ /* 0x000fe4000f8e020f */
[----:B------:R-:W-:Y:S01]  /*0500*/  UIADD3.X UR21, UR27, UR21, URZ, UP0, !UPT ;  /* 0x000000151b157290 */ /* 0x000fe200087fe43f */
[----:B------:R-:W-:Y:S01]  /*0510*/  IMAD R15, R48, UR30, R15 ;  /* 0x0000001e300f7c24 */ /* 0x000fe2000f8e020f */
[----:B------:R-:W-:Y:S01]  /*0520*/  ULDC UR32, c[0x0][0x1c0] ;  /* 0x0000700000207ab9 */ /* 0x000fe20000000800 */
[----:B------:R-:W-:Y:S01]  /*0530*/  MOV R35, UR30 ;  /* 0x0000001e00237c02 */ /* 0x000fe20008000f00 */
[----:B------:R-:W-:-:S02]  /*0540*/  UIADD3 UR25, UR13, UR25, URZ ;  /* 0x000000190d197290 */ /* 0x000fc4000fffe03f */
[----:B------:R-:W-:Y:S01]  /*0550*/  UIMAD UR13, UR21, UR32, URZ ;  /* 0x00000020150d72a4 */ /* 0x000fe2000f8e023f */
[----:B------:R-:W-:Y:S01]  /*0560*/  SHF.R.S32.HI R8, RZ, 0x1f, R15 ;  /* 0x0000001fff087819 */ /* 0x000fe2000001140f */
[----:B------:R-:W-:Y:S02]  /*0570*/  UIMAD.WIDE.U32 UR14, UR18, UR32, URZ ;  /* 0x00000020120e72a5 */ /* 0x000fe4000f8e003f */
[----:B------:R-:W-:Y:S02]  /*0580*/  UIMAD UR13, UR20, UR18, UR13 ;  /* 0x00000012140d72a4 */ /* 0x000fe4000f8e020d */
[----:B------:R-:W-:Y:S02]  /*0590*/  ULDC UR37, c[0x0][0x22c] ;  /* 0x00008b0000257ab9 */ /* 0x000fe40000000800 */
[----:B------:R-:W-:Y:S02]  /*05a0*/  UIADD3 UR13, UR15, UR13, URZ ;  /* 0x0000000d0f0d7290 */ /* 0x000fe4000fffe03f */
[----:B------:R-:W-:-:S02]  /*05b0*/  @UP1 UMOV UR16, UR4 ;  /* 0x0000000400101c82 */ /* 0x000fc40008000000 */
[----:B------:R-:W-:Y:S02]  /*05c0*/  USHF.R.S32.HI UR19, URZ, 0x1f, UR35 ;  /* 0x0000001f3f137899 */ /* 0x000fe40008011423 */
[----:B------:R-:W-:Y:S02]  /*05d0*/  UIMAD UR13, UR13, UR37, URZ ;  /* 0x000000250d0d72a4 */ /* 0x000fe4000f8e023f */
[----:B------:R-:W-:Y:S02]  /*05e0*/  @!UP1 UMOV UR16, 0xffffffff ;  /* 0xffffffff00109882 */ /* 0x000fe40000000000 */
[----:B------:R-:W-:Y:S02]  /*05f0*/  UIMAD UR24, UR9, UR16, URZ ;  /* 0x00000010091872a4 */ /* 0x000fe4000f8e023f */
[----:B------:R-:W-:Y:S02]  /*0600*/  UIMAD UR25, UR25, UR35, URZ ;  /* 0x00000023191972a4 */ /* 0x000fe4000f8e023f */
[----:B------:R-:W-:-:S02]  /*0610*/  UIMAD.WIDE.U32 UR32, UR14, UR37, URZ ;  /* 0x000000250e2072a5 */ /* 0x000fc4000f8e003f */
[----:B------:R-:W-:Y:S02]  /*0620*/  UIMAD UR13, UR19, UR14, UR13 ;  /* 0x0000000e130d72a4 */ /* 0x000fe4000f8e020d */
[----:B------:R-:W-:Y:S02]  /*0630*/  UMOV UR4, URZ ;  /* 0x0000003f00047c82 */ /* 0x000fe40008000000 */
[----:B------:R-:W-:Y:S02]  /*0640*/  UIMAD.WIDE.U32 UR16, UR8, UR16, URZ ;  /* 0x00000010081072a5 */ /* 0x000fe4000f8e003f */
[----:B------:R-:W-:Y:S02]  /*0650*/  UIMAD.WIDE.U32 UR28, UR12, UR35, URZ ;  /* 0x000000230c1c72a5 */ /* 0x000fe4000f8e003f */
[----:B------:R-:W-:Y:S02]  /*0660*/  USHF.L.U32 UR31, UR30, 0x3, URZ ;  /* 0x000000031e1f7899 */ /* 0x000fe4000800063f */
[----:B------:R-:W-:-:S02]  /*0670*/  UIMAD UR4, UR8, UR4, UR24 ;  /* 0x00000004080472a4 */ /* 0x000fc4000f8e0218 */
[----:B------:R-:W-:Y:S02]  /*0680*/  UIMAD UR25, UR19, UR12, UR25 ;  /* 0x0000000c131972a4 */ /* 0x000fe4000f8e0219 */
[----:B------:R-:W-:Y:S02]  /*0690*/  UIADD3 UR12, UR33, UR13, URZ ;  /* 0x0000000d210c7290 */ /* 0x000fe4000fffe03f */
[----:B------:R-:W-:Y:S02]  /*06a0*/  UIMAD UR11, UR26, UR35, URZ ;  /* 0x000000231a0b72a4 */ /* 0x000fe4000f8e023f */
[----:B------:R-:W-:Y:S02]  /*06b0*/  USEL UR24, UR28, UR16, !UP1 ;  /* 0x000000101c187287 */ /* 0x000fe4000c800000 */
[----:B------:R-:W-:Y:S02]  /*06c0*/  UIADD3 UR36, UR31, 0x20, UR31 ;  /* 0x000000201f247890 */ /* 0x000fe4000fffe01f */
[----:B------:R-:W-:-:S02]  /*06d0*/  UIADD3 UR4, UR17, UR4, URZ ;  /* 0x0000000411047290 */ /* 0x000fc4000fffe03f */
[----:B------:R-:W-:Y:S02]  /*06e0*/  USHF.L.U32 UR16, UR32, 0x2, URZ ;  /* 0x0000000220107899 */ /* 0x000fe4000800063f */
[----:B------:R-:W-:Y:S02]  /*06f0*/  USHF.L.U64.HI UR17, UR32, 0x2, UR12 ;  /* 0x0000000220117899 */ /* 0x000fe4000801020c */
[----:B------:R-:W-:Y:S02]  /*0700*/  UIMAD UR34, UR21, UR8, URZ ;  /* 0x00000008152272a4 */ /* 0x000fe4000f8e023f */
[----:B------:R-:W-:Y:S02]  /*0710*/  UIADD3 UR20, UP0, UR11, UR24, URZ ;  /* 0x000000180b147290 */ /* 0x000fe4000ff1e03f */
[----:B------:R-:W-:Y:S02]  /*0720*/  @!UP1 UIADD3 UR4, UR29, UR25, URZ ;  /* 0x000000191d049290 */ /* 0x000fe4000fffe03f */
[----:B------:R-:W-:-:S02]  /*0730*/  UIADD3 UR15, UR31, UR36, URZ ;  /* 0x000000241f0f7290 */ /* 0x000fc4000fffe03f */
[----:B------:R-:W-:Y:S02]  /*0740*/  UIMAD.WIDE UR12, UR31, 0x4, UR16 ;  /* 0x000000041f0c78a5 */ /* 0x000fe4000f8e0210 */
[----:B------:R-:W-:Y:S02]  /*0750*/  ULEA.HI.X.SX32 UR21, UR11, UR4, 0x1, UP0 ;  /* 0x000000040b157291 */ /* 0x000fe400080f0e3f */
[----:B------:R-:W-:Y:S01]  /*0760*/  UIMAD UR34, UR9, UR18, UR34 ;  /* 0x00000012092272a4 */ /* 0x000fe2000f8e0222 */
[----:B------:R-:W-:Y:S01]  /*0770*/  IMAD.U32 R31, RZ, RZ, UR15 ;  /* 0x0000000fff1f7e24 */ /* 0x000fe2000f8e00ff */
[----:B------:R-:W-:Y:S02]  /*0780*/  UIADD3 UR9, UR31, UR15, URZ ;  /* 0x0000000f1f097290 */ /* 0x000fe4000fffe03f */
[----:B------:R-:W-:Y:S02]  /*0790*/  UIMAD.WIDE UR12, UR11, 0x4, UR12 ;  /* 0x000000040b0c78a5 */ /* 0x000fe4000f8e020c */
[----:B------:R-:W-:Y:S01]  /*07a0*/  UIMAD.WIDE.U32 UR20, UR8, UR18, UR20 ;  /* 0x00000012081472a5 */ /* 0x000fe2000f8e0014 */
[----:B------:R-:W-:Y:S01]  /*07b0*/  IMAD.U32 R23, RZ, RZ, UR34 ;  /* 0x00000022ff177e24 */ /* 0x000fe2000f8e00ff */
[----:B------:R-:W-:Y:S01]  /*07c0*/  UIMAD.WIDE UR16, UR11, 0x4, UR16 ;  /* 0x000000040b1078a5 */ /* 0x000fe2000f8e0210 */
[----:B------:R-:W-:Y:S01]  /*07d0*/  IMAD.U32 R29, RZ, RZ, UR9 ;  /* 0x00000009ff1d7e24 */ /* 0x000fe2000f8e00ff */
[----:B------:R-:W-:Y:S01]  /*07e0*/  UIADD3 UR11, UR31, UR9, URZ ;  /* 0x000000091f0b7290 */ /* 0x000fe2000fffe03f */
[----:B------:R-:W-:Y:S01]  /*07f0*/  IMAD.U32 R36, RZ, RZ, UR12 ;  /* 0x0000000cff247e24 */ /* 0x000fe2000f8e00ff */
[----:B------:R-:W-:Y:S01]  /*0800*/  IADD3 R19, P0, R15, UR20, RZ ;  /* 0x000000140f137c10 */ /* 0x000fe2000ff1e0ff */
[----:B------:R-:W-:Y:S01]  /*0810*/  IMAD.U32 R37, RZ, RZ, UR13 ;  /* 0x0000000dff257e24 */ /* 0x000fe2000f8e00ff */
[----:B------:R-:W-:Y:S01]  /*0820*/  UIADD3 UR12, UR31, UR11, URZ ;  /* 0x0000000b1f0c7290 */ /* 0x000fe2000fffe03f */
[----:B------:R-:W-:Y:S01]  /*0830*/  MOV R39, UR17 ;  /* 0x0000001100277c02 */ /* 0x000fe20008000f00 */
[----:B------:R-:W-:Y:S01]  /*0840*/  IMAD.U32 R38, RZ, RZ, UR16 ;  /* 0x00000010ff267e24 */ /* 0x000fe2000f8e00ff */
[----:B------:R-:W-:Y:S01]  /*0850*/  IADD3.X R8, R8, UR21, R23, P0, !PT ;  /* 0x0000001508087c10 */ /* 0x000fe200087fe417 */
[----:B------:R-:W-:Y:S01]  /*0860*/  UIADD3 UR13, UR31, UR12, URZ ;  /* 0x0000000c1f0d7290 */ /* 0x000fe2000fffe03f */
[----:B------:R-:W-:Y:S01]  /*0870*/  SHF.L.U32 R32, R19, 0x2, RZ ;  /* 0x0000000213207819 */ /* 0x000fe200000006ff */
[----:B------:R-:W-:Y:S01]  /*0880*/  IMAD.WIDE R38, R15, 0x4, R38 ;  /* 0x000000040f267825 */ /* 0x000fe200078e0226 */
[----:B------:R-:W-:Y:S01]  /*0890*/  SHF.L.U64.HI R33, R19, 0x2, R8 ;  /* 0x0000000213217819 */ /* 0x000fe20000010208 */
[----:B------:R-:W-:Y:S01]  /*08a0*/  USHF.L.U32 UR14, UR24, 0x2, URZ ;  /* 0x00000002180e7899 */ /* 0x000fe2000800063f */
[----:B------:R-:W-:Y:S01]  /*08b0*/  MOV R25, UR12 ;  /* 0x0000000c00197c02 */ /* 0x000fe20008000f00 */
[----:B------:R-:W-:Y:S01]  /*08c0*/  IMAD.WIDE R36, R15, 0x4, R36 ;  /* 0x000000040f247825 */ /* 0x000fe200078e0224 */
[----:B------:R-:W-:-:S02]  /*08d0*/  USHF.L.U64.HI UR4, UR24, 0x2, UR4 ;  /* 0x0000000218047899 */ /* 0x000fc40008010204 */
[----:B------:R-:W-:Y:S01]  /*08e0*/  UMOV UR8, 0x2 ;  /* 0x0000000200087882 */ /* 0x000fe20000000000 */
[----:B------:R-:W-:Y:S01]  /*08f0*/  IMAD.U32 R23, RZ, RZ, UR13 ;  /* 0x0000000dff177e24 */ /* 0x000fe2000f8e00ff */
[----:B------:R-:W-:Y:S01]  /*0900*/  IADD3 R51, P0, R38, UR14, RZ ;  /* 0x0000000e26337c10 */ /* 0x000fe2000ff1e0ff */
[----:B------:R-:W-:Y:S01]  /*0910*/  IMAD.U32 R27, RZ, RZ, UR11 ;  /* 0x0000000bff1b7e24 */ /* 0x000fe2000f8e00ff */
[----:B------:R-:W-:Y:S01]  /*0920*/  IADD3 R52, P1, R36, UR14, RZ ;  /* 0x0000000e24347c10 */ /* 0x000fe2000ff3e0ff */
[----:B------:R-:W-:Y:S01]  /*0930*/  IMAD.U32 R15, RZ, RZ, UR36 ;  /* 0x00000024ff0f7e24 */ /* 0x000fe2000f8e00ff */
[----:B------:R-:W-:Y:S01]  /*0940*/  ULDC.64 UR16, c[0x0][0x3d8] ;  /* 0x0000f60000107ab9 */ /* 0x000fe20000000a00 */
[--C-:B------:R-:W-:Y:S01]  /*0950*/  IMAD.WIDE R34, R35, 0x20, R32.reuse ;  /* 0x0000002023227825 */ /* 0x100fe200078e0220 */
[----:B------:R-:W-:Y:S01]  /*0960*/  IADD3.X R53, R39, UR4, RZ, P0, !PT ;  /* 0x0000000427357c10 */ /* 0x000fe200087fe4ff */
[----:B------:R-:W-:Y:S01]  /*0970*/  USHF.L.U64.HI UR8, UR16, UR8, UR17 ;  /* 0x0000000810087299 */ /* 0x000fe20008010211 */
[----:B------:R-:W-:Y:S01]  /*0980*/  IADD3.X R8, R37, UR4, RZ, P1, !PT ;  /* 0x0000000425087c10 */ /* 0x000fe20008ffe4ff */
[----:B------:R-:W-:Y:S01]  /*0990*/  IMAD.WIDE R22, R23, 0x4, R32 ;  /* 0x0000000417167825 */ /* 0x000fe200078e0220 */
[----:B------:R-:W-:-:S02]  /*09a0*/  UMOV UR4, URZ ;  /* 0x0000003f00047c82 */ /* 0x000fc40008000000 */
[----:B------:R-:W-:Y:S01]  /*09b0*/  ULDC.64 UR12, c[0x0][0x350] ;  /* 0x0000d400000c7ab9 */ /* 0x000fe20000000a00 */
[----:B------:R-:W-:-:S04]  /*09c0*/  IMAD.WIDE R24, R25, 0x4, R32 ;  /* 0x0000000419187825 */ /* 0x000fc800078e0220 */
[----:B------:R-:W-:-:S04]  /*09d0*/  IMAD.WIDE R26, R27, 0x4, R32 ;  /* 0x000000041b1a7825 */ /* 0x000fc800078e0220 */
[----:B------:R-:W-:-:S04]  /*09e0*/  IMAD.WIDE R28, R29, 0x4, R32 ;  /* 0x000000041d1c7825 */ /* 0x000fc800078e0220 */
[----:B------:R-:W-:-:S04]  /*09f0*/  IMAD.WIDE R30, R31, 0x4, R32 ;  /* 0x000000041f1e7825 */ /* 0x000fc800078e0220 */
[----:B------:R-:W-:-:S04]  /*0a00*/  IMAD.WIDE R32, R15, 0x4, R32 ;  /* 0x000000040f207825 */ /* 0x000fc800078e0220 */
[----:B------:R-:W-:-:S04]  /*0a10*/  IMAD.U32 R15, RZ, RZ, UR31 ;  /* 0x0000001fff0f7e24 */ /* 0x000fc8000f8e00ff */
[----:B------:R-:W-:Y:S01]  /*0a20*/  IMAD.WIDE R34, R15, 0x4, R34 ;  /* 0x000000040f227825 */ /* 0x000fe200078e0222 */
[----:B------:R-:W-:-:S04]  /*0a30*/  MOV R15, RZ ;  /* 0x000000ff000f7202 */ /* 0x000fc80000000f00 */
.L_x_127:
[----:B------:R-:W-:Y:S01]  /*0a40*/  IADD3 R44, P0, R34, UR12, RZ ;  /* 0x0000000c222c7c10 */ /* 0x000fe2000ff1e0ff */
[----:B------:R-:W-:Y:S01]  /*0a50*/  IMAD.U32 R43, RZ, RZ, UR30 ;  /* 0x0000001eff2b7e24 */ /* 0x000fe2000f8e00ff */
[----:B------:R-:W-:Y:S01]  /*0a60*/  MOV R39, UR30 ;  /* 0x0000001e00277c02 */ /* 0x000fe20008000f00 */
[----:B------:R-:W-:Y:S01]  /*0a70*/  IMAD.U32 R61, RZ, RZ, UR30 ;  /* 0x0000001eff3d7e24 */ /* 0x000fe2000f8e00ff */
[----:B------:R-:W-:-:S05]  /*0a80*/  IADD3.X R45, R35, UR13, RZ, P0, !PT ;  /* 0x0000000d232d7c10 */ /* 0x000fca00087fe4ff */
[----:B------:R-:W-:Y:S02]  /*0a90*/  IMAD.WIDE R42, R43, 0x20, R44 ;  /* 0x000000202b2a7825 */ /* 0x000fe400078e022c */
[----:B------:R0:W2:Y:S04]  /*0aa0*/  LDG.E R44, [R44.64] ;  /* 0x000000162c2c7981 */ /* 0x0000a8000c1e1900 */
[----:B------:R-:W-:-:S04]  /*0ab0*/  IMAD.WIDE R60, R61, 0x20, R42 ;  /* 0x000000203d3c7825 */ /* 0x000fc800078e022a */
[----:B------:R-:W-:Y:S01]  /*0ac0*/  IMAD.U32 R37, RZ, RZ, UR30 ;  /* 0x0000001eff257e24 */ /* 0x000fe2000f8e00ff */
[----:B------:R1:W3:Y:S01]  /*0ad0*/  LDG.E R58, [R60.64] ;  /* 0x000000163c3a7981 */ /* 0x0002e2000c1e1900 */
[----:B------:R-:W-:-:S03]  /*0ae0*/  IMAD.WIDE R38, R39, 0x20, R60 ;  /* 0x0000002027267825 */ /* 0x000fc600078e023c */
[----:B0-----:R0:W4:Y:S01]  /*0af0*/  LDG.E R45, [R42.64] ;  /* 0x000000162a2d7981 */ /* 0x001122000c1e1900 */
[----:B------:R-:W-:Y:S02]  /*0b00*/  IMAD.U32 R59, RZ, RZ, UR30 ;  /* 0x0000001eff3b7e24 */ /* 0x000fe4000f8e00ff */
[----:B------:R-:W-:Y:S01]  /*0b10*/  IMAD.WIDE R36, R37, 0x20, R38 ;  /* 0x0000002025247825 */ /* 0x000fe200078e0226 */
[----:B------:R5:W3:Y:S05]  /*0b20*/  LDG.E R19, [R38.64] ;  /* 0x0000001626137981 */ /* 0x000aea000c1e1900 */
[----:B-----5:R-:W-:Y:S02]  /*0b30*/  IMAD.WIDE R38, R59, 0x20, R36 ;  /* 0x000000203b267825 */ /* 0x020fe400078e0224 */
[----:B------:R-:W5:Y:S01]  /*0b40*/  LDG.E R36, [R36.64] ;  /* 0x0000001624247981 */ /* 0x000f62000c1e1900 */
[----:B0-----:R-:W-:-:S03]  /*0b50*/  IADD3 R42, P0, R51, UR12, RZ ;  /* 0x0000000c332a7c10 */ /* 0x001fc6000ff1e0ff */
[----:B------:R0:W5:Y:S01]  /*0b60*/  LDG.E R39, [R38.64] ;  /* 0x0000001626277981 */ /* 0x000162000c1e1900 */
[----:B------:R-:W-:-:S05]  /*0b70*/  IADD3.X R43, R53, UR13, RZ, P0, !PT ;  /* 0x0000000d352b7c10 */ /* 0x000fca00087fe4ff */
[----:B-1----:R1:W5:Y:S04]  /*0b80*/  LDG.E R60, [R42.64+0x80] ;  /* 0x000080162a3c7981 */ /* 0x002368000c1e1900 */
[----:B------:R1:W5:Y:S04]  /*0b90*/  LDG.E R61, [R42.64+0x100] ;  /* 0x000100162a3d7981 */ /* 0x000368000c1e1900 */
[----:B------:R1:W5:Y:S01]  /*0ba0*/  LDG.E R59, [R42.64] ;  /* 0x000000162a3b7981 */ /* 0x000362000c1e1900 */
[----:B--2---:R-:W-:Y:S01]  /*0bb0*/  FADD.FTZ R7, R44, R7 ;  /* 0x000000072c077221 */ /* 0x004fe20000010000 */
[----:B------:R-:W-:Y:S01]  /*0bc0*/  IADD3 R44, P0, R52, UR12, RZ ;  /* 0x0000000c342c7c10 */ /* 0x000fe2000ff1e0ff */
[----:B----4-:R-:W-:-:S03]  /*0bd0*/  FADD.FTZ R6, R45, R6 ;  /* 0x000000062d067221 */ /* 0x010fc60000010000 */
[----:B------:R-:W-:Y:S01]  /*0be0*/  IADD3.X R45, R8, UR13, RZ, P0, !PT ;  /* 0x0000000d082d7c10 */ /* 0x000fe200087fe4ff */
[----:B---3--:R-:W-:-:S04]  /*0bf0*/  FADD.FTZ R5, R58, R5 ;  /* 0x000000053a057221 */ /* 0x008fc80000010000 */
[----:B------:R2:W3:Y:S04]  /*0c00*/  LDG.E R58, [R44.64] ;  /* 0x000000162c3a7981 */ /* 0x0004e8000c1e1900 */
[----:B0-----:R2:W4:Y:S01]  /*0c10*/  LDG.E R38, [R44.64+0x80] ;  /* 0x000080162c267981 */ /* 0x001522000c1e1900 */
[----:B-----5:R-:W-:Y:S01]  /*0c20*/  FADD.FTZ R3, R36, R3 ;  /* 0x0000000324037221 */ /* 0x020fe20000010000 */
[----:B------:R-:W-:Y:S01]  /*0c30*/  IADD3 R36, P0, R32, UR12, RZ ;  /* 0x0000000c20247c10 */ /* 0x000fe2000ff1e0ff */
[----:B------:R-:W-:Y:S01]  /*0c40*/  FADD.FTZ R4, R19, R4 ;  /* 0x0000000413047221 */ /* 0x000fe20000010000 */
[----:B--2---:R0:W2:Y:S02]  /*0c50*/  LDG.E R44, [R44.64+0x100] ;  /* 0x000100162c2c7981 */ /* 0x0040a4000c1e1900 */
[----:B------:R-:W-:-:S05]  /*0c60*/  IADD3.X R37, R33, UR13, RZ, P0, !PT ;  /* 0x0000000d21257c10 */ /* 0x000fca00087fe4ff */
[----:B------:R5:W2:Y:S04]  /*0c70*/  LDG.E R19, [R36.64] ;  /* 0x0000001624137981 */ /* 0x000aa8000c1e1900 */
[----:B-----5:R5:W2:Y:S01]  /*0c80*/  LDG.E R37, [R36.64+0x80] ;  /* 0x0000801624257981 */ /* 0x020aa2000c1e1900 */
[----:B-1----:R-:W-:Y:S01]  /*0c90*/  IADD3 R42, P0, R30, UR12, RZ ;  /* 0x0000000c1e2a7c10 */ /* 0x002fe2000ff1e0ff */
[----:B------:R-:W-:-:S03]  /*0ca0*/  FADD.FTZ R55, R60, R55 ;  /* 0x000000373c377221 */ /* 0x000fc60000010000 */
[----:B------:R-:W-:Y:S02]  /*0cb0*/  IADD3.X R43, R31, UR13, RZ, P0, !PT ;  /* 0x0000000d1f2b7c10 */ /* 0x000fe400087fe4ff */
[----:B------:R-:W-:Y:S01]  /*0cc0*/  IADD3 R60, P0, R28, UR12, RZ ;  /* 0x0000000c1c3c7c10 */ /* 0x000fe2000ff1e0ff */
[----:B------:R-:W-:Y:S02]  /*0cd0*/  FADD.FTZ R20, R61, R20 ;  /* 0x000000143d147221 */ /* 0x000fe40000010000 */
[----:B------:R-:W-:Y:S01]  /*0ce0*/  FADD.FTZ R2, R39, R2 ;  /* 0x0000000227027221 */ /* 0x000fe20000010000 */
[----:B------:R-:W-:Y:S01]  /*0cf0*/  IADD3.X R61, R29, UR13, RZ, P0, !PT ;  /* 0x0000000d1d3d7c10 */ /* 0x000fe200087fe4ff */
[----:B------:R-:W-:Y:S01]  /*0d00*/  FADD.FTZ R0, R59, R0 ;  /* 0x000000003b007221 */ /* 0x000fe20000010000 */
[----:B------:R1:W2:Y:S04]  /*0d10*/  LDG.E R39, [R42.64] ;  /* 0x000000162a277981 */ /* 0x0002a8000c1e1900 */
[----:B0-----:R1:W2:Y:S04]  /*0d20*/  LDG.E R45, [R42.64+0x80] ;  /* 0x000080162a2d7981 */ /* 0x0012a8000c1e1900 */
[----:B-----5:R0:W5:Y:S04]  /*0d30*/  LDG.E R36, [R60.64] ;  /* 0x000000163c247981 */ /* 0x020168000c1e1900 */
[----:B0-----:R0:W5:Y:S01]  /*0d40*/  LDG.E R61, [R60.64+0x80] ;  /* 0x000080163c3d7981 */ /* 0x001162000c1e1900 */
[----:B---3--:R-:W-:Y:S01]  /*0d50*/  FADD.FTZ R21, R58, R21 ;  /* 0x000000153a157221 */ /* 0x008fe20000010000 */
[----:B------:R-:W-:-:S04]  /*0d60*/  IADD3 R58, P0, R26, UR12, RZ ;  /* 0x0000000c1a3a7c10 */ /* 0x000fc8000ff1e0ff */
[----:B------:R-:W-:Y:S02]  /*0d70*/  IADD3.X R59, R27, UR13, RZ, P0, !PT ;  /* 0x0000000d1b3b7c10 */ /* 0x000fe400087fe4ff */
[----:B-1----:R-:W-:Y:S01]  /*0d80*/  IADD3 R42, P0, R24, UR12, RZ ;  /* 0x0000000c182a7c10 */ /* 0x002fe2000ff1e0ff */
[----:B----4-:R-:W-:Y:S02]  /*0d90*/  FADD.FTZ R40, R38, R40 ;  /* 0x0000002826287221 */ /* 0x010fe40000010000 */
[----:B------:R1:W3:Y:S01]  /*0da0*/  LDG.E R38, [R58.64] ;  /* 0x000000163a267981 */ /* 0x0002e2000c1e1900 */
[----:B------:R-:W-:-:S03]  /*0db0*/  IADD3.X R43, R25, UR13, RZ, P0, !PT ;  /* 0x0000000d192b7c10 */ /* 0x000fc600087fe4ff */
[----:B0-----:R1:W4:Y:S01]  /*0dc0*/  LDG.E R60, [R58.64+0x80] ;  /* 0x000080163a3c7981 */ /* 0x001322000c1e1900 */
[----:B--2---:R-:W-:Y:S01]  /*0dd0*/  FADD.FTZ R57, R44, R57 ;  /* 0x000000392c397221 */ /* 0x004fe20000010000 */
[----:B-1----:R-:W-:Y:S01]  /*0de0*/  IADD3 R58, P0, R22, UR12, RZ ;  /* 0x0000000c163a7c10 */ /* 0x002fe2000ff1e0ff */
[----:B------:R-:W-:Y:S02]  /*0df0*/  FADD.FTZ R14, R19, R14 ;  /* 0x0000000e130e7221 */ /* 0x000fe40000010000 */
[----:B------:R0:W2:Y:S01]  /*0e00*/  LDG.E R19, [R42.64] ;  /* 0x000000162a137981 */ /* 0x0000a2000c1e1900 */
[----:B------:R-:W-:Y:S01]  /*0e10*/  IADD3.X R59, R23, UR13, RZ, P0, !PT ;  /* 0x0000000d173b7c10 */ /* 0x000fe200087fe4ff */
[----:B------:R-:W-:-:S04]  /*0e20*/  FADD.FTZ R56, R37, R56 ;  /* 0x0000003825387221 */ /* 0x000fc80000010000 */
[----:B------:R-:W2:Y:S04]  /*0e30*/  LDG.E R44, [R58.64] ;  /* 0x000000163a2c7981 */ /* 0x000ea8000c1e1900 */
[----:B0-----:R-:W2:Y:S04]  /*0e40*/  LDG.E R43, [R42.64+0x80] ;  /* 0x000080162a2b7981 */ /* 0x001ea8000c1e1900 */
[----:B------:R-:W2:Y:S01]  /*0e50*/  LDG.E R37, [R58.64+0x80] ;  /* 0x000080163a257981 */ /* 0x000ea2000c1e1900 */
[----:B------:R-:W-:Y:S02]  /*0e60*/  UIADD3 UR4, UR4, 0x1, URZ ;  /* 0x0000000104047890 */ /* 0x000fe4000fffe03f */
[----:B------:R-:W-:-:S02]  /*0e70*/  ULDC UR9, c[0x0][0x3e0] ;  /* 0x0000f80000097ab9 */ /* 0x000fc40000000800 */
[----:B------:R-:W-:-:S06]  /*0e80*/  UISETP.GE.AND UP0, UPT, UR4, UR9, UPT ;  /* 0x000000090400728c */ /* 0x000fcc000bf06270 */
[----:B------:R-:W-:Y:S01]  /*0e90*/  PLOP3.LUT P0, PT, PT, PT, UP0, 0x80, 0x0 ;  /* 0x000000000000781c */ /* 0x000fe20003f0f008 */
[----:B------:R-:W-:Y:S01]  /*0ea0*/  ULEA UR12, UP1, UR16, UR12, 0x2 ;  /* 0x0000000c100c7291 */ /* 0x000fe2000f82103f */
[----:B------:R-:W-:-:S03]  /*0eb0*/  FADD.FTZ R13, R39, R13 ;  /* 0x0000000d270d7221 */ /* 0x000fc60000010000 */
[----:B------:R-:W-:Y:S01]  /*0ec0*/  UIADD3.X UR13, UR13, UR8, URZ, UP1, !UPT ;  /* 0x000000080d0d7290 */ /* 0x000fe20008ffe43f */
[----:B------:R-:W-:Y:S02]  /*0ed0*/  FADD.FTZ R54, R45, R54 ;  /* 0x000000362d367221 */ /* 0x000fe40000010000 */
[----:B-----5:R-:W-:Y:S02]  /*0ee0*/  FADD.FTZ R12, R36, R12 ;  /* 0x0000000c240c7221 */ /* 0x020fe40000010000 */
[----:B------:R-:W-:Y:S02]  /*0ef0*/  FADD.FTZ R18, R61, R18 ;  /* 0x000000123d127221 */ /* 0x000fe40000010000 */
[----:B---3--:R-:W-:Y:S02]  /*0f00*/  FADD.FTZ R11, R38, R11 ;  /* 0x0000000b260b7221 */ /* 0x008fe40000010000 */
[----:B----4-:R-:W-:Y:S02]  /*0f10*/  FADD.FTZ R17, R60, R17 ;  /* 0x000000113c117221 */ /* 0x010fe40000010000 */
[----:B--2---:R-:W-:-:S02]  /*0f20*/  FADD.FTZ R10, R19, R10 ;  /* 0x0000000a130a7221 */ /* 0x004fc40000010000 */
[----:B------:R-:W-:Y:S02]  /*0f30*/  FADD.FTZ R9, R44, R9 ;  /* 0x000000092c097221 */ /* 0x000fe40000010000 */
[----:B------:R-:W-:Y:S02]  /*0f40*/  FADD.FTZ R16, R43, R16 ;  /* 0x000000102b107221 */ /* 0x000fe40000010000 */
[----:B------:R-:W-:Y:S01]  /*0f50*/  FADD.FTZ R15, R37, R15 ;  /* 0x0000000f250f7221 */ /* 0x000fe20000010000 */
[----:B------:R-:W-:Y:S05]  /*0f60*/  @!P0 BRA `(.L_x_127) ;  /* 0xfffffad000008947 */ /* 0x000fea000383ffff */
.L_x_126:
[----:B-1----:R-:W-:Y:S01]  /*0f70*/  SHF.R.S32.HI R19, RZ, 0x1f, R48 ;  /* 0x0000001fff137819 */ /* 0x002fe20000011430 */
[----:B------:R-:W-:Y:S01]  /*0f80*/  FMUL.FTZ R6, R6, c[0x0][0x2e0] ;  /* 0x0000b80006067a20 */ /* 0x000fe20000410000 */
[----:B------:R-:W-:Y:S01]  /*0f90*/  LEA.HI R8, R41, R50, RZ, 0x1 ;  /* 0x0000003229087211 */ /* 0x000fe200078f08ff */
[----:B------:R-:W-:Y:S01]  /*0fa0*/  FMUL.FTZ R5, R5, c[0x0][0x2e0] ;  /* 0x0000b80005057a20 */ /* 0x000fe20000410000 */
[----:B------:R-:W-:Y:S01]  /*0fb0*/  SHF.R.S32.HI R46, RZ, 0x3, R46 ;  /* 0x00000003ff2e7819 */ /* 0x000fe2000001142e */
[----:B------:R-:W-:Y:S01]  /*0fc0*/  FMUL.FTZ R4, R4, c[0x0][0x2e0] ;  /* 0x0000b80004047a20 */ /* 0x000fe20000410000 */
[----:B------:R-:W-:Y:S01]  /*0fd0*/  SHF.R.S32.HI R41, RZ, 0x1f, R41 ;  /* 0x0000001fff297819 */ /* 0x000fe20000011429 */
[----:B------:R-:W-:Y:S01]  /*0fe0*/  FMUL.FTZ R0, R0, c[0x0][0x2e0] ;  /* 0x0000b80000007a20 */ /* 0x000fe20000410000 */
[----:B------:R-:W-:Y:S01]  /*0ff0*/  LEA.HI R19, R19, R48, RZ, 0x2 ;  /* 0x0000003013137211 */ /* 0x000fe200078f10ff */
[----:B------:R-:W-:Y:S01]  /*1000*/  FMUL.FTZ R21, R21, c[0x0][0x2e0] ;  /* 0x0000b80015157a20 */ /* 0x000fe20000410000 */
[----:B------:R-:W-:Y:S01]  /*1010*/  SHF.L.U32 R46, R46, 0x6, RZ ;  /* 0x000000062e2e7819 */ /* 0x000fe200000006ff */
[----:B------:R-:W-:Y:S01]  /*1020*/  FMUL.FTZ R3, R3, c[0x0][0x2e0] ;  /* 0x0000b80003037a20 */ /* 0x000fe20000410000 */
[----:B------:R-:W-:Y:S01]  /*1030*/  LEA.HI R41, R41, R50, RZ, 0x3 ;  /* 0x0000003229297211 */ /* 0x000fe200078f18ff */
[----:B------:R-:W-:Y:S01]  /*1040*/  FMUL.FTZ R55, R55, c[0x0][0x2e0] ;  /* 0x0000b80037377a20 */ /* 0x000fe20000410000 */
[----:B------:R-:W-:Y:S01]  /*1050*/  LOP3.LUT R25, R8, 0x7fffffe, RZ, 0xc0, !PT ;  /* 0x07fffffe08197812 */ /* 0x000fe200078ec0ff */
[----:B------:R-:W-:Y:S01]  /*1060*/  IMAD.SHL.U32 R8, R49, 0x8, RZ ;  /* 0x0000000831087824 */ /* 0x000fe200078e00ff */
[----:B------:R-:W-:Y:S01]  /*1070*/  LOP3.LUT R23, R19, 0x7ffffc, RZ, 0xc0, !PT ;  /* 0x007ffffc13177812 */ /* 0x000fe200078ec0ff */
[----:B------:R-:W-:Y:S01]  /*1080*/  FMUL.FTZ R40, R40, c[0x0][0x2e0] ;  /* 0x0000b80028287a20 */ /* 0x000fe20000410000 */
[----:B------:R-:W-:Y:S01]  /*1090*/  LOP3.LUT R19, R46, 0xc0, RZ, 0xc0, !PT ;  /* 0x000000c02e137812 */ /* 0x000fe200078ec0ff */
[----:B------:R-:W-:Y:S01]  /*10a0*/  FMUL.FTZ R14, R14, c[0x0][0x2e0] ;  /* 0x0000b8000e0e7a20 */ /* 0x000fe20000410000 */
[----:B------:R-:W-:Y:S01]  /*10b0*/  LOP3.LUT R41, R41, 0xfffffff8, RZ, 0xc0, !PT ;  /* 0xfffffff829297812 */ /* 0x000fe200078ec0ff */
[----:B------:R-:W-:Y:S01]  /*10c0*/  FMUL.FTZ R13, R13, c[0x0][0x2e0] ;  /* 0x0000b8000d0d7a20 */ /* 0x000fe20000410000 */
[----:B------:R-:W-:Y:S01]  /*10d0*/  IADD3 R22, R48, -R23, RZ ;  /* 0x8000001730167210 */ /* 0x000fe20007ffe0ff */
[----:B------:R-:W-:Y:S01]  /*10e0*/  FMUL.FTZ R12, R12, c[0x0][0x2e0] ;  /* 0x0000b8000c0c7a20 */ /* 0x000fe20000410000 */
[----:B------:R-:W-:Y:S01]  /*10f0*/  SHF.R.U32.HI R23, RZ, 0x3, R19 ;  /* 0x00000003ff177819 */ /* 0x000fe20000011613 */
[----:B------:R-:W-:Y:S01]  /*1100*/  IMAD.IADD R41, R50, 0x1, -R41 ;  /* 0x0000000132297824 */ /* 0x000fe200078e0a29 */
[----:B------:R-:W-:Y:S01]  /*1110*/  LOP3.LUT R24, R19, 0x18, R8, 0xf8, !PT ;  /* 0x0000001813187812 */ /* 0x000fe200078ef808 */
[----:B------:R-:W-:Y:S01]  /*1120*/  FMUL.FTZ R19, R7, c[0x0][0x2e0] ;  /* 0x0000b80007137a20 */ /* 0x000fe20000410000 */
[----:B------:R-:W-:Y:S01]  /*1130*/  SHF.R.U32.HI R47, RZ, 0x4, R47 ;  /* 0x00000004ff2f7819 */ /* 0x000fe2000001162f */
[----:B------:R-:W-:Y:S01]  /*1140*/  FMUL.FTZ R11, R11, c[0x0][0x2e0] ;  /* 0x0000b8000b0b7a20 */ /* 0x000fe20000410000 */
[----:B------:R-:W-:Y:S01]  /*1150*/  LOP3.LUT R7, R24, R23, RZ, 0x3c, !PT ;  /* 0x0000001718077212 */ /* 0x000fe200078e3cff */
[----:B------:R-:W-:Y:S01]  /*1160*/  FMUL.FTZ R10, R10, c[0x0][0x2e0] ;  /* 0x0000b8000a0a7a20 */ /* 0x000fe20000410000 */
[----:B------:R-:W-:Y:S01]  /*1170*/  F2FP.BF16.PACK_AB R6, R6, R19 ;  /* 0x000000130606723e */ /* 0x000fe200000010ff */
[----:B------:R-:W-:Y:S01]  /*1180*/  FMUL.FTZ R9, R9, c[0x0][0x2e0] ;  /* 0x0000b80009097a20 */ /* 0x000fe20000410000 */
[----:B------:R-:W-:Y:S01]  /*1190*/  LEA.HI R19, R41, R41, RZ, 0x1 ;  /* 0x0000002929137211 */ /* 0x000fe200078f08ff */
[----:B------:R-:W-:Y:S01]  /*11a0*/  FMUL.FTZ R20, R20, c[0x0][0x2e0] ;  /* 0x0000b80014147a20 */ /* 0x000fe20000410000 */
[----:B------:R-:W-:Y:S01]  /*11b0*/  LEA R24, R22, R49, 0x8 ;  /* 0x0000003116187211 */ /* 0x000fe200078e40ff */
[----:B------:R-:W-:Y:S01]  /*11c0*/  FMUL.FTZ R22, R2, c[0x0][0x2e0] ;  /* 0x0000b80002167a20 */ /* 0x000fe20000410000 */
[----:B------:R-:W-:Y:S01]  /*11d0*/  F2FP.BF16.PACK_AB R2, R4, R5 ;  /* 0x000000050402723e */ /* 0x000fe200000010ff */
[----:B------:R-:W-:Y:S01]  /*11e0*/  FMUL.FTZ R57, R57, c[0x0][0x2e0] ;  /* 0x0000b80039397a20 */ /* 0x000fe20000410000 */
[----:B------:R-:W-:Y:S01]  /*11f0*/  LOP3.LUT R4, R19, 0x3fffffe, RZ, 0xc0, !PT ;  /* 0x03fffffe13047812 */ /* 0x000fe200078ec0ff */
[----:B------:R-:W-:Y:S01]  /*1200*/  FMUL.FTZ R56, R56, c[0x0][0x2e0] ;  /* 0x0000b80038387a20 */ /* 0x000fe20000410000 */
[----:B------:R-:W-:Y:S01]  /*1210*/  SHF.R.S32.HI R19, RZ, 0x1, R19 ;  /* 0x00000001ff137819 */ /* 0x000fe20000011413 */
[----:B------:R-:W-:Y:S01]  /*1220*/  FMUL.FTZ R5, R54, c[0x0][0x2e0] ;  /* 0x0000b80036057a20 */ /* 0x000fe20000410000 */
[----:B------:R-:W-:Y:S01]  /*1230*/  F2FP.BF16.PACK_AB R0, R21, R0 ;  /* 0x000000001500723e */ /* 0x000fe200000010ff */
[----:B------:R-:W-:Y:S01]  /*1240*/  IMAD.IADD R41, R41, 0x1, -R4 ;  /* 0x0000000129297824 */ /* 0x000fe200078e0a04 */
[C---:B------:R-:W-:Y:S01]  /*1250*/  LOP3.LUT P0, RZ, R19.reuse, 0x2, RZ, 0xc0, !PT ;  /* 0x0000000213ff7812 */ /* 0x040fe2000780c0ff */
[----:B------:R-:W-:Y:S01]  /*1260*/  IMAD.SHL.U32 R4, R19, 0x40, RZ ;  /* 0x0000004013047824 */ /* 0x000fe200078e00ff */
[----:B------:R-:W-:Y:S01]  /*1270*/  F2FP.BF16.PACK_AB R3, R22, R3 ;  /* 0x000000031603723e */ /* 0x000fe200000010ff */
[----:B------:R-:W-:Y:S01]  /*1280*/  FMUL.FTZ R18, R18, c[0x0][0x2e0] ;  /* 0x0000b80012127a20 */ /* 0x000fe20000410000 */
[----:B------:R-:W-:Y:S01]  /*1290*/  LEA R41, R41, R24, 0x4 ;  /* 0x0000001829297211 */ /* 0x000fe200078e20ff */
[----:B------:R-:W-:Y:S01]  /*12a0*/  FMUL.FTZ R17, R17, c[0x0][0x2e0] ;  /* 0x0000b80011117a20 */ /* 0x000fe20000410000 */
[----:B------:R-:W-:Y:S01]  /*12b0*/  LOP3.LUT R4, R4, 0xc0, RZ, 0xc0, !PT ;  /* 0x000000c004047812 */ /* 0x000fe200078ec0ff */
[----:B------:R-:W-:Y:S01]  /*12c0*/  FMUL.FTZ R16, R16, c[0x0][0x2e0] ;  /* 0x0000b80010107a20 */ /* 0x000fe20000410000 */
[----:B------:R-:W-:Y:S01]  /*12d0*/  F2FP.BF16.PACK_AB R40, R40, R55 ;  /* 0x000000372828723e */ /* 0x000fe200000010ff */
[----:B------:R-:W-:Y:S01]  /*12e0*/  FMUL.FTZ R15, R15, c[0x0][0x2e0] ;  /* 0x0000b8000f0f7a20 */ /* 0x000fe20000410000 */
[----:B------:R-:W-:Y:S01]  /*12f0*/  LOP3.LUT R47, R4, 0x8, R47, 0xf8, !PT ;  /* 0x00000008042f7812 */ /* 0x000fe200078ef82f */
[----:B------:R-:W-:Y:S01]  /*1300*/  UIADD3 UR7, -UR6, UR7, URZ ;  /* 0x0000000706077290 */ /* 0x000fe2000fffe13f */
[----:B------:R-:W-:Y:S01]  /*1310*/  SHF.R.U32.HI R4, RZ, 0x3, R4 ;  /* 0x00000003ff047819 */ /* 0x000fe20000011604 */
[----:B------:R-:W-:Y:S01]  /*1320*/  IMAD.IADD R25, R50, 0x1, -R25 ;  /* 0x0000000132197824 */ /* 0x000fe200078e0a19 */
[----:B------:R-:W-:-:S02]  /*1330*/  F2FP.BF16.PACK_AB R13, R13, R14 ;  /* 0x0000000e0d0d723e */ /* 0x000fc400000010ff */
[----:B------:R-:W-:Y:S01]  /*1340*/  LOP3.LUT R4, R47, R4, RZ, 0x3c, !PT ;  /* 0x000000042f047212 */ /* 0x000fe200078e3cff */
[----:B------:R-:W-:Y:S01]  /*1350*/  IMAD R48, R48, 0x8, R25 ;  /* 0x0000000830307824 */ /* 0x000fe200078e0219 */
[----:B------:R-:W-:Y:S02]  /*1360*/  F2FP.BF16.PACK_AB R11, R11, R12 ;  /* 0x0000000c0b0b723e */ /* 0x000fe400000010ff */
[----:B------:R-:W-:Y:S01]  /*1370*/  F2FP.BF16.PACK_AB R10, R9, R10 ;  /* 0x0000000a090a723e */ /* 0x000fe200000010ff */
[----:B------:R-:W-:Y:S01]  /*1380*/  IMAD.U32 R4, R41, 0x2, R4 ;  /* 0x0000000229047824 */ /* 0x000fe200078e0004 */
[----:B------:R-:W-:Y:S02]  /*1390*/  F2FP.BF16.PACK_AB R20, R57, R20 ;  /* 0x000000143914723e */ /* 0x000fe400000010ff */
[----:B------:R-:W-:Y:S01]  /*13a0*/  F2FP.BF16.PACK_AB R5, R5, R56 ;  /* 0x000000380505723e */ /* 0x000fe200000010ff */
[----:B------:R-:W-:Y:S01]  /*13b0*/  IMAD.SHL.U32 R19, R4, 0x2, RZ ;  /* 0x0000000204137824 */ /* 0x000fe200078e00ff */
[----:B------:R-:W-:-:S02]  /*13c0*/  F2FP.BF16.PACK_AB R17, R17, R18 ;  /* 0x000000121111723e */ /* 0x000fc400000010ff */
[----:B------:R-:W-:Y:S02]  /*13d0*/  F2FP.BF16.PACK_AB R15, R15, R16 ;  /* 0x000000100f0f723e */ /* 0x000fe400000010ff */
[C---:B------:R-:W-:Y:S01]  /*13e0*/  IADD3 R4, R19.reuse, 0x20, RZ ;  /* 0x0000002013047810 */ /* 0x040fe20007ffe0ff */
[----:B------:R0:W-:Y:S01]  /*13f0*/  STS [R19], R0 ;  /* 0x0000000013007388 */ /* 0x0001e20000000800 */
[----:B------:R-:W-:Y:S02]  /*1400*/  @P0 IADD3 R4, R19, -0x20, RZ ;  /* 0xffffffe013040810 */ /* 0x000fe40007ffe0ff */
[----:B------:R-:W-:Y:S01]  /*1410*/  ISETP.GE.AND P0, PT, R50, UR7, PT ;  /* 0x0000000732007c0c */ /* 0x000fe2000bf06270 */
[----:B------:R0:W-:Y:S01]  /*1420*/  STS [R19+0x200], R6 ;  /* 0x0002000613007388 */ /* 0x0001e20000000800 */
[----:B------:R-:W-:-:S03]  /*1430*/  SHF.R.S32.HI R9, RZ, 0x1f, R8 ;  /* 0x0000001fff097819 */ /* 0x000fc60000011408 */
[----:B------:R0:W-:Y:S04]  /*1440*/  STS [R4], R2 ;  /* 0x0000000204007388 */ /* 0x0001e80000000800 */
        /* <DEDUP_REMOVED lines=9> */
[----:B------:R-:W-:Y:S06]  /*14e0*/  BAR.SYNC.DEFER_BLOCKING 0x0 ;  /* 0x0000000000007b1d */ /* 0x000fec0000010000 */
[----:B------:R-:W-:Y:S05]  /*14f0*/  @P0 EXIT ;  /* 0x000000000000094d */ /* 0x000fea0003800000 */
[----:B0-----:R-:W-:Y:S01]  /*1500*/  ULDC.64 UR8, c[0x0][0x398] ;  /* 0x0000e60000087ab9 */ /* 0x001fe20000000a00 */
[----:B------:R-:W-:Y:S01]  /*1510*/  MOV R3, UR6 ;  /* 0x0000000600037c02 */ /* 0x000fe20008000f00 */
[----:B------:R-:W-:Y:S01]  /*1520*/  UIMAD UR4, UR27, UR8, URZ ;  /* 0x000000081b0472a4 */ /* 0x000fe2000f8e023f */
[----:B------:R-:W-:Y:S01]  /*1530*/  ISETP.GE.AND P0, PT, R8, c[0x0][0x220], PT ;  /* 0x0000880008007a0c */ /* 0x000fe20003f06270 */
[----:B------:R-:W-:-:S02]  /*1540*/  IMAD.U32 R7, R48, 0x20, R7 ;  /* 0x0000002030077824 */ /* 0x000fc400078e0007 */
[----:B------:R-:W-:Y:S01]  /*1550*/  UIMAD UR7, UR6, UR9, UR4 ;  /* 0x00000009060772a4 */ /* 0x000fe2000f8e0204 */
[----:B------:R-:W-:Y:S01]  /*1560*/  IMAD.WIDE.U32 R2, R3, c[0x0][0x398], R8 ;  /* 0x0000e60003027a25 */ /* 0x000fe200078e0008 */
[----:B------:R-:W-:Y:S02]  /*1570*/  USHF.R.S32.HI UR4, URZ, 0x1f, UR26 ;  /* 0x0000001f3f047899 */ /* 0x000fe4000801141a */
[----:B------:R-:W-:Y:S01]  /*1580*/  ULDC.64 UR8, c[0x0][0x3b0] ;  /* 0x0000ec0000087ab9 */ /* 0x000fe20000000a00 */
[----:B------:R-:W-:Y:S01]  /*1590*/  IMAD.SHL.U32 R0, R7, 0x2, RZ ;  /* 0x0000000207007824 */ /* 0x000fe200078e00ff */
[----:B------:R-:W-:Y:S01]  /*15a0*/  IADD3 R2, P1, R2, UR10, RZ ;  /* 0x0000000a02027c10 */ /* 0x000fe2000ff3e0ff */
[----:B------:R-:W-:Y:S01]  /*15b0*/  UIMAD UR4, UR4, UR8, URZ ;  /* 0x00000008040472a4 */ /* 0x000fe2000f8e023f */
[----:B------:R-:W-:Y:S02]  /*15c0*/  MOV R9, UR7 ;  /* 0x0000000700097c02 */ /* 0x000fe40008000f00 */
[----:B------:R-:W0:Y:S01]  /*15d0*/  LDS.128 R12, [R0+0x1000] ;  /* 0x00100000000c7984 */ /* 0x000e220000000c00 */
[----:B------:R-:W-:Y:S01]  /*15e0*/  UIMAD UR4, UR26, UR9, UR4 ;  /* 0x000000091a0472a4 */ /* 0x000fe2000f8e0204 */
[----:B------:R-:W-:Y:S01]  /*15f0*/  IADD3.X R3, R3, UR5, R9, P1, !PT ;  /* 0x0000000503037c10 */ /* 0x000fe20008ffe409 */
[----:B------:R-:W-:Y:S01]  /*1600*/  IMAD.U32 R9, RZ, RZ, UR26 ;  /* 0x0000001aff097e24 */ /* 0x000fe2000f8e00ff */
[----:B------:R-:W1:Y:S03]  /*1610*/  @!P0 LDS.128 R4, [R0] ;  /* 0x0000000000048984 */ /* 0x000e660000000c00 */
[----:B------:R-:W-:Y:S01]  /*1620*/  IMAD.WIDE.U32 R2, R9, c[0x0][0x3b0], R2 ;  /* 0x0000ec0009027a25 */ /* 0x000fe200078e0002 */
[----:B------:R-:W-:-:S04]  /*1630*/  SHF.R.S32.HI R9, RZ, 0x1f, R50 ;  /* 0x0000001fff097819 */ /* 0x000fc80000011432 */
[----:B------:R-:W-:Y:S01]  /*1640*/  IADD3 R3, R3, UR4, RZ ;  /* 0x0000000403037c10 */ /* 0x000fe2000fffe0ff */
[----:B------:R-:W-:-:S04]  /*1650*/  IMAD R9, R9, c[0x0][0x398], RZ ;  /* 0x0000e60009097a24 */ /* 0x000fc800078e02ff */
[C---:B------:R-:W-:Y:S02]  /*1660*/  IMAD R9, R50.reuse, c[0x0][0x39c], R9 ;  /* 0x0000e70032097a24 */ /* 0x040fe400078e0209 */
[----:B------:R-:W-:Y:S01]  /*1670*/  IMAD.WIDE.U32 R50, R50, c[0x0][0x398], R2 ;  /* 0x0000e60032327a25 */ /* 0x000fe200078e0002 */
[C---:B------:R-:W-:Y:S02]  /*1680*/  IADD3 R2, R8.reuse, 0x20, RZ ;  /* 0x0000002008027810 */ /* 0x040fe40007ffe0ff */
[----:B------:R-:W-:Y:S02]  /*1690*/  IADD3 R8, R8, 0x40, RZ ;  /* 0x0000004008087810 */ /* 0x000fe40007ffe0ff */
[----:B------:R-:W-:Y:S02]  /*16a0*/  ISETP.GE.AND P1, PT, R2, c[0x0][0x220], PT ;  /* 0x0000880002007a0c */ /* 0x000fe40003f26270 */
[----:B------:R-:W-:Y:S02]  /*16b0*/  IADD3 R3, R51, R9, RZ ;  /* 0x0000000933037210 */ /* 0x000fe40007ffe0ff */
[----:B------:R-:W-:-:S04]  /*16c0*/  LEA R2, P2, R50, c[0x0][0x338], 0x1 ;  /* 0x0000ce0032027a11 */ /* 0x000fc800078408ff */
[----:B------:R-:W-:Y:S02]  /*16d0*/  LEA.HI.X R3, R50, c[0x0][0x33c], R3, 0x1, P2 ;  /* 0x0000cf0032037a11 */ /* 0x000fe400010f0c03 */
[----:B------:R-:W-:-:S03]  /*16e0*/  ISETP.GE.AND P2, PT, R8, c[0x0][0x220], PT ;  /* 0x0000880008007a0c */ /* 0x000fc60003f46270 */
[----:B0-----:R0:W-:Y:S04]  /*16f0*/  @!P1 STG.E.128 [R2.64+0x40], R12 ;  /* 0x0000400c02009986 */ /* 0x0011e8000c101d16 */
[----:B-1----:R0:W-:Y:S06]  /*1700*/  @!P0 STG.E.128 [R2.64], R4 ;  /* 0x0000000402008986 */ /* 0x0021ec000c101d16 */
[----:B------:R-:W-:Y:S05]  /*1710*/  @P2 EXIT ;  /* 0x000000000000294d */ /* 0x000fea0003800000 */
[----:B0-----:R-:W0:Y:S04]  /*1720*/  LDS.128 R4, [R0+0x2000] ;  /* 0x0020000000047984 */ /* 0x001e280000000c00 */
[----:B0-----:R-:W-:Y:S01]  /*1730*/  STG.E.128 [R2.64+0x80], R4 ;  /* 0x0000800402007986 */ /* 0x001fe2000c101d16 */
[----:B------:R-:W-:Y:S05]  /*1740*/  EXIT ;  /* 0x000000000000794d */ /* 0x000fea0003800000 */
.L_x_128:
        /* <DEDUP_REMOVED lines=11> */
.L_x_668:


//--------------------- .text._ZN5flash44flash_bwd_dq_dk_dv_loop_seqk_parallel_kernelI23Flash_bwd_kernel_traitsILi96ELi64ELi128ELi8ELi2ELi4ELi4ELb1ELb0EN7cutlass10bfloat16_tE19Flash_kernel_traitsILi96ELi64ELi128ELi8ES3_EELb1ELb1ELb0ELb0ELb0ELb0ELb0EEEvNS_16Flash_bwd_paramsE --------------------------
	.section	.text._ZN5flash44flash_bwd_dq_dk_dv_loop_seqk_parallel_kernelI23Flash_bwd_kernel_traitsILi96ELi64ELi128ELi8ELi2ELi4ELi4ELb1ELb0EN7cutlass10bfloat16_tE19Flash_kernel_traitsILi96ELi64ELi128ELi8ES3_EELb1ELb1ELb0ELb0ELb0ELb0ELb0EEEvNS_16Flash_bwd_paramsE,"ax",@progbits
	.sectioninfo	@"SHI_REGISTERS=255"
	.align	128
        .global         _ZN5flash44flash_bwd_dq_dk_dv_loop_seqk_parallel_kernelI23Flash_bwd_kernel_traitsILi96ELi64ELi128ELi8ELi2ELi4ELi4ELb1ELb0EN7cutlass10bfloat16_tE19Flash_kernel_traitsILi96ELi64ELi128ELi8ES3_EELb1ELb1ELb0ELb0ELb0ELb0ELb0EEEvNS_16Flash_bwd_paramsE
        .type           _ZN5flash44flash_bwd_dq_dk_dv_loop_seqk_parallel_kernelI23Flash_bwd_kernel_traitsILi96ELi64ELi128ELi8ELi2ELi4ELi4ELb1ELb0EN7cutlass10bfloat16_tE19Flash_kernel_traitsILi96ELi64ELi128ELi8ES3_EELb1ELb1ELb0ELb0ELb0ELb0ELb0EEEvNS_16Flash_bwd_paramsE,@function
        .size           _ZN5flash44flash_bwd_dq_dk_dv_loop_seqk_parallel_kernelI23Flash_bwd_kernel_traitsILi96ELi64ELi128ELi8ELi2ELi4ELi4ELb1ELb0EN7cutlass10bfloat16_tE19Flash_kernel_traitsILi96ELi64ELi128ELi8ES3_EELb1ELb1ELb0ELb0ELb0ELb0ELb0EEEvNS_16Flash_bwd_paramsE,(.L_x_669 - _ZN5flash44flash_bwd_dq_dk_dv_loop_seqk_parallel_kernelI23Flash_bwd_kernel_traitsILi96ELi64ELi128ELi8ELi2ELi4ELi4ELb1ELb0EN7cutlass10bfloat16_tE19Flash_kernel_traitsILi96ELi64ELi128ELi8ES3_EELb1ELb1ELb0ELb0ELb0ELb0ELb0EEEvNS_16Flash_bwd_paramsE)
        .other          _ZN5flash44flash_bwd_dq_dk_dv_loop_seqk_parallel_kernelI23Flash_bwd_kernel_traitsILi96ELi64ELi128ELi8ELi2ELi4ELi4ELb1ELb0EN7cutlass10bfloat16_tE19Flash_kernel_traitsILi96ELi64ELi128ELi8ES3_EELb1ELb1ELb0ELb0ELb0ELb0ELb0EEEvNS_16Flash_bwd_paramsE,@"STO_CUDA_ENTRY STV_DEFAULT"
_ZN5flash44flash_bwd_dq_dk_dv_loop_seqk_parallel_kernelI23Flash_bwd_kernel_traitsILi96ELi64ELi128ELi8ELi2ELi4ELi4ELb1ELb0EN7cutlass10bfloat16_tE19Flash_kernel_traitsILi96ELi64ELi128ELi8ES3_EELb1ELb1ELb0ELb0ELb0ELb0ELb0EEEvNS_16Flash_bwd_paramsE:
.text._ZN5flash44flash_bwd_dq_dk_dv_loop_seqk_parallel_kernelI23Flash_bwd_kernel_traitsILi96ELi64ELi128ELi8ELi2ELi4ELi4ELb1ELb0EN7cutlass10bfloat16_tE19Flash_kernel_traitsILi96ELi64ELi128ELi8ES3_EELb1ELb1ELb0ELb0ELb0ELb0ELb0EEEvNS_16Flash_bwd_paramsE:
        /* <DEDUP_REMOVED lines=18> */
[----:B------:R-:W-:Y:S01]  /*0120*/  IMAD.MOV.U32 R227, RZ, RZ, 0x40 ;  /* 0x00000040ffe37424 */ /* 0x000fe200078e00ff */
[----:B------:R-:W-:Y:S01]  /*0130*/  UISETP.NE.AND UP5, UPT, UR7, URZ, UPT ;  /* 0x0000003f0700728c */ /* 0x000fe2000bfa5270 */
[----:B------:R-:W3:Y:S01]  /*0140*/  S2UR UR35, SR_CTAID.Z ;  /* 0x00000000002379c3 */ /* 0x000ee20000002700 */
[----:B------:R-:W-:-:S02]  /*0150*/  ULDC UR47, c[0x0][0x22c] ;  /* 0x00008b00002f7ab9 */ /* 0x000fc40000000800 */
[----:B------:R-:W-:Y:S02]  /*0160*/  ULDC UR36, c[0x0][0x1c0] ;  /* 0x0000700000247ab9 */ /* 0x000fe40000000800 */
[----:B------:R-:W-:Y:S02]  /*0170*/  UMOV UR5, 0x80 ;  /* 0x0000008000057882 */ /* 0x000fe40000000000 */
[----:B------:R-:W-:Y:S02]  /*0180*/  ULDC UR4, c[0x0][0x210] ;  /* 0x0000840000047ab9 */ /* 0x000fe40000000800 */
[----:B------:R-:W-:Y:S02]  /*0190*/  ULDC UR57, c[0x0][0x234] ;  /* 0x00008d0000397ab9 */ /* 0x000fe40000000800 */
[----:B------:R-:W-:Y:S02]  /*01a0*/  ULDC UR10, c[0x0][0x1c0] ;  /* 0x00007000000a7ab9 */ /* 0x000fe40000000800 */
[----:B------:R-:W-:Y:S01]  /*01b0*/  ULDC UR11, c[0x0][0x1c0] ;  /* 0x00007000000b7ab9 */ /* 0x000fe20000000800 */
[----:B-1----:R-:W-:Y:S01]  /*01c0*/  SHF.R.S32.HI R0, RZ, 0x1f, R8 ;  /* 0x0000001fff007819 */ /* 0x002fe20000011408 */
[----:B--2---:R-:W-:-:S02]  /*01d0*/  UIMAD.WIDE.U32 UR44, UR32, UR15, URZ ;  /* 0x0000000f202c72a5 */ /* 0x004fc4000f8e003f */
[----:B------:R-:W-:Y:S01]  /*01e0*/  USHF.L.U32 UR15, UR32, 0x7, URZ ;  /* 0x00000007200f7899 */ /* 0x000fe2000800063f */
[CC--:B------:R-:W-:Y:S01]  /*01f0*/  LEA.HI R2, R0.reuse, R8.reuse, RZ, 0x2 ;  /* 0x0000000800027211 */ /* 0x0c0fe200078f10ff */
[----:B------:R-:W-:Y:S01]  /*0200*/  UIMAD.WIDE UR36, UR47, UR36, URZ ;  /* 0x000000242f2472a5 */ /* 0x000fe2000f8e023f */
[CC--:B------:R-:W-:Y:S01]  /*0210*/  LEA.HI R5, R0.reuse, R8.reuse, RZ, 0x5 ;  /* 0x0000000800057211 */ /* 0x0c0fe200078f28ff */
[----:B------:R-:W-:Y:S01]  /*0220*/  UIMAD UR57, UR5, UR4, UR57 ;  /* 0x00000004053972a4 */ /* 0x000fe2000f8e0239 */
[CC--:B------:R-:W-:Y:S01]  /*0230*/  LEA.HI R13, R0.reuse, R8.reuse, RZ, 0x3 ;  /* 0x00000008000d7211 */ /* 0x0c0fe200078f18ff */
[----:B---3--:R-:W-:Y:S01]  /*0240*/  UIMAD UR48, UR35, UR47, URZ ;  /* 0x0000002f233072a4 */ /* 0x008fe2000f8e023f */
[CC--:B------:R-:W-:Y:S01]  /*0250*/  LEA.HI R3, R0.reuse, R8.reuse, RZ, 0x4 ;  /* 0x0000000800037211 */ /* 0x0c0fe200078f20ff */
[----:B------:R-:W-:Y:S01]  /*0260*/  UIMAD UR47, UR47, UR10, URZ ;  /* 0x0000000a2f2f72a4 */ /* 0x000fe2000f8e023f */
[CC--:B------:R-:W-:Y:S01]  /*0270*/  LEA.HI R15, R0.reuse, R8.reuse, RZ, 0x6 ;  /* 0x00000008000f7211 */ /* 0x0c0fe200078f30ff */
[----:B------:R-:W-:Y:S01]  /*0280*/  UIMAD UR4, UR32, UR11, UR35 ;  /* 0x0000000b200472a4 */ /* 0x000fe2000f8e0223 */
[----:B------:R-:W-:Y:S01]  /*0290*/  LEA.HI R17, R0, R8, RZ, 0x7 ;  /* 0x0000000800117211 */ /* 0x000fe200078f38ff */
[----:B------:R-:W-:Y:S01]  /*02a0*/  ULDC UR14, c[0x0][0x1c0] ;  /* 0x00007000000e7ab9 */ /* 0x000fe20000000800 */
[----:B------:R-:W-:Y:S01]  /*02b0*/  LOP3.LUT R6, R5, 0xffffffe0, RZ, 0xc0, !PT ;  /* 0xffffffe005067812 */ /* 0x000fe200078ec0ff */
[----:B------:R-:W-:Y:S01]  /*02c0*/  ULDC UR9, c[0x0][0x1c0] ;  /* 0x0000700000097ab9 */ /* 0x000fe20000000800 */
[----:B------:R-:W-:Y:S01]  /*02d0*/  LOP3.LUT R0, R13, 0xfffffff8, RZ, 0xc0, !PT ;  /* 0xfffffff80d007812 */ /* 0x000fe200078ec0ff */
[----:B------:R-:W-:Y:S01]  /*02e0*/  UIMAD UR54, UR6, UR32, URZ ;  /* 0x00000020063672a4 */ /* 0x000fe2000f8e023f */
[----:B------:R-:W-:Y:S01]  /*02f0*/  LOP3.LUT R7, R2, 0xfffffffc, RZ, 0xc0, !PT ;  /* 0xfffffffc02077812 */ /* 0x000fe200078ec0ff */
[C---:B------:R-:W-:Y:S01]  /*0300*/  IMAD.IADD R10, R8.reuse, 0x1, -R6 ;  /* 0x00000001080a7824 */ /* 0x040fe200078e0a06 */
[C---:B------:R-:W-:Y:S01]  /*0310*/  LOP3.LUT R4, R3.reuse, 0xfffffff0, RZ, 0xc0, !PT ;  /* 0xfffffff003047812 */ /* 0x040fe200078ec0ff */
[C---:B------:R-:W-:Y:S01]  /*0320*/  IMAD.IADD R12, R8.reuse, 0x1, -R0 ;  /* 0x00000001080c7824 */ /* 0x040fe200078e0a00 */
[----:B------:R-:W-:Y:S01]  /*0330*/  SHF.R.S32.HI R0, RZ, 0x2, R2 ;  /* 0x00000002ff007819 */ /* 0x000fe20000011402 */
[C---:B------:R-:W-:Y:S01]  /*0340*/  IMAD.IADD R16, R8.reuse, 0x1, -R7 ;  /* 0x0000000108107824 */ /* 0x040fe200078e0a07 */
[----:B------:R-:W-:Y:S01]  /*0350*/  SHF.R.S32.HI R6, RZ, 0x4, R3 ;  /* 0x00000004ff067819 */ /* 0x000fe20000011403 */
[----:B------:R-:W-:Y:S01]  /*0360*/  IMAD.IADD R8, R8, 0x1, -R4 ;  /* 0x0000000108087824 */ /* 0x000fe200078e0a04 */
[----:B------:R-:W-:Y:S01]  /*0370*/  SHF.R.S32.HI R4, RZ, 0x1f, R2 ;  /* 0x0000001fff047819 */ /* 0x000fe20000011402 */
[----:B------:R-:W-:Y:S01]  /*0380*/  IMAD.SHL.U32 R248, R16, 0x8, RZ ;  /* 0x0000000810f87824 */ /* 0x000fe200078e00ff */
[-C--:B------:R-:W-:Y:S01]  /*0390*/  LEA.HI R7, R2, R0.reuse, RZ, 0x1 ;  /* 0x0000000002077211 */ /* 0x080fe200078f08ff */
[----:B------:R-:W-:Y:S01]  /*03a0*/  UIMAD UR5, UR32, UR9, UR35 ;  /* 0x00000009200572a4 */ /* 0x000fe2000f8e0223 */
[----:B------:R-:W-:Y:S01]  /*03b0*/  LEA.HI R2, R4, R0, RZ, 0x3 ;  /* 0x0000000004027211 */ /* 0x000fe200078f18ff */
[----:B------:R-:W-:Y:S01]  /*03c0*/  @!UP5 UIMAD UR6, UR32, UR14, UR35 ;  /* 0x0000000e2006d2a4 */ /* 0x000fe2000f8e0223 */
[----:B------:R-:W-:Y:S01]  /*03d0*/  LEA.HI R3, R3, R6, RZ, 0x1 ;  /* 0x0000000603037211 */ /* 0x000fe200078f08ff */
[----:B------:R-:W-:Y:S01]  /*03e0*/  USHF.L.U32 UR46, UR47, 0x6, URZ ;  /* 0x000000062f2e7899 */ /* 0x000fe2000800063f */
[----:B------:R-:W-:Y:S01]  /*03f0*/  LOP3.LUT R4, R7, 0x7fffffe, RZ, 0xc0, !PT ;  /* 0x07fffffe07047812 */ /* 0x000fe200078ec0ff */
[----:B------:R-:W-:Y:S01]  /*0400*/  USHF.L.U32 UR41, UR4, 0x5, URZ ;  /* 0x0000000504297899 */ /* 0x000fe2000800063f */
[----:B------:R-:W-:Y:S01]  /*0410*/  LOP3.LUT R2, R2, 0xfffffff8, RZ, 0xc0, !PT ;  /* 0xfffffff802027812 */ /* 0x000fe200078ec0ff */
[----:B------:R-:W-:Y:S01]  /*0420*/  ULDC UR51, c[0x0][0x214] ;  /* 0x0000850000337ab9 */ /* 0x000fe20000000800 */
[----:B------:R-:W-:Y:S01]  /*0430*/  LOP3.LUT R3, R3, 0xfffffffe, RZ, 0xc0, !PT ;  /* 0xfffffffe03037812 */ /* 0x000fe200078ec0ff */
[C---:B------:R-:W-:Y:S01]  /*0440*/  IMAD.IADD R9, R0.reuse, 0x1, -R4 ;  /* 0x0000000100097824 */ /* 0x040fe200078e0a04 */
[----:B------:R-:W-:Y:S01]  /*0450*/  SHF.R.S32.HI R19, RZ, 0x6, R15 ;  /* 0x00000006ff137819 */ /* 0x000fe2000001140f */
[----:B------:R-:W-:Y:S01]  /*0460*/  IMAD.IADD R7, R0, 0x1, -R2 ;  /* 0x0000000100077824 */ /* 0x000fe200078e0a02 */
[----:B------:R-:W-:Y:S01]  /*0470*/  SHF.R.S32.HI R0, RZ, 0x5, R5 ;  /* 0x00000005ff007819 */ /* 0x000fe20000011405 */
[----:B------:R-:W-:Y:S01]  /*0480*/  IMAD.IADD R14, R6, 0x1, -R3 ;  /* 0x00000001060e7824 */ /* 0x000fe200078e0a03 */
[----:B------:R-:W-:Y:S01]  /*0490*/  SHF.R.S32.HI R2, RZ, 0x1f, R5 ;  /* 0x0000001fff027819 */ /* 0x000fe20000011405 */
[----:B------:R-:W-:Y:S01]  /*04a0*/  ULDC UR58, c[0x0][0x1c8] ;  /* 0x00007200003a7ab9 */ /* 0x000fe20000000800 */
[----:B------:R-:W-:Y:S01]  /*04b0*/  SHF.R.S32.HI R3, RZ, 0x3, R13 ;  /* 0x00000003ff037819 */ /* 0x000fe2000001140d */
[----:B------:R-:W-:Y:S01]  /*04c0*/  ULDC.U8 UR8, c[0x0][0x3d0] ;  /* 0x0000f40000087ab9 */ /* 0x000fe20000000000 */
[-C--:B------:R-:W-:Y:S01]  /*04d0*/  LEA.HI R4, R5, R0.reuse, RZ, 0x1 ;  /* 0x0000000005047211 */ /* 0x080fe200078f08ff */
[----:B------:R-:W-:Y:S01]  /*04e0*/  ULDC UR52, c[0x0][0x224] ;  /* 0x0000890000347ab9 */ /* 0x000fe20000000800 */
[----:B------:R-:W-:Y:S01]  /*04f0*/  LEA.HI R2, R2, R0, RZ, 0x2 ;  /* 0x0000000002027211 */ /* 0x000fe200078f10ff */
[----:B------:R-:W-:Y:S01]  /*0500*/  IMAD.SHL.U32 R3, R3, 0x40, RZ ;  /* 0x0000004003037824 */ /* 0x000fe200078e00ff */
[----:B------:R-:W-:Y:S01]  /*0510*/  LOP3.LUT R5, R4, 0xfffffffe, RZ, 0xc0, !PT ;  /* 0xfffffffe04057812 */ /* 0x000fe200078ec0ff */
[----:B------:R-:W-:Y:S01]  /*0520*/  @UP5 UIMAD UR56, UR32, UR51, URZ ;  /* 0x00000033203852a4 */ /* 0x000fe2000f8e023f */
[----:B------:R-:W-:Y:S01]  /*0530*/  LOP3.LUT R4, R2, 0xfffffffc, RZ, 0xc0, !PT ;  /* 0xfffffffc02047812 */ /* 0x000fe200078ec0ff */
[----:B------:R-:W-:Y:S01]  /*0540*/  ULDC.64 UR12, c[0x0][0x118] ;  /* 0x00004600000c7ab9 */ /* 0x000fe20000000a00 */
[----:B------:R-:W-:Y:S01]  /*0550*/  LOP3.LUT R2, R3, 0xc0, RZ, 0xc0, !PT ;  /* 0x000000c003027812 */ /* 0x000fe200078ec0ff */
[----:B------:R-:W-:Y:S01]  /*0560*/  IMAD.IADD R18, R0, 0x1, -R5 ;  /* 0x0000000100127824 */ /* 0x000fe200078e0a05 */
[----:B------:R-:W-:Y:S01]  /*0570*/  LEA.HI R5, R12, R12, RZ, 0x1 ;  /* 0x0000000c0c057211 */ /* 0x000fe200078f08ff */
[C---:B------:R-:W-:Y:S01]  /*0580*/  IMAD.IADD R11, R0.reuse, 0x1, -R4 ;  /* 0x00000001000b7824 */ /* 0x040fe200078e0a04 */
[----:B------:R-:W-:Y:S01]  /*0590*/  SHF.R.U32.HI R3, RZ, 0x3, R2 ;  /* 0x00000003ff037819 */ /* 0x000fe20000011602 */
[----:B------:R-:W-:Y:S01]  /*05a0*/  IMAD R4, R0, 0x8, R9 ;  /* 0x0000000800047824 */ /* 0x000fe200078e0209 */
[----:B------:R-:W-:Y:S01]  /*05b0*/  LOP3.LUT R0, R2, 0x18, R248, 0xf8, !PT ;  /* 0x0000001802007812 */ /* 0x000fe200078ef8f8 */
[----:B------:R-:W-:Y:S01]  /*05c0*/  STL [R1+0x40], R18 ;  /* 0x0000401201007387 */ /* 0x000fe20000100800 */
[----:B------:R-:W-:Y:S01]  /*05d0*/  SHF.R.S32.HI R2, RZ, 0x1f, R10 ;  /* 0x0000001fff027819 */ /* 0x000fe2000001140a */
[----:B------:R-:W-:Y:S01]  /*05e0*/  ULOP3.LUT UR58, UR35, UR58, URZ, 0x3c, !UPT ;  /* 0x0000003a233a7292 */ /* 0x000fe2000f8e3c3f */
[----:B------:R-:W-:Y:S01]  /*05f0*/  LOP3.LUT R0, R0, R3, RZ, 0x3c, !PT ;  /* 0x0000000300007212 */ /* 0x000fe200078e3cff */
[----:B------:R-:W-:Y:S01]  /*0600*/  USHF.R.S32.HI UR59, URZ, 0x1f, UR35 ;  /* 0x0000001f3f3b7899 */ /* 0x000fe20008011423 */
[----:B------:R-:W-:Y:S01]  /*0610*/  LEA.HI R250, R2, R10, RZ, 0x2 ;  /* 0x0000000a02fa7211 */ /* 0x000fe200078f10ff */
[----:B------:R-:W-:Y:S01]  /*0620*/  UISETP.NE.AND UP6, UPT, UR8, URZ, UPT ;  /* 0x0000003f0800728c */ /* 0x000fe2000bfc5270 */
[----:B------:R-:W-:Y:S01]  /*0630*/  SHF.R.S32.HI R2, RZ, 0x1f, R8 ;  /* 0x0000001fff027819 */ /* 0x000fe20000011408 */
[----:B------:R-:W-:Y:S01]  /*0640*/  IMAD.U32 R3, R4, 0x20, R0 ;  /* 0x0000002004037824 */ /* 0x000fe200078e0000 */
[-C--:B------:R-:W-:Y:S01]  /*0650*/  LEA.HI R0, R8, R8.reuse, RZ, 0x1 ;  /* 0x0000000808007211 */ /* 0x080fe200078f08ff */
[----:B------:R-:W-:Y:S01]  /*0660*/  USHF.R.S32.HI UR61, URZ, 0x1f, UR32 ;  /* 0x0000001f3f3d7899 */ /* 0x000fe20008011420 */
[----:B------:R-:W-:Y:S01]  /*0670*/  LEA.HI R9, R2, R8, RZ, 0x3 ;  /* 0x0000000802097211 */ /* 0x000fe200078f18ff */
[----:B------:R-:W-:Y:S01]  /*0680*/  USHF.R.S32.HI UR60, URZ, 0x1f, UR35 ;  /* 0x0000001f3f3c7899 */ /* 0x000fe20008011423 */
[----:B------:R1:W-:Y:S01]  /*0690*/  STL [R1+0x2c], R3 ;  /* 0x00002c0301007387 */ /* 0x0003e20000100800 */
[----:B------:R-:W-:Y:S01]  /*06a0*/  LOP3.LUT R4, R0, 0x7fffffe, RZ, 0xc0, !PT ;  /* 0x07fffffe00047812 */ /* 0x000fe200078ec0ff */
[----:B------:R-:W-:Y:S01]  /*06b0*/  UIMAD.WIDE.U32 UR42, UR36, UR44, URZ ;  /* 0x0000002c242a72a5 */ /* 0x000fe2000f8e003f */
[----:B------:R-:W-:Y:S01]  /*06c0*/  LOP3.LUT R2, R9, 0xfffffff8, RZ, 0xc0, !PT ;  /* 0xfffffff809027812 */ /* 0x000fe200078ec0ff */
[----:B------:R-:W-:Y:S01]  /*06d0*/  STL [R1+0x3c], R19 ;  /* 0x00003c1301007387 */ /* 0x000fe20000100800 */
[C---:B------:R-:W-:Y:S01]  /*06e0*/  LEA.HI R6, R7.reuse, R7, RZ, 0x1 ;  /* 0x0000000707067211 */ /* 0x040fe200078f08ff */
[C---:B------:R-:W-:Y:S01]  /*06f0*/  IMAD.IADD R15, R8.reuse, 0x1, -R4 ;  /* 0x00000001080f7824 */ /* 0x040fe200078e0a04 */
[----:B------:R-:W-:Y:S01]  /*0700*/  LOP3.LUT P2, RZ, R7, 0x2, RZ, 0xc0, !PT ;  /* 0x0000000207ff7812 */ /* 0x000fe2000784c0ff */
[----:B------:R-:W-:Y:S01]  /*0710*/  IMAD.IADD R10, R8, 0x1, -R2 ;  /* 0x00000001080a7824 */ /* 0x000fe200078e0a02 */
[----:B------:R-:W-:Y:S01]  /*0720*/  SHF.R.S32.HI R250, RZ, 0x2, R250 ;  /* 0x00000002fffa7819 */ /* 0x000fe200000114fa */
[----:B------:R-:W-:Y:S01]  /*0730*/  IMAD R2, R19, 0x4, R14 ;  /* 0x0000000413027824 */ /* 0x000fe200078e020e */
[----:B------:R-:W-:-:S02]  /*0740*/  UIMAD UR53, UR37, UR44, URZ ;  /* 0x0000002c253572a4 */ /* 0x000fc4000f8e023f */
[----:B------:R-:W-:Y:S01]  /*0750*/  LOP3.LUT P5, RZ, R10, 0x2, RZ, 0xc0, !PT ;  /* 0x000000020aff7812 */ /* 0x000fe200078ac0ff */
[----:B------:R-:W-:Y:S01]  /*0760*/  IMAD R250, R18, 0x10, R250 ;  /* 0x0000001012fa7824 */ /* 0x000fe200078e02fa */
[----:B------:R-:W-:Y:S01]  /*0770*/  LOP3.LUT P6, RZ, R10, 0x4, RZ, 0xc0, !PT ;  /* 0x000000040aff7812 */ /* 0x000fe200078cc0ff */
[----:B------:R-:W-:Y:S01]  /*0780*/  USHF.R.S32.HI UR55, URZ, 0x1f, UR48 ;  /* 0x0000001f3f377899 */ /* 0x000fe20008011430 */
[----:B------:R-:W-:Y:S01]  /*0790*/  SEL R226, R230, 0xffffffe0, !P5 ;  /* 0xffffffe0e6e27807 */ /* 0x000fe20006800000 */
[----:B------:R-:W-:Y:S01]  /*07a0*/  UIMAD UR52, UR5, UR52, URZ ;  /* 0x00000034053472a4 */ /* 0x000fe2000f8e023f */
[----:B------:R-:W-:Y:S01]  /*07b0*/  SEL R227, R227, 0xffffffc0, !P6 ;  /* 0xffffffc0e3e37807 */ /* 0x000fe20007000000 */
[----:B------:R-:W-:Y:S02]  /*07c0*/  @!UP5 UIMAD UR51, UR6, UR51, URZ ;  /* 0x000000330633d2a4 */ /* 0x000fe4000f8e023f */
[----:B------:R-:W-:Y:S02]  /*07d0*/  USHF.R.S32.HI UR50, URZ, 0x1f, UR46 ;  /* 0x0000001f3f327899 */ /* 0x000fe4000801142e */
[----:B------:R-:W-:Y:S01]  /*07e0*/  USHF.R.S32.HI UR49, URZ, 0x1f, UR41 ;  /* 0x0000001f3f317899 */ /* 0x000fe20008011429 */
[----:B-1----:R-:W-:Y:S01]  /*07f0*/  LOP3.LUT R3, R5, 0x7fffffe, RZ, 0xc0, !PT ;  /* 0x07fffffe05037812 */ /* 0x002fe200078ec0ff */
[----:B------:R-:W-:-:S04]  /*0800*/  UMOV UR40, 0xffffd000 ;  /* 0xffffd00000287882 */ /* 0x000fc80000000000 */
[----:B------:R-:W-:Y:S01]  /*0810*/  IMAD.IADD R4, R12, 0x1, -R3 ;  /* 0x000000010c047824 */ /* 0x000fe200078e0a03 */
[----:B------:R-:W-:-:S03]  /*0820*/  LOP3.LUT R3, R7, 0x1, RZ, 0xc0, !PT ;  /* 0x0000000107037812 */ /* 0x000fc600078ec0ff */
[----:B------:R-:W-:Y:S01]  /*0830*/  IMAD R8, R2, 0x8, R4 ;  /* 0x0000000802087824 */ /* 0x000fe200078e0204 */
[--C-:B------:R-:W-:Y:S02]  /*0840*/  SHF.R.S32.HI R4, RZ, 0x1, R0.reuse ;  /* 0x00000001ff047819 */ /* 0x100fe40000011400 */
[----:B------:R-:W-:Y:S02]  /*0850*/  SHF.R.S32.HI R0, RZ, 0x1f, R0 ;  /* 0x0000001fff007819 */ /* 0x000fe40000011400 */
[----:B------:R-:W-:Y:S01]  /*0860*/  ISETP.NE.U32.AND P3, PT, R3, 0x1, PT ;  /* 0x000000010300780c */ /* 0x000fe20003f65070 */
[----:B------:R-:W-:Y:S01]  /*0870*/  IMAD.SHL.U32 R3, R12, 0x40, RZ ;  /* 0x000000400c037824 */ /* 0x000fe200078e00ff */
[----:B------:R-:W-:Y:S02]  /*0880*/  LEA.HI R2, R0, R4, RZ, 0x2 ;  /* 0x0000000400027211 */ /* 0x000fe400078f10ff */
[----:B------:R-:W-:Y:S02]  /*0890*/  SHF.R.S32.HI R0, RZ, 0x1, R5 ;  /* 0x00000001ff007819 */ /* 0x000fe40000011405 */
[----:B------:R-:W-:-:S02]  /*08a0*/  LOP3.LUT R5, R3, 0x1c0, RZ, 0xc0, !PT ;  /* 0x000001c003057812 */ /* 0x000fc400078ec0ff */
[C---:B------:R-:W-:Y:S01]  /*08b0*/  LOP3.LUT P4, RZ, R0.reuse, 0x2, RZ, 0xc0, !PT ;  /* 0x0000000200ff7812 */ /* 0x040fe2000788c0ff */
[----:B------:R-:W-:Y:S01]  /*08c0*/  IMAD.SHL.U32 R0, R0, 0x40, RZ ;  /* 0x0000004000007824 */ /* 0x000fe200078e00ff */
[----:B------:R-:W-:Y:S01]  /*08d0*/  LOP3.LUT R3, R2, 0xfffffffc, RZ, 0xc0, !PT ;  /* 0xfffffffc02037812 */ /* 0x000fe200078ec0ff */
[----:B------:R-:W-:Y:S01]  /*08e0*/  IMAD.SHL.U32 R2, R11, 0x10, RZ ;  /* 0x000000100b027824 */ /* 0x000fe200078e00ff */
[----:B------:R-:W-:Y:S02]  /*08f0*/  SEL R237, R237, 0x10, !P3 ;  /* 0x00000010eded7807 */ /* 0x000fe40005800000 */
[----:B------:R-:W-:Y:S01]  /*0900*/  LOP3.LUT R0, R0, 0xc0, RZ, 0xc0, !PT ;  /* 0x000000c000007812 */ /* 0x000fe200078ec0ff */
[----:B------:R-:W-:Y:S01]  /*0910*/  IMAD.IADD R12, R4, 0x1, -R3 ;  /* 0x00000001040c7824 */ /* 0x000fe200078e0a03 */
[----:B------:R-:W-:Y:S02]  /*0920*/  LOP3.LUT R2, R5, 0x30, R2, 0xf8, !PT ;  /* 0x0000003005027812 */ /* 0x000fe400078ef802 */
[----:B------:R-:W-:-:S02]  /*0930*/  LOP3.LUT R3, R0, 0x8, R13, 0xf8, !PT ;  /* 0x0000000800037812 */ /* 0x000fc400078ef80d */
[----:B------:R-:W-:Y:S02]  /*0940*/  SHF.R.U32.HI R0, RZ, 0x3, R0 ;  /* 0x00000003ff007819 */ /* 0x000fe40000011600 */
[----:B------:R-:W-:Y:S02]  /*0950*/  LOP3.LUT R4, R2, 0x8, R13, 0xf8, !PT ;  /* 0x0000000802047812 */ /* 0x000fe400078ef80d */
[----:B------:R-:W-:Y:S01]  /*0960*/  LOP3.LUT R221, R3, R0, RZ, 0x3c, !PT ;  /* 0x0000000003dd7212 */ /* 0x000fe200078e3cff */
[----:B------:R-:W-:Y:S01]  /*0970*/  IMAD.SHL.U32 R3, R19, 0x20, RZ ;  /* 0x0000002013037824 */ /* 0x000fe200078e00ff */
[----:B------:R-:W-:Y:S02]  /*0980*/  LOP3.LUT R0, R6, 0x3fffffe, RZ, 0xc0, !PT ;  /* 0x03fffffe06007812 */ /* 0x000fe400078ec0ff */
[----:B------:R-:W-:Y:S01]  /*0990*/  SHF.R.U32.HI R2, RZ, 0x3, R5 ;  /* 0x00000003ff027819 */ /* 0x000fe20000011605 */
[----:B------:R-:W-:Y:S01]  /*09a0*/  IMAD.U32 R221, R8, 0x20, R221 ;  /* 0x0000002008dd7824 */ /* 0x000fe200078e00dd */
[----:B------:R-:W-:Y:S01]  /*09b0*/  SEL R222, R230, 0xffffffe0, !P4 ;  /* 0xffffffe0e6de7807 */ /* 0x000fe20006000000 */
[C---:B------:R-:W-:Y:S01]  /*09c0*/  IMAD.IADD R5, R7.reuse, 0x1, -R0 ;  /* 0x0000000107057824 */ /* 0x040fe200078e0a00 */
[----:B------:R-:W-:Y:S01]  /*09d0*/  LOP3.LUT R13, R4, R2, RZ, 0x3c, !PT ;  /* 0x00000002040d7212 */ /* 0x000fe200078e3cff */
[----:B------:R-:W-:Y:S01]  /*09e0*/  IMAD.SHL.U32 R0, R7, 0x40, RZ ;  /* 0x0000004007007824 */ /* 0x000fe200078e00ff */
[----:B------:R-:W-:Y:S01]  /*09f0*/  SHF.R.S32.HI R2, RZ, 0x3, R9 ;  /* 0x00000003ff027819 */ /* 0x000fe20000011409 */
[----:B------:R-:W-:Y:S01]  /*0a00*/  IMAD.SHL.U32 R4, R16, 0x2, RZ ;  /* 0x0000000210047824 */ /* 0x000fe200078e00ff */
[----:B------:R-:W-:Y:S01]  /*0a10*/  LOP3.LUT P0, RZ, R12, 0x2, RZ, 0xc0, !PT ;  /* 0x000000020cff7812 */ /* 0x000fe2000780c0ff */
[----:B------:R-:W-:Y:S01]  /*0a20*/  IMAD.SHL.U32 R221, R221, 0x2, RZ ;  /* 0x00000002dddd7824 */ /* 0x000fe200078e00ff */
[----:B------:R-:W-:Y:S01]  /*0a30*/  LOP3.LUT R0, R0, 0x1c0, RZ, 0xc0, !PT ;  /* 0x000001c000007812 */ /* 0x000fe200078ec0ff */
[----:B------:R-:W-:Y:S01]  /*0a40*/  IMAD R15, R2, 0x8, R15 ;  /* 0x00000008020f7824 */ /* 0x000fe200078e020f */
[----:B------:R-:W-:Y:S01]  /*0a50*/  SEL R230, R230, 0xffffffe0, !P0 ;  /* 0xffffffe0e6e67807 */ /* 0x000fe20004000000 */
[C---:B------:R-:W-:Y:S01]  /*0a60*/  IMAD R225, R11.reuse, 0x2, R2 ;  /* 0x000000020be17824 */ /* 0x040fe200078e0202 */
[----:B------:R-:W-:Y:S01]  /*0a70*/  LOP3.LUT R3, R0, 0x20, R3, 0xf8, !PT ;  /* 0x0000002000037812 */ /* 0x000fe200078ef803 */
[----:B------:R-:W-:Y:S01]  /*0a80*/  IMAD R2, R11, 0x200, R4 ;  /* 0x000002000b027824 */ /* 0x000fe200078e0204 */
[----:B------:R-:W-:Y:S01]  /*0a90*/  SHF.R.U32.HI R0, RZ, 0x3, R0 ;  /* 0x00000003ff007819 */ /* 0x000fe20000011600 */
[----:B------:R-:W-:-:S02]  /*0aa0*/  IMAD.IADD R222, R221, 0x1, R222 ;  /* 0x00000001ddde7824 */ /* 0x000fc400078e02de */
[----:B------:R-:W-:Y:S01]  /*0ab0*/  IMAD R9, R5, 0x20, R2 ;  /* 0x0000002005097824 */ /* 0x000fe200078e0202 */
[----:B------:R-:W-:Y:S01]  /*0ac0*/  LOP3.LUT R7, R3, R0, RZ, 0x3c, !PT ;  /* 0x0000000003077212 */ /* 0x000fe200078e3cff */
[----:B------:R-:W-:Y:S01]  /*0ad0*/  IMAD.U32 R3, RZ, RZ, UR15 ;  /* 0x0000000fff037e24 */ /* 0x000fe2000f8e00ff */
[----:B------:R-:W-:Y:S02]  /*0ae0*/  SHF.R.S32.HI R0, RZ, 0x1, R6 ;  /* 0x00000001ff007819 */ /* 0x000fe40000011406 */
[----:B------:R-:W-:Y:S02]  /*0af0*/  SHF.R.S32.HI R2, RZ, 0x7, R17 ;  /* 0x00000007ff027819 */ /* 0x000fe40000011411 */
[C---:B------:R-:W-:Y:S01]  /*0b00*/  LOP3.LUT P1, RZ, R0.reuse, 0x2, RZ, 0xc0, !PT ;  /* 0x0000000200ff7812 */ /* 0x040fe2000782c0ff */
[----:B------:R-:W-:Y:S02]  /*0b10*/  IMAD.SHL.U32 R0, R0, 0x40, RZ ;  /* 0x0000004000007824 */ /* 0x000fe400078e00ff */
[----:B------:R-:W-:-:S02]  /*0b20*/  IMAD R3, R2, 0x1000, R4 ;  /* 0x0000100002037824 */ /* 0x000fc400078e0204 */
[----:B------:R-:W-:Y:S01]  /*0b30*/  IMAD.SHL.U32 R2, R2, 0x8, RZ ;  /* 0x0000000802027824 */ /* 0x000fe200078e00ff */
[----:B------:R-:W-:Y:S01]  /*0b40*/  LOP3.LUT R0, R0, 0xc0, RZ, 0xc0, !PT ;  /* 0x000000c000007812 */ /* 0x000fe200078ec0ff */
[----:B------:R-:W-:Y:S02]  /*0b50*/  IMAD R5, R18, 0x400, R3 ;  /* 0x0000040012057824 */ /* 0x000fe400078e0203 */
[----:B------:R-:W-:Y:S01]  /*0b60*/  IMAD.SHL.U32 R4, R14, 0x10, RZ ;  /* 0x000000100e047824 */ /* 0x000fe200078e00ff */
[----:B------:R-:W-:Y:S01]  /*0b70*/  LOP3.LUT R2, R2, 0x8, RZ, 0xc0, !PT ;  /* 0x0000000802027812 */ /* 0x000fe200078ec0ff */
[----:B------:R-:W-:Y:S01]  /*0b80*/  IMAD.IADD R240, R7, 0x1, R5 ;  /* 0x0000000107f07824 */ /* 0x000fe200078e0205 */
[----:B------:R-:W-:Y:S01]  /*0b90*/  SHF.R.U32.HI R3, RZ, 0x3, R0 ;  /* 0x00000003ff037819 */ /* 0x000fe20000011600 */
[----:B------:R-:W-:Y:S01]  /*0ba0*/  IMAD.SHL.U32 R5, R14, 0x8, RZ ;  /* 0x000000080e057824 */ /* 0x000fe200078e00ff */
[----:B------:R-:W-:Y:S01]  /*0bb0*/  LOP3.LUT R7, R2, 0x10, R4, 0xf8, !PT ;  /* 0x0000001002077812 */ /* 0x000fe200078ef804 */
[----:B------:R-:W-:Y:S01]  /*0bc0*/  IMAD.SHL.U32 R240, R240, 0x2, RZ ;  /* 0x00000002f0f07824 */ /* 0x000fe200078e00ff */
[----:B------:R-:W-:Y:S01]  /*0bd0*/  LOP3.LUT R8, R3, R0, R2, 0x1e, !PT ;  /* 0x0000000003087212 */ /* 0x000fe200078e1e02 */
[----:B------:R-:W-:Y:S01]  /*0be0*/  IMAD.SHL.U32 R0, R10, 0x40, RZ ;  /* 0x000000400a007824 */ /* 0x000fe200078e00ff */
[----:B------:R-:W-:Y:S01]  /*0bf0*/  LOP3.LUT R5, R5, 0x8, RZ, 0xc0, !PT ;  /* 0x0000000805057812 */ /* 0x000fe200078ec0ff */
[----:B------:R-:W-:Y:S01]  /*0c00*/  IMAD.SHL.U32 R2, R12, 0x40, RZ ;  /* 0x000000400c027824 */ /* 0x000fe200078e00ff */
[----:B------:R-:W-:Y:S01]  /*0c10*/  IADD3 R238, R240, 0x20, RZ ;  /* 0x00000020f0ee7810 */ /* 0x000fe20007ffe0ff */
[----:B------:R-:W-:Y:S01]  /*0c20*/  IMAD.IADD R8, R8, 0x1, R9 ;  /* 0x0000000108087824 */ /* 0x000fe200078e0209 */
[----:B------:R-:W-:Y:S01]  /*0c30*/  LOP3.LUT R0, R0, 0x1c0, RZ, 0xc0, !PT ;  /* 0x000001c000007812 */ /* 0x000fe200078ec0ff */
[----:B------:R-:W-:Y:S01]  /*0c40*/  IMAD R3, R14, 0x200, R13 ;  /* 0x000002000e037824 */ /* 0x000fe200078e020d */
[----:B------:R-:W-:Y:S01]  /*0c50*/  LOP3.LUT R2, R2, 0xc0, RZ, 0xc0, !PT ;  /* 0x000000c002027812 */ /* 0x000fe200078ec0ff */
[----:B------:R-:W-:Y:S01]  /*0c60*/  IMAD.IADD R239, R240, 0x1, R237 ;  /* 0x00000001f0ef7824 */ /* 0x000fe200078e02ed */
[----:B------:R-:W-:-:S02]  /*0c70*/  SHF.R.U32.HI R6, RZ, 0x3, R0 ;  /* 0x00000003ff067819 */ /* 0x000fc40000011600 */
[--C-:B------:R-:W-:Y:S02]  /*0c80*/  SHF.R.U32.HI R4, RZ, 0x3, R2.reuse ;  /* 0x00000003ff047819 */ /* 0x100fe40000011602 */
[--C-:B------:R-:W-:Y:S01]  /*0c90*/  LOP3.LUT R6, R6, R0, R5.reuse, 0x1e, !PT ;  /* 0x0000000006067212 */ /* 0x100fe200078e1e05 */
[----:B------:R-:W-:Y:S01]  /*0ca0*/  IMAD.SHL.U32 R0, R15, 0x20, RZ ;  /* 0x000000200f007824 */ /* 0x000fe200078e00ff */
[C---:B------:R-:W-:Y:S02]  /*0cb0*/  LOP3.LUT R5, R4.reuse, R2, R5, 0x1e, !PT ;  /* 0x0000000204057212 */ /* 0x040fe400078e1e05 */
[----:B------:R-:W-:Y:S01]  /*0cc0*/  LOP3.LUT R2, R4, R7, R2, 0x1e, !PT ;  /* 0x0000000704027212 */ /* 0x000fe200078e1e02 */
[----:B------:R-:W-:Y:S01]  /*0cd0*/  IMAD R231, R18, 0x200, R0 ;  /* 0x0000020012e77824 */ /* 0x000fe200078e0200 */
[----:B------:R-:W-:Y:S01]  /*0ce0*/  LEA R4, R8, 0x9000, 0x1 ;  /* 0x0000900008047811 */ /* 0x000fe200078e08ff */
[----:B------:R-:W-:Y:S01]  /*0cf0*/  IMAD.U32 R225, R225, 0x200, R6 ;  /* 0x00000200e1e17824 */ /* 0x000fe200078e0006 */
[----:B------:R-:W-:Y:S01]  /*0d00*/  @P2 IADD3 R238, R240, -0x20, RZ ;  /* 0xffffffe0f0ee2810 */ /* 0x000fe20007ffe0ff */
[----:B------:R-:W-:Y:S01]  /*0d10*/  IMAD.IADD R229, R0, 0x1, R2 ;  /* 0x0000000100e57824 */ /* 0x000fe200078e0202 */
[C---:B------:R-:W-:Y:S01]  /*0d20*/  IADD3 R2, R248.reuse, 0x20, RZ ;  /* 0x00000020f8027810 */ /* 0x040fe20007ffe0ff */
[----:B------:R-:W-:Y:S01]  /*0d30*/  IMAD.IADD R231, R231, 0x1, R5 ;  /* 0x00000001e7e77824 */ /* 0x000fe200078e0205 */
[----:B------:R-:W-:Y:S01]  /*0d40*/  IADD3 R0, R248, 0x40, RZ ;  /* 0x00000040f8007810 */ /* 0x000fe20007ffe0ff */
[----:B------:R-:W-:Y:S01]  /*0d50*/  IMAD.IADD R237, R237, 0x1, R238 ;  /* 0x00000001eded7824 */ /* 0x000fe200078e02ee */
[----:B------:R-:W-:Y:S01]  /*0d60*/  LEA R225, R225, 0xf000, 0x1 ;  /* 0x0000f000e1e17811 */ /* 0x000fe200078e08ff */
[----:B------:R1:W-:Y:S04]  /*0d70*/  STL [R1+0x8], R2 ;  /* 0x0000080201007387 */ /* 0x0003e80000100800 */
[----:B------:R2:W-:Y:S01]  /*0d80*/  STL [R1+0xc], R0 ;  /* 0x00000c0001007387 */ /* 0x0005e20000100800 */
[----:B------:R-:W-:-:S02]  /*0d90*/  IMAD.IADD R226, R225, 0x1, R226 ;  /* 0x00000001e1e27824 */ /* 0x000fc400078e02e2 */
[--C-:B------:R-:W-:Y:S01]  /*0da0*/  IMAD.IADD R228, R225, 0x1, R227.reuse ;  /* 0x00000001e1e47824 */ /* 0x100fe200078e02e3 */
[----:B------:R3:W-:Y:S01]  /*0db0*/  STL [R1+0x30], R4 ;  /* 0x0000300401007387 */ /* 0x0007e20000100800 */
[----:B------:R-:W-:Y:S02]  /*0dc0*/  IMAD.IADD R227, R226, 0x1, R227 ;  /* 0x00000001e2e37824 */ /* 0x000fe400078e02e3 */
[----:B-1----:R-:W-:Y:S01]  /*0dd0*/  IMAD.SHL.U32 R2, R3, 0x2, RZ ;  /* 0x0000000203027824 */ /* 0x002fe200078e00ff */
[C---:B--2---:R-:W-:Y:S02]  /*0de0*/  IADD3 R0, R4.reuse, 0x20, RZ ;  /* 0x0000002004007810 */ /* 0x044fe40007ffe0ff */
[----:B------:R-:W-:-:S05]  /*0df0*/  @P1 IADD3 R0, R4, -0x20, RZ ;  /* 0xffffffe004001810 */ /* 0x000fca0007ffe0ff */
[----:B------:R3:W-:Y:S02]  /*0e00*/  STL [R1+0x34], R0 ;  /* 0x0000340001007387 */ /* 0x0007e40000100800 */
.L_x_170:
        /* <DEDUP_REMOVED lines=53> */
.L_x_129:
        /* <DEDUP_REMOVED lines=22> */
[----:B------:R-:W-:Y:S02]  /*12c0*/  UIMAD UR7, UR39, UR8, URZ ;  /* 0x00000008270772a4 */ /* 0x000fe4000f8e023f */
[----:B-1----:R-:W-:Y:S02]  /*12d0*/  UISETP.NE.AND UP0, UPT, UR24, -0x1, UPT ;  /* 0xffffffff1800788c */ /* 0x002fe4000bf05270 */
[----:B------:R-:W-:Y:S02]  /*12e0*/  UIADD3 UR6, UR20, 0x3f, URZ ;  /* 0x0000003f14067890 */ /* 0x000fe4000fffe03f */
[----:B------:R-:W-:Y:S02]  /*12f0*/  UIMAD UR10, UR32, UR9, UR7 ;  /* 0x00000009200a72a4 */ /* 0x000fe4000f8e0207 */
[----:B------:R-:W-:Y:S01]  /*1300*/  USHF.R.S32.HI UR7, URZ, 0x1f, UR6 ;  /* 0x0000001f3f077899 */ /* 0x000fe20008011406 */
[----:B------:R-:W-:Y:S01]  /*1310*/  PLOP3.LUT P1, PT, PT, PT, UP0, 0x80, 0x0 ;  /* 0x000000000000781c */ /* 0x000fe20003f2f008 */
[----:B------:R-:W-:-:S02]  /*1320*/  ULDC.64 UR14, c[0x0][0x190] ;  /* 0x00006400000e7ab9 */ /* 0x000fc40000000a00 */
[----:B------:R-:W-:Y:S02]  /*1330*/  ULEA.HI UR9, UR7, UR6, URZ, 0x6 ;  /* 0x0000000607097291 */ /* 0x000fe4000f8f303f */
[----:B------:R-:W-:Y:S02]  /*1340*/  UIMAD.WIDE.U32 UR4, UR32, UR8, URZ ;  /* 0x00000008200472a5 */ /* 0x000fe4000f8e003f */
[----:B------:R-:W-:Y:S02]  /*1350*/  UISETP.NE.AND UP2, UPT, UR11, -0x1, UPT ;  /* 0xffffffff0b00788c */ /* 0x000fe4000bf45270 */
[----:B------:R-:W-:Y:S02]  /*1360*/  UIMAD.WIDE.U32 UR6, UR11, UR14, URZ ;  /* 0x0000000e0b0672a5 */ /* 0x000fe4000f8e003f */
[----:B------:R-:W-:Y:S02]  /*1370*/  @UP0 UIADD3 UR8, UR21, UR24, URZ ;  /* 0x0000001815080290 */ /* 0x000fe4000fffe03f */
[----:B------:R-:W-:-:S02]  /*1380*/  ULDC.64 UR22, c[0x0][0x198] ;  /* 0x0000660000167ab9 */ /* 0x000fc40000000a00 */
[----:B------:R-:W-:Y:S02]  /*1390*/  UIADD3 UR33, UR5, UR10, URZ ;  /* 0x0000000a05217290 */ /* 0x000fe4000fffe03f */
[----:B------:R-:W-:Y:S02]  /*13a0*/  USEL UR38, UR4, UR6, !UP2 ;  /* 0x0000000604267287 */ /* 0x000fe4000d000000 */
[----:B------:R-:W-:Y:S02]  /*13b0*/  @UP0 UIMAD.WIDE.U32 UR4, UR8, UR22, URZ ;  /* 0x00000016080402a5 */ /* 0x000fe4000f8e003f */
[----:B------:R-:W-:Y:S02]  /*13c0*/  ULOP3.LUT UR6, UR9, 0xffffffc0, URZ, 0xc0, !UPT ;  /* 0xffffffc009067892 */ /* 0x000fe4000f8ec03f */
[----:B------:R-:W-:Y:S02]  /*13d0*/  @UP0 UIMAD UR26, UR8, UR23, UR5 ;  /* 0x00000017081a02a4 */ /* 0x000fe4000f8e0205 */
[----:B------:R-:W-:-:S02]  /*13e0*/  UIMAD UR5, UR11, UR15, URZ ;  /* 0x0000000f0b0572a4 */ /* 0x000fc4000f8e023f */
[----:B------:R-:W-:Y:S02]  /*13f0*/  UIADD3 UR14, UR6, -0x40, URZ ;  /* 0xffffffc0060e7890 */ /* 0x000fe4000fffe03f */
[----:B------:R-:W-:Y:S02]  /*1400*/  USHF.R.S32.HI UR34, URZ, 0x6, UR9 ;  /* 0x000000063f227899 */ /* 0x000fe40008011409 */
        /* <DEDUP_REMOVED lines=8> */
[----:B------:R-:W-:-:S04]  /*1490*/  UIMAD UR7, UR21, UR7, UR8 ;  /* 0x00000007150772a4 */ /* 0x000fc8000f8e0208 */
[----:B------:R-:W-:-:S03]  /*14a0*/  UIADD3 UR5, UR5, UR7, URZ ;  /* 0x0000000705057290 */ /* 0x000fc6000fffe03f */
[----:B------:R-:W-:Y:S02]  /*14b0*/  ULDC.64 UR6, c[0x0][0x180] ;  /* 0x0000600000067ab9 */ /* 0x000fe40000000a00 */
[----:B------:R-:W-:Y:S02]  /*14c0*/  UIMAD UR8, UR39, UR6, URZ ;  /* 0x00000006270872a4 */ /* 0x000fe4000f8e023f */
[----:B------:R-:W-:Y:S02]  /*14d0*/  UIMAD.WIDE.U32 UR4, UR32, UR6, UR4 ;  /* 0x00000006200472a5 */ /* 0x000fe4000f8e0004 */
[----:B------:R-:W-:-:S04]  /*14e0*/  UIMAD UR7, UR32, UR7, UR8 ;  /* 0x00000007200772a4 */ /* 0x000fc8000f8e0208 */
[----:B------:R-:W-:Y:S02]  /*14f0*/  UIADD3 UR26, UR5, UR7, URZ ;  /* 0x00000007051a7290 */ /* 0x000fe4000fffe03f */
[----:B------:R-:W-:Y:S02]  /*1500*/  UMOV UR23, UR4 ;  /* 0x0000000400177c82 */ /* 0x000fe40008000000 */
.L_x_131:
        /* <DEDUP_REMOVED lines=9> */
[----:B------:R-:W-:Y:S02]  /*15a0*/  ULDC.64 UR8, c[0x0][0x188] ;  /* 0x0000620000087ab9 */ /* 0x000fe40000000a00 */
[----:B------:R-:W-:Y:S02]  /*15b0*/  UIMAD UR7, UR21, UR7, UR4 ;  /* 0x00000007150772a4 */ /* 0x000fe4000f8e0204 */
[----:B------:R-:W-:-:S04]  /*15c0*/  UIMAD UR4, UR39, UR8, URZ ;  /* 0x00000008270472a4 */ /* 0x000fc8000f8e023f */
[----:B------:R-:W-:Y:S02]  /*15d0*/  UIMAD UR9, UR32, UR9, UR4 ;  /* 0x00000009200972a4 */ /* 0x000fe4000f8e0204 */
[----:B------:R-:W-:-:S04]  /*15e0*/  UIMAD.WIDE.U32 UR4, UR21, UR6, URZ ;  /* 0x00000006150472a5 */ /* 0x000fc8000f8e003f */
[----:B------:R-:W-:-:S04]  /*15f0*/  UIADD3 UR5, UR5, UR7, URZ ;  /* 0x0000000705057290 */ /* 0x000fc8000fffe03f */
[----:B------:R-:W-:-:S04]  /*1600*/  UIMAD.WIDE.U32 UR4, UR32, UR8, UR4 ;  /* 0x00000008200472a5 */ /* 0x000fc8000f8e0004 */
[----:B------:R-:W-:-:S03]  /*1610*/  UIADD3 UR31, UR5, UR9, URZ ;  /* 0x00000009051f7290 */ /* 0x000fc6000fffe03f */
[----:B------:R-:W-:Y:S02]  /*1620*/  UMOV UR30, UR4 ;  /* 0x00000004001e7c82 */ /* 0x000fe40008000000 */
.L_x_132:
        /* <DEDUP_REMOVED lines=8> */
[----:B------:R-:W-:Y:S02]  /*16b0*/  USHF.R.S32.HI UR22, URZ, 0x1f, UR18 ;  /* 0x0000001f3f167899 */ /* 0x000fe40008011412 */
[----:B------:R-:W-:-:S02]  /*16c0*/  @UP2 UMOV UR27, UR4 ;  /* 0x00000004001b2c82 */ /* 0x000fc40008000000 */
        /* <DEDUP_REMOVED lines=8> */
[----:B------:R-:W-:Y:S01]  /*1750*/  UIMAD UR4, UR39, UR8, UR54 ;  /* 0x00000008270472a4 */ /* 0x000fe2000f8e0236 */
[----:B------:R-:W2:Y:S03]  /*1760*/  S2UR UR8, SR_CTAID.X ;  /* 0x00000000000879c3 */ /* 0x000ea60000002500 */
        /* <DEDUP_REMOVED lines=8> */
[----:B------:R-:W-:Y:S01]  /*17f0*/  ULDC.64 UR6, c[0x0][0x3d8] ;  /* 0x0000f60000067ab9 */ /* 0x000fe20000000a00 */
[----:B-1----:R-:W-:Y:S01]  /*1800*/  IMAD.MOV R0, RZ, RZ, -R5 ;  /* 0x000000ffff007224 */ /* 0x002fe200078e0a05 */
[----:B--2---:R-:W-:Y:S01]  /*1810*/  UIMAD.WIDE.U32 UR4, UR8, UR6, URZ ;  /* 0x00000006080472a5 */ /* 0x004fe2000f8e003f */
[----:B------:R-:W-:Y:S02]  /*1820*/  IMAD.MOV.U32 R4, RZ, RZ, RZ ;  /* 0x000000ffff047224 */ /* 0x000fe400078e00ff */
[----:B------:R-:W-:Y:S01]  /*1830*/  IMAD R0, R0, R6, RZ ;  /* 0x0000000600007224 */ /* 0x000fe200078e02ff */
[----:B------:R-:W-:-:S02]  /*1840*/  USEL UR15, UR4, URZ, UP6 ;  /* 0x0000003f040f7287 */ /* 0x000fc4000b000000 */
[----:B------:R-:W-:Y:S01]  /*1850*/  UIMAD UR7, UR8, UR7, UR5 ;  /* 0x00000007080772a4 */ /* 0x000fe2000f8e0205 */
[----:B------:R-:W-:Y:S01]  /*1860*/  IMAD.HI.U32 R0, R5, R0, R4 ;  /* 0x0000000005007227 */ /* 0x000fe200078e0004 */
[----:B------:R-:W-:Y:S02]  /*1870*/  USHF.L.U64.HI UR4, UR32, 0x7, UR39 ;  /* 0x0000000720047899 */ /* 0x000fe40008010227 */
[----:B------:R-:W-:Y:S02]  /*1880*/  USHF.L.U32 UR8, UR32, 0x7, URZ ;  /* 0x0000000720087899 */ /* 0x000fe4000800063f */
[----:B------:R-:W-:Y:S01]  /*1890*/  USEL UR5, UR4, URZ, UP1 ;  /* 0x0000003f04057287 */ /* 0x000fe20008800000 */
[----:B------:R-:W-:Y:S01]  /*18a0*/  IMAD.HI.U32 R0, R0, R3, RZ ;  /* 0x0000000300007227 */ /* 0x000fe200078e00ff */
[----:B------:R-:W-:-:S03]  /*18b0*/  USEL UR4, UR8, URZ, UP1 ;  /* 0x0000003f08047287 */ /* 0x000fc60008800000 */
[----:B------:R-:W-:Y:S01]  /*18c0*/  IMAD.MOV R4, RZ, RZ, -R0 ;  /* 0x000000ffff047224 */ /* 0x000fe200078e0a00 */
[----:B------:R-:W-:Y:S02]  /*18d0*/  UIADD3 UR4, UP1, UR14, UR4, URZ ;  /* 0x000000040e047290 */ /* 0x000fe4000ff3e03f */
[----:B------:R-:W-:Y:S01]  /*18e0*/  ULDC UR8, c[0x0][0x234] ;  /* 0x00008d0000087ab9 */ /* 0x000fe20000000800 */
[C---:B------:R-:W-:Y:S01]  /*18f0*/  IMAD R3, R6.reuse, R4, R3 ;  /* 0x0000000406037224 */ /* 0x040fe200078e0203 */
[----:B------:R-:W-:Y:S02]  /*1900*/  UIADD3.X UR6, UR29, UR5, URZ, UP1, !UPT ;  /* 0x000000051d067290 */ /* 0x000fe40008ffe43f */
[----:B------:R-:W-:Y:S02]  /*1910*/  UIMAD UR5, UR37, UR4, URZ ;  /* 0x00000004250572a4 */ /* 0x000fe4000f8e023f */
[----:B------:R-:W-:Y:S02]  /*1920*/  ISETP.GT.U32.AND P0, PT, R6, R3, PT ;  /* 0x000000030600720c */ /* 0x000fe40003f04070 */
[----:B------:R-:W-:-:S02]  /*1930*/  UIMAD UR6, UR36, UR6, UR5 ;  /* 0x00000006240672a4 */ /* 0x000fc4000f8e0205 */
        /* <DEDUP_REMOVED lines=22> */
.L_x_133:
[----:B------:R-:W-:Y:S02]  /*1aa0*/  UMOV UR6, UR52 ;  /* 0x0000003400067c82 */ /* 0x000fe40008000000 */
.L_x_134:
[----:B------:R-:W1:Y:S01]  /*1ab0*/  S2R R15, SR_TID.X ;  /* 0x00000000000f7919 */ /* 0x000e620000002100 */
[----:B------:R-:W-:Y:S01]  /*1ac0*/  UIADD3 UR4, UP4, UP3, UR4, UR46, UR48 ;  /* 0x0000002e04047290 */ /* 0x000fe2000fb9e030 */
[----:B------:R-:W-:Y:S01]  /*1ad0*/  SHF.R.S32.HI R249, RZ, 0x1f, R248 ;  /* 0x0000001ffff97819 */ /* 0x000fe200000114f8 */
[----:B------:R-:W-:Y:S01]  /*1ae0*/  UIADD3 UR10, UR14, UR10, URZ ;  /* 0x0000000a0e0a7290 */ /* 0x000fe2000fffe03f */
[----:B------:R-:W-:Y:S01]  /*1af0*/  IMAD.U32 R9, RZ, RZ, UR35 ;  /* 0x00000023ff097e24 */ /* 0x000fe2000f8e00ff */
[----:B------:R-:W-:Y:S01]  /*1b00*/  UIADD3 UR25, UP2, UP1, UR15, UR4, UR17 ;  /* 0x000000040f197290 */ /* 0x000fe2000f95e011 */
[----:B------:R-:W-:Y:S01]  /*1b10*/  BSSY B1, `(.L_x_130) ;  /* 0x000086f000017945 */ /* 0x000fe20003800000 */
        /* <DEDUP_REMOVED lines=17> */
[----:B------:R-:W-:Y:S01]  /*1c30*/  UIADD3 UR4, UR14, UR6, URZ ;  /* 0x000000060e047290 */ /* 0x000fe2000fffe03f */
[----:B------:R-:W-:Y:S01]  /*1c40*/  IADD3.X R7, R17, UR29, RZ, P0, !PT ;  /* 0x0000001d11077c10 */ /* 0x000fe200087fe4ff */
[----:B------:R-:W-:Y:S01]  /*1c50*/  IMAD.WIDE.U32 R4, R0, c[0x0][0x190], R248 ;  /* 0x0000640000047a25 */ /* 0x000fe200078e00f8 */
[----:B------:R-:W-:-:S03]  /*1c60*/  UMOV UR29, 0x4 ;  /* 0x00000004001d7882 */ /* 0x000fc60000000000 */
[----:B------:R-:W-:Y:S01]  /*1c70*/  IMAD R7, R7, c[0x0][0x190], RZ ;  /* 0x0000640007077a24 */ /* 0x000fe200078e02ff */
[----:B------:R-:W-:-:S03]  /*1c80*/  IADD3 R6, P0, R4, UR38, RZ ;  /* 0x0000002604067c10 */ /* 0x000fc6000ff1e0ff */
[----:B------:R-:W-:-:S05]  /*1c90*/  IMAD R0, R0, c[0x0][0x194], R7 ;  /* 0x0000650000007a24 */ /* 0x000fca00078e0207 */
[----:B------:R-:W-:Y:S01]  /*1ca0*/  IADD3.X R7, R5, UR33, R0, P0, !PT ;  /* 0x0000002105077c10 */ /* 0x000fe200087fe400 */
[----:B------:R-:W-:Y:S01]  /*1cb0*/  IMAD.U32 R0, RZ, RZ, UR14 ;  /* 0x0000000eff007e24 */ /* 0x000fe2000f8e00ff */
[----:B------:R-:W-:Y:S01]  /*1cc0*/  ULDC.64 UR14, c[0x0][0x3c8] ;  /* 0x0000f200000e7ab9 */ /* 0x000fe20000000a00 */
[----:B------:R-:W-:Y:S01]  /*1cd0*/  IADD3 R4, P0, R248, UR27, RZ ;  /* 0x0000001bf8047c10 */ /* 0x000fe2000ff1e0ff */
[----:B------:R-:W-:Y:S01]  /*1ce0*/  UIMAD.WIDE UR4, UR4, UR29, UR14 ;  /* 0x0000001d040472a5 */ /* 0x000fe2000f8e020e */
[----:B------:R-:W-:Y:S02]  /*1cf0*/  IMAD.WIDE.U32 R6, R9, c[0x0][0x1a8], R6 ;  /* 0x00006a0009067a25 */ /* 0x000fe400078e0006 */
[----:B------:R-:W-:-:S03]  /*1d00*/  IADD3.X R5, R249, UR28, RZ, P0, !PT ;  /* 0x0000001cf9057c10 */ /* 0x000fc600087fe4ff */
[----:B------:R-:W-:Y:S01]  /*1d10*/  IADD3 R10, R7, UR9, RZ ;  /* 0x00000009070a7c10 */ /* 0x000fe2000fffe0ff */
[----:B------:R-:W-:Y:S01]  /*1d20*/  UMOV UR15, UR4 ;  /* 0x00000004000f7c82 */ /* 0x000fe20008000000 */
[----:B------:R-:W-:Y:S01]  /*1d30*/  IMAD.WIDE.U32 R4, R0, c[0x0][0x370], R4 ;  /* 0x0000dc0000047a25 */ /* 0x000fe200078e0004 */
[----:B------:R-:W-:Y:S01]  /*1d40*/  UIADD3 UR4, -UR16, UR20, UR18 ;  /* 0x0000001410047290 */ /* 0x000fe2000fffe112 */
[----:B------:R-:W-:Y:S01]  /*1d50*/  LEA.HI R0, R8, R15, RZ, 0x5 ;  /* 0x0000000f08007211 */ /* 0x000fe200078f28ff */
[----:B------:R-:W-:Y:S01]  /*1d60*/  UMOV UR14, UR5 ;  /* 0x00000005000e7c82 */ /* 0x000fe20008000000 */
[----:B------:R-:W-:Y:S01]  /*1d70*/  IMAD R7, R17, c[0x0][0x370], RZ ;  /* 0x0000dc0011077a24 */ /* 0x000fe200078e02ff */
[----:B------:R-:W-:Y:S01]  /*1d80*/  UIADD3 UR4, UR4, -UR17, URZ ;  /* 0x8000001104047290 */ /* 0x000fe2000fffe03f */
[----:B------:R-:W-:Y:S02]  /*1d90*/  LOP3.LUT R8, R0, 0xffffffe0, RZ, 0xc0, !PT ;  /* 0xffffffe000087812 */ /* 0x000fe400078ec0ff */
[----:B------:R-:W-:Y:S01]  /*1da0*/  SHF.R.S32.HI R0, RZ, 0x5, R0 ;  /* 0x00000005ff007819 */ /* 0x000fe20000011400 */
[----:B------:R-:W-:Y:S01]  /*1db0*/  USHF.R.S32.HI UR17, URZ, 0x1f, UR4 ;  /* 0x0000001f3f117899 */ /* 0x000fe20008011404 */
[----:B------:R-:W-:Y:S01]  /*1dc0*/  IADD3 R5, R5, UR7, RZ ;  /* 0x0000000705057c10 */ /* 0x000fe2000fffe0ff */
[----:B------:R-:W-:Y:S01]  /*1dd0*/  IMAD.IADD R15, R15, 0x1, -R8 ;  /* 0x000000010f0f7824 */ /* 0x000fe200078e0a08 */
[----:B------:R-:W-:Y:S01]  /*1de0*/  LEA R245, P4, R6, c[0x0][0x160], 0x1 ;  /* 0x0000580006f57a11 */ /* 0x000fe200078808ff */
[----:B------:R-:W-:-:S02]  /*1df0*/  ULEA.HI UR17, UR17, UR4, URZ, 0x6 ;  /* 0x0000000411117291 */ /* 0x000fc4000f8f303f */
[----:B------:R-:W-:Y:S01]  /*1e00*/  IMAD R0, R0, UR47, R15 ;  /* 0x0000002f00007c24 */ /* 0x000fe2000f8e020f */
[----:B------:R-:W-:Y:S01]  /*1e10*/  ULDC.64 UR4, c[0x0][0x200] ;  /* 0x0000800000047ab9 */ /* 0x000fe20000000a00 */
[----:B------:R-:W-:Y:S01]  /*1e20*/  IMAD.WIDE.U32 R4, R9, c[0x0][0x378], R4 ;  /* 0x0000de0009047a25 */ /* 0x000fe200078e0004 */
[----:B------:R-:W-:Y:S01]  /*1e30*/  USHF.R.S32.HI UR17, URZ, 0x6, UR17 ;  /* 0x000000063f117899 */ /* 0x000fe20008011411 */
[----:B------:R-:W-:Y:S01]  /*1e40*/  LEA.HI.X R243, R6, c[0x0][0x164], R10, 0x1, P4 ;  /* 0x0000590006f37a11 */ /* 0x000fe200020f0c0a */
[----:B------:R-:W-:Y:S01]  /*1e50*/  UIADD3 UR7, UR34, -0x1, URZ ;  /* 0xffffffff22077890 */ /* 0x000fe2000fffe03f */
[C---:B------:R-:W-:Y:S01]  /*1e60*/  IADD3 R8, P0, R0.reuse, UR25, RZ ;  /* 0x0000001900087c10 */ /* 0x040fe2000ff1e0ff */
[----:B------:R-:W-:Y:S01]  /*1e70*/  UISETP.LT.AND UP1, UPT, URZ, UR17, UPT ;  /* 0x000000113f00728c */ /* 0x000fe2000bf21270 */
[----:B------:R-:W-:Y:S02]  /*1e80*/  IADD3 R5, R5, UR8, RZ ;  /* 0x0000000805057c10 */ /* 0x000fe4000fffe0ff */
[----:B------:R-:W-:Y:S01]  /*1e90*/  LEA.HI.X.SX32 R9, R0, UR11, 0x1, P0 ;  /* 0x0000000b00097c11 */ /* 0x000fe200080f0eff */
[----:B------:R-:W-:Y:S01]  /*1ea0*/  USEL UR17, URZ, UR17, !UP1 ;  /* 0x000000113f117287 */ /* 0x000fe2000c800000 */
[C---:B------:R-:W-:Y:S01]  /*1eb0*/  IMAD R0, R3.reuse, c[0x0][0x374], R7 ;  /* 0x0000dd0003007a24 */ /* 0x040fe200078e0207 */
[----:B------:R-:W-:Y:S01]  /*1ec0*/  LEA R242, P2, R8, c[0x0][0x350], 0x2 ;  /* 0x0000d40008f27a11 */ /* 0x000fe200078410ff */
[----:B------:R-:W-:Y:S01]  /*1ed0*/  IMAD.WIDE.U32 R4, R3, c[0x0][0x370], R4 ;  /* 0x0000dc0003047a25 */ /* 0x000fe200078e0004 */
[----:B------:R-:W-:-:S02]  /*1ee0*/  UISETP.GT.AND UP1, UPT, UR34, UR17, UPT ;  /* 0x000000112200728c */ /* 0x000fc4000bf24270 */
[----:B------:R-:W-:Y:S01]  /*1ef0*/  UIMAD.WIDE UR10, UR10, UR29, UR4 ;  /* 0x0000001d0a0a72a5 */ /* 0x000fe2000f8e0204 */
[----:B------:R-:W-:Y:S01]  /*1f00*/  IMAD.IADD R0, R5, 0x1, R0 ;  /* 0x0000000105007824 */ /* 0x000fe200078e0200 */
[----:B------:R-:W-:Y:S02]  /*1f10*/  LEA R246, P3, R4, c[0x0][0x330], 0x1 ;  /* 0x0000cc0004f67a11 */ /* 0x000fe400078608ff */
[----:B------:R-:W-:Y:S02]  /*1f20*/  PLOP3.LUT P0, PT, PT, PT, UP1, 0x80, 0x0 ;  /* 0x000000000000781c */ /* 0x000fe40003f0f018 */
[----:B------:R-:W-:Y:S02]  /*1f30*/  LEA.HI.X R241, R8, c[0x0][0x354], R9, 0x2, P2 ;  /* 0x0000d50008f17a11 */ /* 0x000fe400010f1409 */
[----:B------:R-:W-:-:S09]  /*1f40*/  LEA.HI.X R244, R4, c[0x0][0x334], R0, 0x1, P3 ;  /* 0x0000cd0004f47a11 */ /* 0x000fd200018f0c00 */
        /* <DEDUP_REMOVED lines=19> */
.L_x_136:
        /* <DEDUP_REMOVED lines=18> */
.L_x_137:
        /* <DEDUP_REMOVED lines=34> */
.L_x_139:
[----:B-1----:R-:W-:Y:S05]  /*23c0*/  BSYNC B0 ;  /* 0x0000000000007941 */ /* 0x002fea0003800000 */
.L_x_138:
        /* <DEDUP_REMOVED lines=19> */
.L_x_141:
[----:B------:R-:W-:Y:S05]  /*2500*/  BSYNC B0 ;  /* 0x0000000000007941 */ /* 0x000fea0003800000 */
.L_x_140:
        /* <DEDUP_REMOVED lines=30> */
.L_x_143:
[----:B------:R-:W-:Y:S05]  /*26f0*/  BSYNC B0 ;  /* 0x0000000000007941 */ /* 0x000fea0003800000 */
.L_x_142:
        /* <DEDUP_REMOVED lines=18> */
.L_x_135:
[----:B------:R-:W2:Y:S01]  /*2820*/  LDL R18, [R1+0x2c] ;  /* 0x00002c0001127983 */ /* 0x000ea20000100800 */
[----:B------:R-:W-:Y:S01]  /*2830*/  PLOP3.LUT P0, PT, PT, PT, UP6, 0x80, 0x0 ;  /* 0x000000000000781c */ /* 0x000fe20003f0f068 */
[----:B------:R-:W-:Y:S01]  /*2840*/  ULDC.64 UR4, c[0x0][0x1a0] ;  /* 0x0000680000047ab9 */ /* 0x000fe20000000a00 */
[----:B------:R-:W-:Y:S01]  /*2850*/  IMAD.U32 R4, RZ, RZ, UR18 ;  /* 0x00000012ff047e24 */ /* 0x000fe2000f8e00ff */
[----:B------:R-:W-:Y:S01]  /*2860*/  UIMAD UR4, UR22, UR4, URZ ;  /* 0x00000004160472a4 */ /* 0x000fe2000f8e023f */
[----:B------:R-:W-:Y:S02]  /*2870*/  BSSY B0, `(.L_x_145) ;  /* 0x000003b000007945 */ /* 0x000fe40003800000 */
[----:B------:R-:W-:Y:S01]  /*2880*/  IMAD.WIDE.U32 R4, R4, c[0x0][0x1a0], R248 ;  /* 0x0000680004047a25 */ /* 0x000fe200078e00f8 */
[----:B------:R-:W-:Y:S02]  /*2890*/  UIMAD UR4, UR18, UR5, UR4 ;  /* 0x00000005120472a4 */ /* 0x000fe4000f8e0204 */
[----:B------:R-:W-:-:S04]  /*28a0*/  ULEA.HI UR5, UR7, UR7, URZ, 0x1 ;  /* 0x0000000707057291 */ /* 0x000fc8000f8f083f */
[----:B------:R-:W-:Y:S01]  /*28b0*/  @P0 BAR.SYNC.DEFER_BLOCKING 0x0 ;  /* 0x0000000000000b1d */ /* 0x000fe20000010000 */
[----:B------:R-:W-:Y:S01]  /*28c0*/  IMAD.U32 R7, RZ, RZ, UR4 ;  /* 0x00000004ff077e24 */ /* 0x000fe2000f8e00ff */
[----:B------:R-:W-:Y:S01]  /*28d0*/  UIMAD UR4, UR19, -0x80, UR16 ;  /* 0xffffff80130478a4 */ /* 0x000fe2000f8e0210 */
[----:B------:R-:W-:Y:S01]  /*28e0*/  IADD3 R6, P2, R4, UR30, RZ ;  /* 0x0000001e04067c10 */ /* 0x000fe2000ff5e0ff */
[----:B------:R-:W-:Y:S01]  /*28f0*/  ULOP3.LUT UR5, UR5, 0xfffffffe, URZ, 0xc0, !UPT ;  /* 0xfffffffe05057892 */ /* 0x000fe2000f8ec03f */
[----:B------:R-:W-:Y:S02]  /*2900*/  IMAD R4, R16, c[0x0][0x1b8], RZ ;  /* 0x00006e0010047a24 */ /* 0x000fe400078e02ff */
[----:B------:R-:W-:Y:S01]  /*2910*/  IADD3.X R7, R5, UR31, R7, P2, !PT ;  /* 0x0000001f05077c10 */ /* 0x000fe200097fe407 */
[----:B------:R-:W-:Y:S01]  /*2920*/  UIADD3 UR5, UR7, -UR5, URZ ;  /* 0x8000000507057290 */ /* 0x000fe2000fffe03f */
[----:B------:R-:W-:Y:S01]  /*2930*/  ISETP.GE.AND P1, PT, R3, UR4, PT ;  /* 0x0000000403007c0c */ /* 0x000fe2000bf26270 */
[----:B------:R-:W-:-:S02]  /*2940*/  IMAD R4, R14, c[0x0][0x1bc], R4 ;  /* 0x00006f000e047a24 */ /* 0x000fc400078e0204 */
[----:B------:R-:W-:Y:S01]  /*2950*/  IMAD.WIDE.U32 R6, R14, c[0x0][0x1b8], R6 ;  /* 0x00006e000e067a25 */ /* 0x000fe200078e0006 */
[----:B------:R-:W-:-:S04]  /*2960*/  UISETP.NE.AND UP0, UPT, UR5, 0x1, UPT ;  /* 0x000000010500788c */ /* 0x000fc8000bf05270 */
[----:B------:R-:W-:Y:S02]  /*2970*/  IADD3 R13, R7, R4, RZ ;  /* 0x00000004070d7210 */ /* 0x000fe40007ffe0ff */
[----:B--2---:R-:W-:-:S05]  /*2980*/  SHF.L.U32 R0, R18, 0x1, RZ ;  /* 0x0000000112007819 */ /* 0x004fca00000006ff */
        /* <DEDUP_REMOVED lines=41> */
.L_x_146:
[----:B------:R-:W-:Y:S05]  /*2c20*/  BSYNC B0 ;  /* 0x0000000000007941 */ /* 0x000fea0003800000 */
.L_x_145:
        /* <DEDUP_REMOVED lines=41> */
.L_x_148:
[----:B------:R-:W-:Y:S05]  /*2ec0*/  BSYNC B0 ;  /* 0x0000000000007941 */ /* 0x000fea0003800000 */
.L_x_147:
        /* <DEDUP_REMOVED lines=39> */
.L_x_150:
[----:B------:R-:W-:Y:S05]  /*3140*/  BSYNC B0 ;  /* 0x0000000000007941 */ /* 0x000fea0003800000 */
.L_x_149:
        /* <DEDUP_REMOVED lines=19> */
.L_x_152:
        /* <DEDUP_REMOVED lines=36> */
.L_x_153:
[----:B------:R-:W-:Y:S05]  /*34c0*/  BSYNC B0 ;  /* 0x0000000000007941 */ /* 0x000fea0003800000 */
.L_x_151:
[C---:B-1----:R-:W-:Y:S01]  /*34d0*/  IADD3 R5, R250.reuse, 0x8, RZ ;  /* 0x00000008fa057810 */ /* 0x042fe20007ffe0ff */
[----:B--2-4-:R-:W-:Y:S01]  /*34e0*/  IMAD.MOV.U32 R9, RZ, RZ, 0x7f800000 ;  /* 0x7f800000ff097424 */ /* 0x014fe200078e00ff */
[C---:B------:R-:W-:Y:S01]  /*34f0*/  IADD3 R4, R250.reuse, 0x20, RZ ;  /* 0x00000020fa047810 */ /* 0x040fe20007ffe0ff */
[----:B------:R-:W-:Y:S01]  /*3500*/  IMAD.MOV.U32 R251, RZ, RZ, 0x7f800000 ;  /* 0x7f800000fffb7424 */ /* 0x000fe200078e00ff */
[----:B------:R-:W-:Y:S01]  /*3510*/  ISETP.GE.AND P6, PT, R250, UR4, PT ;  /* 0x00000004fa007c0c */ /* 0x000fe2000bfc6270 */
[----:B------:R-:W-:Y:S01]  /*3520*/  IMAD.MOV.U32 R7, RZ, RZ, 0x4 ;  /* 0x00000004ff077424 */ /* 0x000fe200078e00ff */
[----:B------:R-:W-:Y:S02]  /*3530*/  ISETP.GE.AND P4, PT, R5, UR4, PT ;  /* 0x0000000405007c0c */ /* 0x000fe4000bf86270 */
[----:B------:R-:W-:Y:S01]  /*3540*/  ISETP.GE.AND P3, PT, R4, UR4, PT ;  /* 0x0000000404007c0c */ /* 0x000fe2000bf66270 */
[----:B------:R-:W-:Y:S01]  /*3550*/  IMAD.MOV.U32 R4, RZ, RZ, 0x4 ;  /* 0x00000004ff047424 */ /* 0x000fe200078e00ff */
[----:B------:R-:W-:-:S02]  /*3560*/  MOV R8, 0x7f800000 ;  /* 0x7f80000000087802 */ /* 0x000fc40000000f00 */
[C---:B------:R-:W-:Y:S01]  /*3570*/  IADD3 R6, R250.reuse, 0x28, RZ ;  /* 0x00000028fa067810 */ /* 0x040fe20007ffe0ff */
[----:B------:R-:W-:Y:S01]  /*3580*/  IMAD.WIDE R4, R250, R4, UR10 ;  /* 0x0000000afa047e25 */ /* 0x000fe2000f8e0204 */
[----:B------:R-:W-:Y:S02]  /*3590*/  MOV R252, 0x7f800000 ;  /* 0x7f80000000fc7802 */ /* 0x000fe40000000f00 */
[----:B------:R-:W-:Y:S01]  /*35a0*/  ISETP.GE.AND P2, PT, R6, UR4, PT ;  /* 0x0000000406007c0c */ /* 0x000fe2000bf46270 */
[----:B------:R-:W-:Y:S01]  /*35b0*/  ULDC.64 UR4, c[0x0][0x198] ;  /* 0x0000660000047ab9 */ /* 0x000fe20000000a00 */
[----:B------:R1:W2:Y:S04]  /*35c0*/  @!P6 LDG.E R9, [R4.64] ;  /* 0x0000000c0409e981 */ /* 0x0002a8000c1e1900 */
[----:B------:R1:W4:Y:S01]  /*35d0*/  @!P4 LDG.E R8, [R4.64+0x20] ;  /* 0x0000200c0408c981 */ /* 0x000322000c1e1900 */
[----:B------:R-:W-:-:S03]  /*35e0*/  UIMAD UR4, UR22, UR4, URZ ;  /* 0x00000004160472a4 */ /* 0x000fc6000f8e023f */
[----:B------:R1:W5:Y:S01]  /*35f0*/  @!P3 LDG.E R251, [R4.64+0x80] ;  /* 0x0000800c04fbb981 */ /* 0x000362000c1e1900 */
[----:B------:R-:W-:Y:S02]  /*3600*/  UIMAD UR4, UR18, UR5, UR4 ;  /* 0x00000005120472a4 */ /* 0x000fe4000f8e0204 */
[----:B------:R-:W-:Y:S01]  /*3610*/  @!P2 IMAD.WIDE R6, R6, R7, UR10 ;  /* 0x0000000a0606ae25 */ /* 0x000fe2000f8e0207 */
[----:B------:R3:W-:Y:S04]  /*3620*/  @P1 STS [R0+0x9000], RZ ;  /* 0x009000ff00001388 */ /* 0x0007e80000000800 */
[----:B------:R3:W-:Y:S04]  /*3630*/  @P1 STS [R0+0x9004], RZ ;  /* 0x009004ff00001388 */ /* 0x0007e80000000800 */
[----:B------:R3:W-:Y:S04]  /*3640*/  @P1 STS.64 [R0+0x9008], RZ ;  /* 0x009008ff00001388 */ /* 0x0007e80000000a00 */
[----:B------:R3:W-:Y:S04]  /*3650*/  @P1 STS.128 [R0+0xb000], RZ ;  /* 0x00b000ff00001388 */ /* 0x0007e80000000c00 */
[----:B------:R3:W-:Y:S04]  /*3660*/  @P1 STS.128 [R0+0xd000], RZ ;  /* 0x00d000ff00001388 */ /* 0x0007e80000000c00 */
[----:B------:R3:W5:Y:S01]  /*3670*/  @!P2 LDG.E R252, [R6.64] ;  /* 0x0000000c06fca981 */ /* 0x000762000c1e1900 */
[----:B-1----:R-:W-:-:S05]  /*3680*/  MOV R4, UR18 ;  /* 0x0000001200047c02 */ /* 0x002fca0008000f00 */
[----:B------:R-:W-:Y:S01]  /*3690*/  IMAD.WIDE.U32 R4, R4, c[0x0][0x198], R248 ;  /* 0x0000660004047a25 */ /* 0x000fe200078e00f8 */
[----:B------:R-:W-:Y:S04]  /*36a0*/  BSSY B0, `(.L_x_154) ;  /* 0x000002e000007945 */ /* 0x000fe80003800000 */
[----:B---3--:R-:W-:Y:S01]  /*36b0*/  IADD3 R6, P2, R4, UR23, RZ ;  /* 0x0000001704067c10 */ /* 0x008fe2000ff5e0ff */
[----:B------:R-:W-:-:S05]  /*36c0*/  IMAD.U32 R4, RZ, RZ, UR4 ;  /* 0x00000004ff047e24 */ /* 0x000fca000f8e00ff */
[----:B------:R-:W-:Y:S01]  /*36d0*/  IADD3.X R7, R5, UR26, R4, P2, !PT ;  /* 0x0000001a05077c10 */ /* 0x000fe200097fe404 */
[----:B------:R-:W-:-:S04]  /*36e0*/  IMAD R4, R16, c[0x0][0x1b0], RZ ;  /* 0x00006c0010047a24 */ /* 0x000fc800078e02ff */
[C---:B------:R-:W-:Y:S02]  /*36f0*/  IMAD R4, R14.reuse, c[0x0][0x1b4], R4 ;  /* 0x00006d000e047a24 */ /* 0x040fe400078e0204 */
[----:B------:R-:W-:-:S05]  /*3700*/  IMAD.WIDE.U32 R6, R14, c[0x0][0x1b0], R6 ;  /* 0x00006c000e067a25 */ /* 0x000fca00078e0006 */
[----:B------:R-:W-:Y:S01]  /*3710*/  IADD3 R13, R7, R4, RZ ;  /* 0x00000004070d7210 */ /* 0x000fe20007ffe0ff */
[----:B--2---:R1:W-:Y:S04]  /*3720*/  STL [R1], R9 ;  /* 0x0000000901007387 */ /* 0x0043e80000100800 */
[----:B----4-:R1:W-:Y:S01]  /*3730*/  STL [R1+0x4], R8 ;  /* 0x0000040801007387 */ /* 0x0103e20000100800 */
[----:B------:R-:W-:Y:S05]  /*3740*/  @P1 BRA `(.L_x_155) ;  /* 0x0000023000001947 */ /* 0x000fea0003800000 */
[----:B-1----:R-:W2:Y:S04]  /*3750*/  LDL R9, [R1+0x8] ;  /* 0x0000080001097983 */ /* 0x002ea80000100800 */
        /* <DEDUP_REMOVED lines=34> */
.L_x_155:
[----:B------:R-:W-:Y:S05]  /*3980*/  BSYNC B0 ;  /* 0x0000000000007941 */ /* 0x000fea0003800000 */
.L_x_154:
[----:B------:R2:W-:Y:S01]  /*3990*/  @P5 STS.128 [R0+0xa000], RZ ;  /* 0x00a000ff00005388 */ /* 0x0005e20000000c00 */
[----:B------:R-:W-:Y:S03]  /*39a0*/  BSSY B0, `(.L_x_156) ;  /* 0x0000025000007945 */ /* 0x000fe60003800000 */
[----:B------:R2:W-:Y:S04]  /*39b0*/  @P5 STS.128 [R0+0xc000], RZ ;  /* 0x00c000ff00005388 */ /* 0x0005e80000000c00 */
[----:B------:R2:W-:Y:S01]  /*39c0*/  @P5 STS.128 [R0+0xe000], RZ ;  /* 0x00e000ff00005388 */ /* 0x0005e20000000c00 */
[----:B------:R-:W-:Y:S05]  /*39d0*/  @P5 BRA `(.L_x_157) ;  /* 0x0000021000005947 */ /* 0x000fea0003800000 */
[----:B-1----:R-:W3:Y:S04]  /*39e0*/  LDL R8, [R1+0x8] ;  /* 0x0000080001087983 */ /* 0x002ee80000100800 */
        /* <DEDUP_REMOVED lines=10> */
[----:B---3--:R-:W-:Y:S02]  /*3a90*/  ISETP.GE.AND P4, PT, R8, c[0x0][0x220], PT ;  /* 0x0000880008007a0c */ /* 0x008fe40003f86270 */
[C---:B------:R-:W-:Y:S02]  /*3aa0*/  @!P5 LEA R8, P6, R10.reuse, c[0x0][0x168], 0x1 ;  /* 0x00005a000a08da11 */ /* 0x040fe400078c08ff */
[----:B----4-:R-:W-:Y:S02]  /*3ab0*/  ISETP.GE.AND P2, PT, R5, c[0x0][0x220], PT ;  /* 0x0000880005007a0c */ /* 0x010fe40003f46270 */
[----:B------:R-:W-:-:S05]  /*3ac0*/  @!P5 LEA.HI.X R9, R10, c[0x0][0x16c], R3, 0x1, P6 ;  /* 0x00005b000a09da11 */ /* 0x000fca00030f0c03 */
[----:B------:R-:W-:Y:S01]  /*3ad0*/  @!PT LDS RZ, [RZ] ;  /* 0x00000000fffff984 */ /* 0x000fe20000000800 */
[----:B------:R-:W-:Y:S01]  /*3ae0*/  @!PT LDS RZ, [RZ] ;  /* 0x00000000fffff984 */ /* 0x000fe20000000800 */
[----:B------:R-:W-:Y:S01]  /*3af0*/  @!PT LDS RZ, [RZ] ;  /* 0x00000000fffff984 */ /* 0x000fe20000000800 */
[----:B------:R1:W-:Y:S02]  /*3b00*/  @!P5 LDGSTS.E.BYPASS.LTC128B.128 [R0+0xa000], [R8.64] ;  /* 0x0a0000000800dfae */ /* 0x0003e4000b901d4c */
[C---:B------:R-:W-:Y:S02]  /*3b10*/  @!P4 LEA R6, P3, R10.reuse, c[0x0][0x168], 0x1 ;  /* 0x00005a000a06ca11 */ /* 0x040fe400078608ff */
[----:B------:R1:W-:Y:S02]  /*3b20*/  @P4 STS.128 [R0+0xc000], RZ ;  /* 0x00c000ff00004388 */ /* 0x0003e40000000c00 */
[C---:B------:R-:W-:Y:S02]  /*3b30*/  @!P2 LEA R4, P1, R10.reuse, c[0x0][0x168], 0x1 ;  /* 0x00005a000a04aa11 */ /* 0x040fe400078208ff */
[C-C-:B------:R-:W-:Y:S02]  /*3b40*/  @!P4 LEA.HI.X R7, R10.reuse, c[0x0][0x16c], R3.reuse, 0x1, P3 ;  /* 0x00005b000a07ca11 */ /* 0x140fe400018f0c03 */
[----:B------:R-:W-:-:S03]  /*3b50*/  @!P2 LEA.HI.X R5, R10, c[0x0][0x16c], R3, 0x1, P1 ;  /* 0x00005b000a05aa11 */ /* 0x000fc600008f0c03 */
        /* <DEDUP_REMOVED lines=8> */
[----:B------:R1:W-:Y:S02]  /*3be0*/  @!P2 LDGSTS.E.BYPASS.LTC128B.128 [R0+0xe000], [R4.64+0x80] ;  /* 0x0e0000800400afae */ /* 0x0003e4000b901d4c */
.L_x_157:
[----:B------:R-:W-:Y:S05]  /*3bf0*/  BSYNC B0 ;  /* 0x0000000000007941 */ /* 0x000fea0003800000 */
.L_x_156:
[----:B------:R-:W0:Y:S01]  /*3c00*/  LDGDEPBAR ;  /* 0x00000000000079af */ /* 0x000e220000000000 */
[----:B-1----:R-:W-:Y:S02]  /*3c10*/  IMAD.MOV.U32 R6, RZ, RZ, c[0x0][0x308] ;  /* 0x0000c200ff067624 */ /* 0x002fe400078e00ff */
[----:B------:R-:W-:Y:S01]  /*3c20*/  IMAD.MOV.U32 R7, RZ, RZ, c[0x0][0x30c] ;  /* 0x0000c300ff077624 */ /* 0x000fe200078e00ff */
[----:B------:R-:W-:-:S04]  /*3c30*/  DEPBAR.LE SB0, 0x1 ;  /* 0x000080400000791a */ /* 0x000fc80000000000 */
[----:B------:R-:W-:Y:S06]  /*3c40*/  BAR.SYNC.DEFER_BLOCKING 0x0 ;  /* 0x0000000000007b1d */ /* 0x000fec0000010000 */
[----:B------:R1:W3:Y:S04]  /*3c50*/  LDG.E.64 R4, [R6.64+0x8] ;  /* 0x0000080c06047981 */ /* 0x0002e8000c1e1b00 */
[----:B------:R-:W4:Y:S04]  /*3c60*/  S2R R8, SR_TID.X ;  /* 0x0000000000087919 */ /* 0x000f280000002100 */
[----:B------:R-:W2:Y:S02]  /*3c70*/  S2R R9, SR_TID.X ;  /* 0x0000000000097919 */ /* 0x000ea40000002100 */
[----:B--2---:R-:W-:-:S02]  /*3c80*/  SHF.R.S32.HI R0, RZ, 0x1f, R15 ;  /* 0x0000001fff007819 */ /* 0x004fc4000001140f */
[----:B------:R-:W2:Y:S04]  /*3c90*/  LDSM.16.M88.4 R172, [R221+0xf000] ;  /* 0x00f00000ddac783b */ /* 0x000ea80000000200 */
[----:B------:R-:W2:Y:S04]  /*3ca0*/  LDSM.16.M88.4 R176, [R221+0xf400] ;  /* 0x00f40000ddb0783b */ /* 0x000ea80000000200 */
[----:B------:R-:W2:Y:S04]  /*3cb0*/  LDSM.16.M88.4 R180, [R222+0xf000] ;  /* 0x00f00000deb4783b */ /* 0x000ea80000000200 */
[----:B------:R-:W2:Y:S04]  /*3cc0*/  LDSM.16.M88.4 R184, [R222+0xf400] ;  /* 0x00f40000deb8783b */ /* 0x000ea80000000200 */
[----:B-1----:R-:W2:Y:S01]  /*3cd0*/  LDG.E.64 R6, [R6.64] ;  /* 0x0000000c06067981 */ /* 0x002ea2000c1e1b00 */
[----:B----4-:R-:W-:Y:S01]  /*3ce0*/  SHF.R.S32.HI R8, RZ, 0x1f, R8 ;  /* 0x0000001fff087819 */ /* 0x010fe20000011408 */
[----:B------:R-:W-:Y:S01]  /*3cf0*/  IMAD.SHL.U32 R223, R231, 0x2, RZ ;  /* 0x00000002e7df7824 */ /* 0x000fe200078e00ff */
[----:B------:R-:W-:Y:S01]  /*3d00*/  UIADD3 UR18, UR20, 0x80, UR18 ;  /* 0x0000008014127890 */ /* 0x000fe2000fffe012 */
[----:B------:R-:W1:Y:S01]  /*3d10*/  LDSM.16.M88.4 R188, [R221+0x11000] ;  /* 0x01100000ddbc783b */ /* 0x000e620000000200 */
[----:B------:R-:W-:Y:S01]  /*3d20*/  LEA.HI R8, R8, R9, RZ, 0x6 ;  /* 0x0000000908087211 */ /* 0x000fe200078f30ff */
[----:B------:R-:W-:Y:S01]  /*3d30*/  IMAD.MOV.U32 R247, RZ, RZ, R236 ;  /* 0x000000fffff77224 */ /* 0x000fe200078e00ec */
[----:B------:R-:W-:Y:S01]  /*3d40*/  CS2R R126, SRZ ;  /* 0x00000000007e7805 */ /* 0x000fe2000001ff00 */
[----:B------:R-:W4:Y:S01]  /*3d50*/  LDSM.16.M88.4 R192, [R221+0x11400] ;  /* 0x01140000ddc0783b */ /* 0x000f220000000200 */
[----:B------:R-:W-:Y:S01]  /*3d60*/  SHF.R.S32.HI R8, RZ, 0x6, R8 ;  /* 0x00000006ff087819 */ /* 0x000fe20000011408 */
        /* <DEDUP_REMOVED lines=55> */
[----:B---3--:R-:W-:-:S02]  /*40e0*/  IADD3 R15, P2, P1, R4, UR41, R15 ;  /* 0x00000029040f7c10 */ /* 0x008fc4000f95e00f */
[----:B------:R-:W-:Y:S02]  /*40f0*/  SHF.L.U32 R4, R8, 0x5, RZ ;  /* 0x0000000508047819 */ /* 0x000fe400000006ff */
[----:B------:R-:W-:Y:S01]  /*4100*/  IADD3.X R3, R5, UR49, R0, P2, P1 ;  /* 0x0000003105037c10 */ /* 0x000fe200097e2400 */
[----:B------:R-:W-:Y:S01]  /*4110*/  IMAD.WIDE.U32 R8, R15, -0x2daee0ad, RZ ;  /* 0xd2511f530f087825 */ /* 0x000fe200078e00ff */
[----:B------:R-:W-:-:S03]  /*4120*/  IADD3 R0, R231, 0x1800, RZ ;  /* 0x00001800e7007810 */ /* 0x000fc60007ffe0ff */
[----:B------:R3:W-:Y:S01]  /*4130*/  STL [R1+0x38], R3 ;  /* 0x0000380301007387 */ /* 0x0007e20000100800 */
[----:B------:R-:W-:-:S03]  /*4140*/  SEL R0, R0, R231, !P0 ;  /* 0x000000e700007207 */ /* 0x000fc60004000000 */
[----:B------:R1:W-:Y:S01]  /*4150*/  STL [R1+0x44], R4 ;  /* 0x0000440401007387 */ /* 0x0003e20000100800 */
[----:B------:R-:W-:Y:S01]  /*4160*/  SHF.L.U32 R220, R0, 0x1, RZ ;  /* 0x0000000100dc7819 */ /* 0x000fe200000006ff */
[----:B------:R-:W-:Y:S02]  /*4170*/  IMAD.MOV.U32 R0, RZ, RZ, c[0x0][0x22c] ;  /* 0x00008b00ff007624 */ /* 0x000fe400078e00ff */
[----:B------:R-:W-:Y:S02]  /*4180*/  STL.64 [R1+0x18], R8 ;  /* 0x0000180801007387 */ /* 0x000fe40000100a00 */
[----:B------:R-:W-:-:S05]  /*4190*/  IMAD R0, R0, c[0x0][0x1c0], RZ ;  /* 0x0000700000007a24 */ /* 0x000fca00078e02ff */
[----:B------:R-:W-:Y:S01]  /*41a0*/  SHF.L.U32 R10, R0, 0x4, RZ ;  /* 0x00000004000a7819 */ /* 0x000fe200000006ff */
[----:B--2---:R2:W1:Y:S01]  /*41b0*/  R2UR UR8, R7 ;  /* 0x00000000070873c2 */ /* 0x00446200000e0000 */
[----:B---3--:R-:W-:-:S07]  /*41c0*/  IADD3 R3, R229, 0x1800, RZ ;  /* 0x00001800e5037810 */ /* 0x008fce0007ffe0ff */
[----:B------:R3:W1:Y:S01]  /*41d0*/  R2UR UR9, R6 ;  /* 0x00000000060973c2 */ /* 0x00066200000e0000 */
[----:B------:R-:W-:-:S05]  /*41e0*/  SEL R3, R3, R229, !P0 ;  /* 0x000000e503037207 */ /* 0x000fca0004000000 */
[----:B------:R-:W-:Y:S01]  /*41f0*/  IMAD.SHL.U32 R3, R3, 0x2, RZ ;  /* 0x0000000203037824 */ /* 0x000fe200078e00ff */
[----:B--2---:R-:W-:Y:S01]  /*4200*/  IADD3 R7, R10, 0x20, RZ ;  /* 0x000000200a077810 */ /* 0x004fe20007ffe0ff */
[----:B---3--:R-:W-:Y:S01]  /*4210*/  IMAD.SHL.U32 R6, R0, 0x8, RZ ;  /* 0x0000000800067824 */ /* 0x008fe200078e00ff */
[----:B------:R-:W-:-:S03]  /*4220*/  IADD3 R0, R10, 0x40, RZ ;  /* 0x000000400a007810 */ /* 0x000fc60007ffe0ff */
[C---:B-1----:R-:W-:Y:S02]  /*4230*/  IMAD.IADD R4, R6.reuse, 0x1, R7 ;  /* 0x0000000106047824 */ /* 0x042fe400078e0207 */
[C---:B------:R-:W-:Y:S02]  /*4240*/  IMAD.IADD R0, R6.reuse, 0x1, R0 ;  /* 0x0000000106007824 */ /* 0x040fe400078e0200 */
[C---:B------:R-:W-:Y:S02]  /*4250*/  IMAD.IADD R5, R6.reuse, 0x1, R4 ;  /* 0x0000000106057824 */ /* 0x040fe400078e0204 */
[----:B------:R-:W-:-:S03]  /*4260*/  IMAD.IADD R4, R6, 0x1, R0 ;  /* 0x0000000106047824 */ /* 0x000fc600078e0200 */
[C---:B------:R-:W-:Y:S01]  /*4270*/  IADD3 R5, R6.reuse, R5, RZ ;  /* 0x0000000506057210 */ /* 0x040fe20007ffe0ff */
[----:B------:R-:W-:-:S04]  /*4280*/  IMAD.IADD R4, R6, 0x1, R4 ;  /* 0x0000000106047824 */ /* 0x000fc800078e0204 */
[C---:B------:R-:W-:Y:S01]  /*4290*/  IMAD.IADD R5, R6.reuse, 0x1, R5 ;  /* 0x0000000106057824 */ /* 0x040fe200078e0205 */
[----:B------:R-:W-:-:S04]  /*42a0*/  IADD3 R4, R6, R4, RZ ;  /* 0x0000000406047210 */ /* 0x000fc80007ffe0ff */
[----:B------:R1:W-:Y:S01]  /*42b0*/  STL [R1+0x20], R5 ;  /* 0x0000200501007387 */ /* 0x0003e20000100800 */
[----:B------:R-:W-:-:S03]  /*42c0*/  IADD3 R0, R6, R4, RZ ;  /* 0x0000000406007210 */ /* 0x000fc60007ffe0ff */
[----:B------:R2:W-:Y:S01]  /*42d0*/  STL [R1+0x10], R4 ;  /* 0x0000100401007387 */ /* 0x0005e20000100800 */
[----:B-1----:R-:W-:-:S05]  /*42e0*/  IMAD.IADD R5, R6, 0x1, R5 ;  /* 0x0000000106057824 */ /* 0x002fca00078e0205 */
[----:B------:R2:W-:Y:S04]  /*42f0*/  STL [R1+0x28], R5 ;  /* 0x0000280501007387 */ /* 0x0005e80000100800 */
[----:B----4-:R2:W-:Y:S02]  /*4300*/  STL [R1+0x24], R0 ;  /* 0x0000240001007387 */ /* 0x0105e40000100800 */
.L_x_160:
[----:B------:R-:W0:Y:S01]  /*4310*/  LDGDEPBAR ;  /* 0x00000000000079af */ /* 0x000e220000000000 */
[----:B--2---:R-:W-:Y:S01]  /*4320*/  IMAD.IADD R0, R230, 0x1, R220 ;  /* 0x00000001e6007824 */ /* 0x004fe200078e02dc */
[----:B------:R-:W-:Y:S02]  /*4330*/  USHF.L.U32 UR4, UR19, 0x7, URZ ;  /* 0x0000000713047899 */ /* 0x000fe4000800063f */
[----:B------:R-:W-:Y:S02]  /*4340*/  USHF.L.U32 UR5, UR7, 0x6, URZ ;  /* 0x0000000607057899 */ /* 0x000fe4000800063f */
[----:B------:R-:W-:Y:S02]  /*4350*/  UIADD3 UR4, UR4, 0x80, URZ ;  /* 0x0000008004047890 */ /* 0x000fe4000fffe03f */
[----:B------:R-:W2:Y:S01]  /*4360*/  LDL.64 R232, [R1+0x18] ;  /* 0x0000180001e87983 */ /* 0x000ea20000100a00 */
[----:B------:R-:W-:Y:S02]  /*4370*/  UISETP.GE.AND UP0, UPT, UR5, UR18, UPT ;  /* 0x000000120500728c */ /* 0x000fe4000bf06270 */
[----:B------:R-:W-:Y:S02]  /*4380*/  UIADD3 UR6, UR8, -0x4498517b, URZ ;  /* 0xbb67ae8508067890 */ /* 0x000fe4000fffe03f */
[----:B------:R-:W-:Y:S01]  /*4390*/  UISETP.LT.AND UP0, UPT, UR4, UR16, UP0 ;  /* 0x000000100400728c */ /* 0x000fe20008701270 */
[----:B------:R-:W3:Y:S01]  /*43a0*/  LDL R235, [R1+0x38] ;  /* 0x0000380001eb7983 */ /* 0x000ee20000100800 */
[----:B------:R-:W-:Y:S02]  /*43b0*/  UIADD3 UR4, UR9, -0x61c88647, URZ ;  /* 0x9e3779b909047890 */ /* 0x000fe4000fffe03f */
[----:B------:R-:W-:Y:S01]  /*43c0*/  UISETP.GT.AND UP3, UPT, UR7, UR17, UPT ;  /* 0x000000110700728c */ /* 0x000fe2000bf64270 */
[----:B------:R-:W4:Y:S01]  /*43d0*/  LDL R234, [R1+0x44] ;  /* 0x0000440001ea7983 */ /* 0x000f220000100800 */
        /* <DEDUP_REMOVED lines=10> */
[----:B-----5:R-:W1:Y:S02]  /*4480*/  LDSM.16.M88.4 R144, [R0+0x800] ;  /* 0x000800000090783b */ /* 0x020e640000000200 */
        /* <DEDUP_REMOVED lines=9> */
[----:B------:R-:W-:Y:S02]  /*4520*/  LDSM.16.M88.4 R164, [R0+0x1000] ;  /* 0x0010000000a4783b */ /* 0x000fe40000000200 */
[-C--:B------:R-:W-:Y:S06]  /*4530*/  HMMA.16816.F32.BF16 R28, R28, R134.reuse, RZ ;  /* 0x000000861c1c723c */ /* 0x080fec00000418ff */
[----:B------:R-:W-:Y:S02]  /*4540*/  LDSM.16.M88.4 R168, [R222+0xb000] ;  /* 0x00b00000dea8783b */ /* 0x000fe40000000200 */
[----:B------:R-:W-:Y:S06]  /*4550*/  HMMA.16816.F32.BF16 R32, R32, R134, RZ ;  /* 0x000000862020723c */ /* 0x000fec00000418ff */
[----:B------:R-:W1:Y:S02]  /*4560*/  LDSM.16.M88.4 R132, [R221+0xb400] ;  /* 0x00b40000dd84783b */ /* 0x000e640000000200 */
        /* <DEDUP_REMOVED lines=8> */
[----:B------:R-:W-:Y:S07]  /*45f0*/  LDSM.16.M88.4 R144, [R220+0x2000] ;  /* 0x00200000dc90783b */ /* 0x000fee0000000200 */
[----:B------:R-:W-:Y:S01]  /*4600*/  HMMA.16816.F32.BF16 R32, R136, R150, R32 ;  /* 0x000000968820723c */ /* 0x000fe20000041820 */
[----:B------:R-:W1:Y:S07]  /*4610*/  LDSM.16.M88.4 R136, [R222+0xb400] ;  /* 0x00b40000de88783b */ /* 0x000e6e0000000200 */
[-C--:B------:R-:W-:Y:S01]  /*4620*/  HMMA.16816.F32.BF16 R4, R152, R156.reuse, R4 ;  /* 0x0000009c9804723c */ /* 0x080fe20000041804 */
[----:B------:R-:W1:Y:S07]  /*4630*/  LDSM.16.M88.4 R148, [R221+0xd000] ;  /* 0x00d00000dd94783b */ /* 0x000e6e0000000200 */
[C---:B------:R-:W-:Y:S08]  /*4640*/  HMMA.16816.F32.BF16 R8, R160.reuse, R156, R8 ;  /* 0x0000009ca008723c */ /* 0x040ff00000041808 */
[-C--:B------:R-:W-:Y:S08]  /*4650*/  HMMA.16816.F32.BF16 R12, R160, R158.reuse, R12 ;  /* 0x0000009ea00c723c */ /* 0x080ff0000004180c */
[C---:B------:R-:W-:Y:S01]  /*4660*/  HMMA.16816.F32.BF16 R16, R152.reuse, R158, R16 ;  /* 0x0000009e9810723c */ /* 0x040fe20000041810 */
[----:B------:R-:W1:Y:S07]  /*4670*/  LDSM.16.M88.4 R156, [R220+0x2800] ;  /* 0x00280000dc9c783b */ /* 0x000e6e0000000200 */
[-C--:B------:R-:W-:Y:S08]  /*4680*/  HMMA.16816.F32.BF16 R20, R152, R132.reuse, R20 ;  /* 0x000000849814723c */ /* 0x080ff00000041814 */
[C---:B------:R-:W-:Y:S08]  /*4690*/  HMMA.16816.F32.BF16 R24, R160.reuse, R132, R24 ;  /* 0x00000084a018723c */ /* 0x040ff00000041818 */
[-C--:B------:R-:W-:Y:S01]  /*46a0*/  HMMA.16816.F32.BF16 R28, R160, R134.reuse, R28 ;  /* 0x00000086a01c723c */ /* 0x080fe2000004181c */
[----:B------:R-:W2:Y:S04]  /*46b0*/  LDL R162, [R1+0x3c] ;  /* 0x00003c0001a27983 */ /* 0x000ea80000100800 */
[----:B------:R-:W4:Y:S03]  /*46c0*/  LDL R163, [R1+0x40] ;  /* 0x0000400001a37983 */ /* 0x000f260000100800 */
[----:B------:R-:W-:Y:S01]  /*46d0*/  HMMA.16816.F32.BF16 R32, R152, R134, R32 ;  /* 0x000000869820723c */ /* 0x000fe20000041820 */
[----:B------:R-:W4:Y:S04]  /*46e0*/  LDL R155, [R1] ;  /* 0x00000000019b7983 */ /* 0x000f280000100800 */
[----:B------:R-:W4:Y:S03]  /*46f0*/  LDL R154, [R1+0x4] ;  /* 0x00000400019a7983 */ /* 0x000f260000100800 */
[-C--:B------:R-:W-:Y:S01]  /*4700*/  HMMA.16816.F32.BF16 R4, R164, R168.reuse, R4 ;  /* 0x000000a8a404723c */ /* 0x080fe20000041804 */
[----:B------:R-:W3:Y:S07]  /*4710*/  LDSM.16.M88.4 R132, [R221+0xd400] ;  /* 0x00d40000dd84783b */ /* 0x000eee0000000200 */
[C---:B-1----:R-:W-:Y:S08]  /*4720*/  HMMA.16816.F32.BF16 R8, R140.reuse, R168, R8 ;  /* 0x000000a88c08723c */ /* 0x042ff00000041808 */
[-C--:B------:R-:W-:Y:S08]  /*4730*/  HMMA.16816.F32.BF16 R12, R140, R170.reuse, R12 ;  /* 0x000000aa8c0c723c */ /* 0x080ff0000004180c */
[C---:B------:R-:W-:Y:S08]  /*4740*/  HMMA.16816.F32.BF16 R16, R164.reuse, R170, R16 ;  /* 0x000000aaa410723c */ /* 0x040ff00000041810 */
[-C--:B------:R-:W-:Y:S08]  /*4750*/  HMMA.16816.F32.BF16 R20, R164, R136.reuse, R20 ;  /* 0x00000088a414723c */ /* 0x080ff00000041814 */
[C---:B------:R-:W-:Y:S08]  /*4760*/  HMMA.16816.F32.BF16 R24, R140.reuse, R136, R24 ;  /* 0x000000888c18723c */ /* 0x040ff00000041818 */
[-C--:B------:R-:W-:Y:S01]  /*4770*/  HMMA.16816.F32.BF16 R28, R140, R138.reuse, R28 ;  /* 0x0000008a8c1c723c */ /* 0x080fe2000004181c */
[----:B------:R-:W-:Y:S07]  /*4780*/  LDSM.16.M88.4 R140, [R222+0xd000] ;  /* 0x00d00000de8c783b */ /* 0x000fee0000000200 */
[----:B------:R-:W-:Y:S01]  /*4790*/  HMMA.16816.F32.BF16 R32, R164, R138, R32 ;  /* 0x0000008aa420723c */ /* 0x000fe20000041820 */
[----:B------:R-:W1:Y:S07]  /*47a0*/  LDSM.16.M88.4 R136, [R0+0x2000] ;  /* 0x002000000088783b */ /* 0x000e6e0000000200 */
[-C--:B------:R-:W-:Y:S08]  /*47b0*/  HMMA.16816.F32.BF16 R4, R144, R148.reuse, R4 ;  /* 0x000000949004723c */ /* 0x080ff00000041804 */
[C---:B------:R-:W-:Y:S07]  /*47c0*/  HMMA.16816.F32.BF16 R8, R156.reuse, R148, R8 ;  /* 0x000000949c08723c */ /* 0x040fee0000041808 */
[----:B------:R-:W-:Y:S01]  /*47d0*/  IMAD.U32 R148, RZ, RZ, UR7 ;  /* 0x00000007ff947e24 */ /* 0x000fe2000f8e00ff */
[-C--:B------:R-:W-:Y:S08]  /*47e0*/  HMMA.16816.F32.BF16 R12, R156, R150.reuse, R12 ;  /* 0x000000969c0c723c */ /* 0x080ff0000004180c */
[C---:B------:R-:W-:Y:S01]  /*47f0*/  HMMA.16816.F32.BF16 R16, R144.reuse, R150, R16 ;  /* 0x000000969010723c */ /* 0x040fe20000041810 */
[----:B------:R-:W1:Y:S06]  /*4800*/  @!P0 S2R R151, SR_TID.X ;  /* 0x0000000000978919 */ /* 0x000e6c0000002100 */
[----:B---3--:R-:W-:Y:S01]  /*4810*/  LOP3.LUT R150, R235, UR9, RZ, 0x3c, !PT ;  /* 0x00000009eb967c12 */ /* 0x008fe2000f8e3cff */
[-C--:B------:R-:W-:Y:S08]  /*4820*/  HMMA.16816.F32.BF16 R20, R144, R132.reuse, R20 ;  /* 0x000000849014723c */ /* 0x080ff00000041814 */
[C---:B------:R-:W-:Y:S07]  /*4830*/  HMMA.16816.F32.BF16 R24, R156.reuse, R132, R24 ;  /* 0x000000849c18723c */ /* 0x040fee0000041818 */
[----:B------:R-:W-:Y:S01]  /*4840*/  IMAD.U32 R132, RZ, RZ, UR19 ;  /* 0x00000013ff847e24 */ /* 0x000fe2000f8e00ff */
[-C--:B------:R-:W-:Y:S08]  /*4850*/  HMMA.16816.F32.BF16 R28, R156, R134.reuse, R28 ;  /* 0x000000869c1c723c */ /* 0x080ff0000004181c */
[----:B------:R-:W-:Y:S08]  /*4860*/  HMMA.16816.F32.BF16 R32, R144, R134, R32 ;  /* 0x000000869020723c */ /* 0x000ff00000041820 */
[-C--:B-1----:R-:W-:Y:S01]  /*4870*/  HMMA.16816.F32.BF16 R4, R136, R140.reuse, R4 ;  /* 0x0000008c8804723c */ /* 0x082fe20000041804 */
[----:B--2---:R-:W-:Y:S02]  /*4880*/  IMAD R149, R132, 0x4, R162 ;  /* 0x0000000484957824 */ /* 0x004fe400078e02a2 */
[----:B------:R1:W2:Y:S03]  /*4890*/  LDSM.16.M88.4 R132, [R0+0x2800] ;  /* 0x002800000084783b */ /* 0x0002a60000000200 */
[----:B------:R-:W-:Y:S02]  /*48a0*/  LOP3.LUT R144, R233, UR8, R149, 0x96, !PT ;  /* 0x00000008e9907c12 */ /* 0x000fe4000f8e9695 */
[----:B----4-:R-:W-:Y:S04]  /*48b0*/  FSETP.NEU.FTZ.AND P2, PT, R155, -INF , PT ;  /* 0xff8000009b00780b */ /* 0x010fe80003f5d000 */
[----:B------:R-:W-:Y:S01]  /*48c0*/  IMAD.WIDE.U32 R144, R144, -0x326172a9, RZ ;  /* 0xcd9e8d5790907825 */ /* 0x000fe200078e00ff */
[----:B------:R-:W-:Y:S03]  /*48d0*/  FSETP.NEU.FTZ.AND P1, PT, R154, -INF , PT ;  /* 0xff8000009a00780b */ /* 0x000fe60003f3d000 */
[----:B-1----:R-:W-:Y:S04]  /*48e0*/  IMAD R0, R148, 0x4, R163 ;  /* 0x0000000494007824 */ /* 0x002fe800078e02a3 */
[C---:B------:R-:W-:Y:S01]  /*48f0*/  IMAD.WIDE.U32 R146, R0.reuse, -0x326172a9, RZ ;  /* 0xcd9e8d5700927825 */ /* 0x040fe200078e00ff */
[----:B------:R-:W-:Y:S03]  /*4900*/  IADD3 R148, R0, 0x2, RZ ;  /* 0x0000000200947810 */ /* 0x000fe60007ffe0ff */
[----:B------:R-:W-:Y:S01]  /*4910*/  IMAD.U32 R0, RZ, RZ, UR20 ;  /* 0x00000014ff007e24 */ /* 0x000fe2000f8e00ff */
[----:B------:R-:W-:Y:S01]  /*4920*/  LOP3.LUT R158, R145, UR4, R146, 0x96, !PT ;  /* 0x00000004919e7c12 */ /* 0x000fe2000f8e9692 */
[----:B------:R-:W-:Y:S01]  /*4930*/  IMAD.WIDE.U32 R148, R148, -0x326172a9, RZ ;  /* 0xcd9e8d5794947825 */ /* 0x000fe200078e00ff */
[-C--:B------:R-:W-:Y:S02]  /*4940*/  LOP3.LUT R147, R147, R150.reuse, RZ, 0x3c, !PT ;  /* 0x0000009693937212 */ /* 0x080fe400078e3cff */
[----:B------:R-:W-:Y:S01]  /*4950*/  @!P0 IADD3 R0, -R0, 0x1, R250 ;  /* 0x0000000100008810 */ /* 0x000fe20007ffe1fa */
[----:B------:R-:W-:Y:S01]  /*4960*/  IMAD.U32 R146, RZ, RZ, UR5 ;  /* 0x00000005ff927e24 */ /* 0x000fe2000f8e00ff */
[----:B------:R-:W-:Y:S01]  /*4970*/  LOP3.LUT R153, R149, R150, RZ, 0x3c, !PT ;  /* 0x0000009695997212 */ /* 0x000fe200078e3cff */
[----:B------:R-:W-:Y:S01]  /*4980*/  IMAD.WIDE.U32 R158, R158, -0x2daee0ad, RZ ;  /* 0xd2511f539e9e7825 */ /* 0x000fe200078e00ff */
[----:B------:R-:W-:Y:S01]  /*4990*/  LOP3.LUT R156, R145, UR4, R148, 0x96, !PT ;  /* 0x00000004919c7c12 */ /* 0x000fe2000f8e9694 */
[C---:B--2---:R-:W-:Y:S01]  /*49a0*/  HMMA.16816.F32.BF16 R8, R132.reuse, R140, R8 ;  /* 0x0000008c8408723c */ /* 0x044fe20000041808 */
[----:B------:R-:W-:Y:S01]  /*49b0*/  @!P0 IADD3 R150, R146, UR16, R0 ;  /* 0x0000001092968c10 */ /* 0x000fe2000fffe000 */
[----:B------:R-:W-:Y:S01]  /*49c0*/  @!P0 IMAD.SHL.U32 R0, R151, 0x2, RZ ;  /* 0x0000000297008824 */ /* 0x000fe200078e00ff */
[----:B------:R-:W-:Y:S01]  /*49d0*/  LOP3.LUT R145, R232, UR6, RZ, 0x3c, !PT ;  /* 0x00000006e8917c12 */ /* 0x000fe2000f8e3cff */
[----:B------:R-:W-:Y:S01]  /*49e0*/  IMAD.WIDE.U32 R146, R147, -0x2daee0ad, RZ ;  /* 0xd2511f5393927825 */ /* 0x000fe200078e00ff */
[----:B------:R-:W-:Y:S02]  /*49f0*/  UIADD3 UR4, UR9, 0x3c6ef372, URZ ;  /* 0x3c6ef37209047890 */ /* 0x000fe4000fffe03f */
[----:B------:R-:W-:Y:S01]  /*4a00*/  @!P0 LOP3.LUT R0, R234, 0x6, R0, 0xf8, !PT ;  /* 0x00000006ea008812 */ /* 0x000fe200078ef800 */
[----:B------:R-:W-:Y:S01]  /*4a10*/  IMAD.U32 R148, RZ, RZ, UR19 ;  /* 0x00000013ff947e24 */ /* 0x000fe2000f8e00ff */
[----:B------:R-:W-:Y:S01]  /*4a20*/  LOP3.LUT R152, R145, R147, RZ, 0x3c, !PT ;  /* 0x0000009391987212 */ /* 0x000fe200078e3cff */
[----:B------:R-:W-:Y:S01]  /*4a30*/  UIADD3 UR5, UR8, 0x76cf5d0a, URZ ;  /* 0x76cf5d0a08057890 */ /* 0x000fe2000fffe03f */
[-C--:B------:R-:W-:Y:S01]  /*4a40*/  HMMA.16816.F32.BF16 R12, R132, R142.reuse, R12 ;  /* 0x0000008e840c723c */ /* 0x080fe2000004180c */
[----:B------:R-:W-:Y:S01]  /*4a50*/  LOP3.LUT R151, R144, UR4, RZ, 0x3c, !PT ;  /* 0x0000000490977c12 */ /* 0x000fe2000f8e3cff */
[----:B------:R-:W-:Y:S01]  /*4a60*/  @!P0 IMAD R0, R148, 0x80, R0 ;  /* 0x0000008094008824 */ /* 0x000fe200078e0200 */
[----:B------:R-:W-:Y:S01]  /*4a70*/  @!P0 IADD3 R144, R150, 0x8, RZ ;  /* 0x0000000896908810 */ /* 0x000fe20007ffe0ff */
[----:B------:R-:W-:Y:S01]  /*4a80*/  FMUL.FTZ R148, R155, 1.4426950216293334961 ;  /* 0x3fb8aa3b9b947820 */ /* 0x000fe20000410000 */
[----:B------:R-:W-:Y:S01]  /*4a90*/  LOP3.LUT R160, R159, UR5, R146, 0x96, !PT ;  /* 0x000000059fa07c12 */ /* 0x000fe2000f8e9692 */
[----:B------:R-:W-:Y:S01]  /*4aa0*/  FMUL.FTZ R146, R154, 1.4426950216293334961 ;  /* 0x3fb8aa3b9a927820 */ /* 0x000fe20000410000 */
[----:B------:R-:W-:Y:S01]  /*4ab0*/  @!P0 IMNMX R147, R150, UR16, PT ;  /* 0x0000001096938c17 */ /* 0x000fe2000b800200 */
[C---:B------:R-:W-:Y:S01]  /*4ac0*/  HMMA.16816.F32.BF16 R16, R136.reuse, R142, R16 ;  /* 0x0000008e8810723c */ /* 0x040fe20000041810 */
[C---:B------:R-:W-:Y:S01]  /*4ad0*/  @!P0 IADD3 R149, R0.reuse, 0x1, RZ ;  /* 0x0000000100958810 */ /* 0x040fe20007ffe0ff */
[----:B------:R-:W-:Y:S01]  /*4ae0*/  UIADD3 UR4, UR9, -0x255992d5, URZ ;  /* 0xdaa66d2b09047890 */ /* 0x000fe2000fffe03f */
[-C--:B------:R-:W-:Y:S01]  /*4af0*/  @!P0 ISETP.GE.AND P3, PT, R0, R147.reuse, PT ;  /* 0x000000930000820c */ /* 0x080fe20003f66270 */
[----:B------:R-:W-:Y:S01]  /*4b00*/  IMAD.WIDE.U32 R156, R156, -0x2daee0ad, RZ ;  /* 0xd2511f539c9c7825 */ /* 0x000fe200078e00ff */
[----:B------:R-:W-:Y:S01]  /*4b10*/  @!P0 IMNMX R144, R144, UR16, PT ;  /* 0x0000001090908c17 */ /* 0x000fe2000b800200 */
[----:B------:R-:W-:Y:S01]  /*4b20*/  UIADD3 UR6, UR9, 0x1715609d, URZ ;  /* 0x1715609d09067890 */ /* 0x000fe2000fffe03f */
[----:B------:R-:W-:Y:S01]  /*4b30*/  @!P0 IADD3 R142, R0, 0x8, RZ ;  /* 0x00000008008e8810 */ /* 0x000fe20007ffe0ff */
[----:B------:R-:W-:Y:S01]  /*4b40*/  IMAD.WIDE.U32 R140, R153, -0x2daee0ad, RZ ;  /* 0xd2511f53998c7825 */ /* 0x000fe200078e00ff */
[----:B------:R-:W-:Y:S02]  /*4b50*/  FSEL R148, R148, RZ, P2 ;  /* 0x000000ff94947208 */ /* 0x000fe40001000000 */
[-C--:B------:R-:W-:Y:S01]  /*4b60*/  @!P0 ISETP.GE.AND P2, PT, R0, R144.reuse, PT ;  /* 0x000000900000820c */ /* 0x080fe20003f46270 */
[----:B------:R-:W-:Y:S01]  /*4b70*/  IMAD.WIDE.U32 R152, R152, -0x326172a9, RZ ;  /* 0xcd9e8d5798987825 */ /* 0x000fe200078e00ff */
[----:B------:R-:W-:Y:S01]  /*4b80*/  LOP3.LUT R154, R157, UR5, R140, 0x96, !PT ;  /* 0x000000059d9a7c12 */ /* 0x000fe2000f8e968c */
[----:B------:R-:W-:Y:S01]  /*4b90*/  UIADD3 UR5, UR8, 0x32370b8f, URZ ;  /* 0x32370b8f08057890 */ /* 0x000fe2000fffe03f */
[----:B------:R-:W-:Y:S01]  /*4ba0*/  FSEL R146, R146, RZ, P1 ;  /* 0x000000ff92927208 */ /* 0x000fe20000800000 */
[----:B------:R-:W-:Y:S01]  /*4bb0*/  IMAD.WIDE.U32 R160, R160, -0x326172a9, RZ ;  /* 0xcd9e8d57a0a07825 */ /* 0x000fe200078e00ff */
[----:B------:R-:W-:Y:S02]  /*4bc0*/  @!P0 IADD3 R143, R0, 0x9, RZ ;  /* 0x00000009008f8810 */ /* 0x000fe40007ffe0ff */
[----:B------:R-:W-:Y:S02]  /*4bd0*/  @!P0 ISETP.GE.AND P1, PT, R149, R147, PT ;  /* 0x000000939500820c */ /* 0x000fe40003f26270 */
[----:B------:R-:W-:Y:S02]  /*4be0*/  LOP3.LUT R157, R151, R153, RZ, 0x3c, !PT ;  /* 0x00000099979d7212 */ /* 0x000fe400078e3cff */
[----:B------:R-:W-:Y:S02]  /*4bf0*/  @!P0 FSEL R4, R4, -INF , !P3 ;  /* 0xff80000004048808 */ /* 0x000fe40005800000 */
[----:B------:R-:W-:Y:S02]  /*4c00*/  @!P0 FSEL R5, R5, -INF , !P1 ;  /* 0xff80000005058808 */ /* 0x000fe40004800000 */
[----:B------:R-:W-:Y:S01]  /*4c10*/  @!P0 FSEL R6, R6, -INF , !P2 ;  /* 0xff80000006068808 */ /* 0x000fe20005000000 */
[--C-:B------:R-:W-:Y:S01]  /*4c20*/  FFMA.FTZ R4, R4, c[0x0][0x23c], -R148.reuse ;  /* 0x00008f0004047a23 */ /* 0x100fe20000010894 */
[----:B------:R-:W-:Y:S01]  /*4c30*/  @!P0 ISETP.GE.AND P1, PT, R149, R144, PT ;  /* 0x000000909500820c */ /* 0x000fe20003f26270 */
[----:B------:R-:W-:Y:S01]  /*4c40*/  FFMA.FTZ R5, R5, c[0x0][0x23c], -R148 ;  /* 0x00008f0005057a23 */ /* 0x000fe20000010894 */
[----:B------:R-:W-:Y:S01]  /*4c50*/  LOP3.LUT R155, R145, R141, RZ, 0x3c, !PT ;  /* 0x0000008d919b7212 */ /* 0x000fe200078e3cff */
[--C-:B------:R-:W-:Y:S01]  /*4c60*/  FFMA.FTZ R6, R6, c[0x0][0x23c], -R146.reuse ;  /* 0x00008f0006067a23 */ /* 0x100fe20000010892 */
[----:B------:R-:W-:Y:S01]  /*4c70*/  @!P0 IADD3 R141, R150, 0x20, RZ ;  /* 0x00000020968d8810 */ /* 0x000fe20007ffe0ff */
[----:B------:R-:W-:Y:S01]  /*4c80*/  MUFU.EX2 R166, R4 ;  /* 0x0000000400a67308 */ /* 0x000fe20000000800 */
[----:B------:R-:W-:Y:S01]  /*4c90*/  @!P0 FSEL R7, R7, -INF , !P1 ;  /* 0xff80000007078808 */ /* 0x000fe20004800000 */
[----:B-----5:R-:W-:Y:S01]  /*4ca0*/  FMUL.FTZ R145, R251, 1.4426950216293334961 ;  /* 0x3fb8aa3bfb917820 */ /* 0x020fe20000410000 */
[----:B------:R-:W-:Y:S02]  /*4cb0*/  @!P0 IMNMX R141, R141, UR16, PT ;  /* 0x000000108d8d8c17 */ /* 0x000fe4000b800200 */
[----:B------:R-:W-:Y:S01]  /*4cc0*/  FSETP.NEU.FTZ.AND P1, PT, R251, -INF , PT ;  /* 0xff800000fb00780b */ /* 0x000fe20003f3d000 */
[----:B------:R-:W-:Y:S01]  /*4cd0*/  FFMA.FTZ R232, R7, c[0x0][0x23c], -R146 ;  /* 0x00008f0007e87a23 */ /* 0x000fe20000010892 */
[-C--:B------:R-:W-:Y:S02]  /*4ce0*/  @!P0 ISETP.GE.AND P2, PT, R149, R141.reuse, PT ;  /* 0x0000008d9500820c */ /* 0x080fe40003f46270 */
[----:B------:R-:W-:Y:S01]  /*4cf0*/  FSEL R145, R145, RZ, P1 ;  /* 0x000000ff91917208 */ /* 0x000fe20000800000 */
[----:B------:R-:W1:Y:S01]  /*4d00*/  MUFU.EX2 R165, R5 ;  /* 0x0000000500a57308 */ /* 0x000e620000000800 */
[-C--:B------:R-:W-:Y:S02]  /*4d10*/  @!P0 ISETP.GE.AND P1, PT, R0, R141.reuse, PT ;  /* 0x0000008d0000820c */ /* 0x080fe40003f26270 */
[----:B------:R-:W-:Y:S02]  /*4d20*/  @!P0 IADD3 R140, R150, 0x28, RZ ;  /* 0x00000028968c8810 */ /* 0x000fe40007ffe0ff */
[-C--:B------:R-:W-:Y:S02]  /*4d30*/  @!P0 ISETP.GE.AND P3, PT, R142, R141.reuse, PT ;  /* 0x0000008d8e00820c */ /* 0x080fe40003f66270 */
[----:B------:R-:W-:Y:S02]  /*4d40*/  @!P0 FSEL R8, R8, -INF , !P1 ;  /* 0xff80000008088808 */ /* 0x000fe40004800000 */
[----:B------:R-:W-:Y:S01]  /*4d50*/  @!P0 ISETP.GE.AND P6, PT, R143, R141, PT ;  /* 0x0000008d8f00820c */ /* 0x000fe20003fc6270 */
[----:B------:R2:W3:Y:S01]  /*4d60*/  MUFU.EX2 R164, R6 ;  /* 0x0000000600a47308 */ /* 0x0004e20000000800 */
[----:B------:R-:W-:Y:S01]  /*4d70*/  @!P0 IMNMX R140, R140, UR16, PT ;  /* 0x000000108c8c8c17 */ /* 0x000fe2000b800200 */
[--C-:B------:R-:W-:Y:S01]  /*4d80*/  FFMA.FTZ R8, R8, c[0x0][0x23c], -R145.reuse ;  /* 0x00008f0008087a23 */ /* 0x100fe20000010891 */
[----:B------:R-:W-:Y:S02]  /*4d90*/  @!P0 FSEL R9, R9, -INF , !P2 ;  /* 0xff80000009098808 */ /* 0x000fe40005000000 */
[-C--:B------:R-:W-:Y:S02]  /*4da0*/  @!P0 ISETP.GE.AND P5, PT, R142, R140.reuse, PT ;  /* 0x0000008c8e00820c */ /* 0x080fe40003fa6270 */
[----:B------:R-:W-:Y:S01]  /*4db0*/  @!P0 ISETP.GE.AND P4, PT, R149, R140, PT ;  /* 0x0000008c9500820c */ /* 0x000fe20003f86270 */
[----:B------:R-:W-:Y:S01]  /*4dc0*/  FMUL.FTZ R149, R252, 1.4426950216293334961 ;  /* 0x3fb8aa3bfc957820 */ /* 0x000fe20000410000 */
[----:B------:R-:W-:Y:S01]  /*4dd0*/  @!P0 ISETP.GE.AND P2, PT, R142, R144, PT ;  /* 0x000000908e00820c */ /* 0x000fe20003f46270 */
[----:B------:R4:W-:Y:S01]  /*4de0*/  MUFU.EX2 R233, R8 ;  /* 0x0000000800e97308 */ /* 0x0009e20000000800 */
[----:B------:R-:W-:Y:S01]  /*4df0*/  FSETP.NEU.FTZ.AND P1, PT, R252, -INF , PT ;  /* 0xff800000fc00780b */ /* 0x000fe20003f3d000 */
[--C-:B------:R-:W-:Y:S01]  /*4e00*/  FFMA.FTZ R9, R9, c[0x0][0x23c], -R145.reuse ;  /* 0x00008f0009097a23 */ /* 0x100fe20000010891 */
[----:B------:R-:W-:Y:S02]  /*4e10*/  @!P0 FSEL R11, R11, -INF , !P4 ;  /* 0xff8000000b0b8808 */ /* 0x000fe40006000000 */
[----:B------:R-:W-:Y:S02]  /*4e20*/  @!P0 ISETP.GE.AND P4, PT, R143, R140, PT ;  /* 0x0000008c8f00820c */ /* 0x000fe40003f86270 */
[----:B------:R-:W-:Y:S02]  /*4e30*/  @!P0 FSEL R12, R12, -INF , !P3 ;  /* 0xff8000000c0c8808 */ /* 0x000fe40005800000 */
[----:B------:R-:W-:Y:S01]  /*4e40*/  @!P0 FSEL R14, R14, -INF , !P5 ;  /* 0xff8000000e0e8808 */ /* 0x000fe20006800000 */
[----:B------:R-:W1:Y:S01]  /*4e50*/  MUFU.EX2 R232, R232 ;  /* 0x000000e800e87308 */ /* 0x000e620000000800 */
[----:B------:R-:W-:Y:S01]  /*4e60*/  @!P0 FSEL R13, R13, -INF , !P6 ;  /* 0xff8000000d0d8808 */ /* 0x000fe20007000000 */
[--C-:B------:R-:W-:Y:S01]  /*4e70*/  FFMA.FTZ R12, R12, c[0x0][0x23c], -R145.reuse ;  /* 0x00008f000c0c7a23 */ /* 0x100fe20000010891 */
[----:B------:R-:W-:Y:S01]  /*4e80*/  @!P0 ISETP.GE.AND P6, PT, R143, R144, PT ;  /* 0x000000908f00820c */ /* 0x000fe20003fc6270 */
[----:B--2---:R-:W2:Y:S01]  /*4e90*/  LDSM.16.M88.4 R4, [R222+0xd400] ;  /* 0x00d40000de04783b */ /* 0x004ea20000000200 */
[----:B------:R-:W-:Y:S01]  /*4ea0*/  LOP3.LUT R159, R161, UR4, R152, 0x96, !PT ;  /* 0x00000004a19f7c12 */ /* 0x000fe2000f8e9698 */
[--C-:B------:R-:W-:Y:S01]  /*4eb0*/  FFMA.FTZ R13, R13, c[0x0][0x23c], -R145.reuse ;  /* 0x00008f000d0d7a23 */ /* 0x100fe20000010891 */
[----:B------:R-:W-:Y:S01]  /*4ec0*/  @!P0 FSEL R15, R15, -INF , !P4 ;  /* 0xff8000000f0f8808 */ /* 0x000fe20006000000 */
[----:B------:R-:W-:Y:S01]  /*4ed0*/  IMAD.WIDE.U32 R152, R155, -0x326172a9, RZ ;  /* 0xcd9e8d579b987825 */ /* 0x000fe200078e00ff */
[----:B------:R-:W-:Y:S01]  /*4ee0*/  @!P0 FSEL R18, R18, -INF , !P2 ;  /* 0xff80000012128808 */ /* 0x000fe20005000000 */
[----:B------:R1:W1:Y:S01]  /*4ef0*/  MUFU.EX2 R171, R9 ;  /* 0x0000000900ab7308 */ /* 0x0002620000000800 */
[----:B------:R-:W-:Y:S01]  /*4f00*/  @!P0 ISETP.GE.AND P3, PT, R143, R147, PT ;  /* 0x000000938f00820c */ /* 0x000fe20003f66270 */
[----:B------:R-:W-:Y:S01]  /*4f10*/  IMAD.WIDE.U32 R154, R154, -0x326172a9, RZ ;  /* 0xcd9e8d579a9a7825 */ /* 0x000fe200078e00ff */
[----:B------:R-:W-:Y:S02]  /*4f20*/  LOP3.LUT R151, R151, R153, RZ, 0x3c, !PT ;  /* 0x0000009997977212 */ /* 0x000fe400078e3cff */
[----:B----4-:R-:W-:Y:S01]  /*4f30*/  FSEL R8, R149, RZ, P1 ;  /* 0x000000ff95087208 */ /* 0x010fe20000800000 */
[----:B------:R-:W-:Y:S01]  /*4f40*/  FFMA.FTZ R18, R18, c[0x0][0x23c], -R146 ;  /* 0x00008f0012127a23 */ /* 0x000fe20000010892 */
[----:B------:R-:W-:Y:S02]  /*4f50*/  @!P0 ISETP.GE.AND P1, PT, R0, R140, PT ;  /* 0x0000008c0000820c */ /* 0x000fe40003f26270 */
[----:B------:R-:W-:Y:S01]  /*4f60*/  LOP3.LUT R152, R155, UR4, R152, 0x96, !PT ;  /* 0x000000049b987c12 */ /* 0x000fe2000f8e9698 */
[--C-:B------:R-:W-:Y:S01]  /*4f70*/  FFMA.FTZ R11, R11, c[0x0][0x23c], -R8.reuse ;  /* 0x00008f000b0b7a23 */ /* 0x100fe20000010808 */
[----:B------:R-:W-:Y:S01]  /*4f80*/  @!P0 FSEL R10, R10, -INF , !P1 ;  /* 0xff8000000a0a8808 */ /* 0x000fe20004800000 */
[--C-:B------:R-:W-:Y:S01]  /*4f90*/  FFMA.FTZ R14, R14, c[0x0][0x23c], -R8.reuse ;  /* 0x00008f000e0e7a23 */ /* 0x100fe20000010808 */
[-C--:B------:R-:W-:Y:S01]  /*4fa0*/  @!P0 ISETP.GE.AND P1, PT, R142, R147.reuse, PT ;  /* 0x000000938e00820c */ /* 0x080fe20003f26270 */
[----:B------:R-:W4:Y:S01]  /*4fb0*/  MUFU.EX2 R234, R11 ;  /* 0x0000000b00ea7308 */ /* 0x000f220000000800 */
[----:B------:R-:W-:Y:S01]  /*4fc0*/  @!P0 FSEL R19, R19, -INF , !P6 ;  /* 0xff80000013138808 */ /* 0x000fe20007000000 */
[----:B------:R-:W-:Y:S01]  /*4fd0*/  FFMA.FTZ R10, R10, c[0x0][0x23c], -R8 ;  /* 0x00008f000a0a7a23 */ /* 0x000fe20000010808 */
[----:B------:R-:W-:Y:S01]  /*4fe0*/  @!P0 FSEL R16, R16, -INF , !P1 ;  /* 0xff80000010108808 */ /* 0x000fe20004800000 */
[----:B------:R-:W-:Y:S01]  /*4ff0*/  IMAD.WIDE.U32 R142, R157, -0x2daee0ad, RZ ;  /* 0xd2511f539d8e7825 */ /* 0x000fe200078e00ff */
[----:B------:R-:W-:Y:S01]  /*5000*/  @!P0 FSEL R17, R17, -INF , !P3 ;  /* 0xff80000011118808 */ /* 0x000fe20005800000 */
[----:B------:R-:W-:Y:S02]  /*5010*/  UIADD3 UR4, UR8, -0x126145ec, URZ ;  /* 0xed9eba1408047890 */ /* 0x000fe4000fffe03f */
[----:B------:R-:W-:Y:S01]  /*5020*/  FFMA.FTZ R16, R16, c[0x0][0x23c], -R148 ;  /* 0x00008f0010107a23 */ /* 0x000fe20000010894 */
[----:B------:R-:W-:Y:S01]  /*5030*/  LOP3.LUT R158, R143, UR5, R158, 0x96, !PT ;  /* 0x000000058f9e7c12 */ /* 0x000fe2000f8e969e */
[----:B------:R3:W-:Y:S01]  /*5040*/  MUFU.EX2 R235, R10 ;  /* 0x0000000a00eb7308 */ /* 0x0007e20000000800 */
[C---:B-1----:R-:W-:Y:S01]  /*5050*/  @!P0 IADD3 R9, R0.reuse, 0x10, RZ ;  /* 0x0000001000098810 */ /* 0x042fe20007ffe0ff */
[----:B------:R-:W-:Y:S02]  /*5060*/  FFMA.FTZ R15, R15, c[0x0][0x23c], -R8 ;  /* 0x00008f000f0f7a23 */ /* 0x000fe40000010808 */
[----:B------:R-:W-:Y:S01]  /*5070*/  FFMA.FTZ R19, R19, c[0x0][0x23c], -R146 ;  /* 0x00008f0013137a23 */ /* 0x000fe20000010892 */
[----:B------:R-:W-:Y:S01]  /*5080*/  @!P0 ISETP.GE.AND P4, PT, R9, R144, PT ;  /* 0x000000900900820c */ /* 0x000fe20003f86270 */
[--C-:B------:R-:W-:Y:S01]  /*5090*/  FFMA.FTZ R162, R17, c[0x0][0x23c], -R148.reuse ;  /* 0x00008f0011a27a23 */ /* 0x100fe20000010894 */
[C---:B------:R-:W-:Y:S02]  /*50a0*/  @!P0 ISETP.GE.AND P5, PT, R9.reuse, R147, PT ;  /* 0x000000930900820c */ /* 0x040fe40003fa6270 */
[C---:B------:R-:W-:Y:S01]  /*50b0*/  @!P0 ISETP.GE.AND P1, PT, R9.reuse, R141, PT ;  /* 0x0000008d0900820c */ /* 0x040fe20003f26270 */
[-C--:B--2---:R-:W-:Y:S01]  /*50c0*/  HMMA.16816.F32.BF16 R20, R136, R4.reuse, R20 ;  /* 0x000000048814723c */ /* 0x084fe20000041814 */
[----:B------:R-:W-:Y:S01]  /*50d0*/  @!P0 ISETP.GE.AND P3, PT, R9, R140, PT ;  /* 0x0000008c0900820c */ /* 0x000fe20003f66270 */
[----:B------:R-:W1:Y:S06]  /*50e0*/  MUFU.EX2 R168, R12 ;  /* 0x0000000c00a87308 */ /* 0x000e6c0000000800 */
[C---:B------:R-:W-:Y:S04]  /*50f0*/  HMMA.16816.F32.BF16 R24, R132.reuse, R4, R24 ;  /* 0x000000048418723c */ /* 0x040fe80000041818 */
[----:B------:R2:W-:Y:S01]  /*5100*/  MUFU.EX2 R163, R16 ;  /* 0x0000001000a37308 */ /* 0x0005e20000000800 */
[----:B---3--:R-:W-:Y:S02]  /*5110*/  IMAD.WIDE.U32 R10, R151, -0x2daee0ad, RZ ;  /* 0xd2511f53970a7825 */ /* 0x008fe400078e00ff */
[----:B------:R-:W-:Y:S01]  /*5120*/  @!P0 IADD3 R4, R0, 0x11, RZ ;  /* 0x0000001100048810 */ /* 0x000fe20007ffe0ff */
[-C--:B------:R-:W-:Y:S03]  /*5130*/  HMMA.16816.F32.BF16 R28, R132, R6.reuse, R28 ;  /* 0x00000006841c723c */ /* 0x080fe6000004181c */
[C---:B------:R-:W-:Y:S02]  /*5140*/  @!P0 ISETP.GE.AND P2, PT, R4.reuse, R147, PT ;  /* 0x000000930400820c */ /* 0x040fe40003f46270 */
[----:B------:R-:W-:Y:S01]  /*5150*/  @!P0 ISETP.GE.AND P6, PT, R4, R144, PT ;  /* 0x000000900400820c */ /* 0x000fe20003fc6270 */
[----:B------:R3:W1:Y:S01]  /*5160*/  MUFU.EX2 R167, R14 ;  /* 0x0000000e00a77308 */ /* 0x0006620000000800 */
[----:B------:R-:W-:Y:S01]  /*5170*/  IMAD.WIDE.U32 R134, R159, -0x2daee0ad, RZ ;  /* 0xd2511f539f867825 */ /* 0x000fe200078e00ff */
[----:B------:R-:W-:Y:S01]  /*5180*/  @!P0 FSEL R20, R20, -INF , !P5 ;  /* 0xff80000014148808 */ /* 0x000fe20006800000 */
[----:B------:R-:W-:Y:S01]  /*5190*/  HMMA.16816.F32.BF16 R32, R136, R6, R32 ;  /* 0x000000068820723c */ /* 0x000fe20000041820 */
[-C--:B------:R-:W-:Y:S02]  /*51a0*/  @!P0 ISETP.GE.AND P5, PT, R4, R141.reuse, PT ;  /* 0x0000008d0400820c */ /* 0x080fe40003fa6270 */
[----:B------:R-:W-:Y:S01]  /*51b0*/  @!P0 FSEL R21, R21, -INF , !P2 ;  /* 0xff80000015158808 */ /* 0x000fe20005000000 */
[----:B------:R-:W-:Y:S01]  /*51c0*/  IMAD.WIDE.U32 R132, R152, -0x2daee0ad, RZ ;  /* 0xd2511f5398847825 */ /* 0x000fe200078e00ff */
[-C--:B------:R-:W-:Y:S02]  /*51d0*/  @!P0 ISETP.GE.AND P2, PT, R4, R140.reuse, PT ;  /* 0x0000008c0400820c */ /* 0x080fe40003f46270 */
[C---:B------:R-:W-:Y:S01]  /*51e0*/  @!P0 IADD3 R4, R0.reuse, 0x18, RZ ;  /* 0x0000001800048810 */ /* 0x040fe20007ffe0ff */
[----:B------:R1:W-:Y:S01]  /*51f0*/  MUFU.EX2 R169, R13 ;  /* 0x0000000d00a97308 */ /* 0x0003e20000000800 */
[----:B------:R-:W-:Y:S03]  /*5200*/  @!P0 IADD3 R0, R0, 0x19, RZ ;  /* 0x0000001900008810 */ /* 0x000fe60007ffe0ff */
[----:B------:R-:W-:Y:S01]  /*5210*/  @!P0 FSEL R22, R22, -INF , !P4 ;  /* 0xff80000016168808 */ /* 0x000fe20006000000 */
[--C-:B------:R-:W-:Y:S01]  /*5220*/  FFMA.FTZ R20, R20, c[0x0][0x23c], -R148.reuse ;  /* 0x00008f0014147a23 */ /* 0x100fe20000010894 */
[----:B------:R-:W-:Y:S01]  /*5230*/  @!P0 ISETP.GE.AND P4, PT, R4, R141, PT ;  /* 0x0000008d0400820c */ /* 0x000fe20003f86270 */
[----:B------:R-:W-:Y:S01]  /*5240*/  FFMA.FTZ R21, R21, c[0x0][0x23c], -R148 ;  /* 0x00008f0015157a23 */ /* 0x000fe20000010894 */
[----:B------:R-:W-:Y:S01]  /*5250*/  @!P0 FSEL R24, R24, -INF , !P1 ;  /* 0xff80000018188808 */ /* 0x000fe20004800000 */
[----:B------:R-:W-:Y:S01]  /*5260*/  FFMA.FTZ R22, R22, c[0x0][0x23c], -R146 ;  /* 0x00008f0016167a23 */ /* 0x000fe20000010892 */
[-C--:B------:R-:W-:Y:S01]  /*5270*/  @!P0 ISETP.GE.AND P1, PT, R4, R140.reuse, PT ;  /* 0x0000008c0400820c */ /* 0x080fe20003f26270 */
[----:B------:R1:W1:Y:S01]  /*5280*/  MUFU.EX2 R170, R15 ;  /* 0x0000000f00aa7308 */ /* 0x0002620000000800 */
[----:B------:R-:W-:Y:S01]  /*5290*/  @!P0 FSEL R25, R25, -INF , !P5 ;  /* 0xff80000019198808 */ /* 0x000fe20006800000 */
[--C-:B------:R-:W-:Y:S01]  /*52a0*/  FFMA.FTZ R24, R24, c[0x0][0x23c], -R145.reuse ;  /* 0x00008f0018187a23 */ /* 0x100fe20000010891 */
[----:B------:R-:W-:Y:S02]  /*52b0*/  @!P0 ISETP.GE.AND P5, PT, R0, R140, PT ;  /* 0x0000008c0000820c */ /* 0x000fe40003fa6270 */
[----:B------:R-:W-:Y:S01]  /*52c0*/  LOP3.LUT R142, R135, UR4, R142, 0x96, !PT ;  /* 0x00000004878e7c12 */ /* 0x000fe2000f8e968e */
[--C-:B------:R-:W-:Y:S01]  /*52d0*/  FFMA.FTZ R25, R25, c[0x0][0x23c], -R145.reuse ;  /* 0x00008f0019197a23 */ /* 0x100fe20000010891 */
[----:B------:R-:W-:Y:S01]  /*52e0*/  LOP3.LUT R140, R133, UR4, R10, 0x96, !PT ;  /* 0x00000004858c7c12 */ /* 0x000fe2000f8e960a */
[----:B------:R-:W-:Y:S01]  /*52f0*/  UIADD3 UR4, UR9, 0x78dde6e4, URZ ;  /* 0x78dde6e409047890 */ /* 0x000fe2000fffe03f */
[----:B------:R-:W-:Y:S01]  /*5300*/  @!P0 FSEL R26, R26, -INF , !P3 ;  /* 0xff8000001a1a8808 */ /* 0x000fe20005800000 */
[----:B--2---:R-:W-:Y:S01]  /*5310*/  IMAD.WIDE.U32 R16, R142, -0x326172a9, RZ ;  /* 0xcd9e8d578e107825 */ /* 0x004fe200078e00ff */
[----:B------:R-:W-:Y:S01]  /*5320*/  @!P0 ISETP.GE.AND P3, PT, R4, R147, PT ;  /* 0x000000930400820c */ /* 0x000fe20003f66270 */
[----:B------:R2:W-:Y:S01]  /*5330*/  MUFU.EX2 R161, R18 ;  /* 0x0000001200a17308 */ /* 0x0005e20000000800 */
[----:B------:R-:W-:Y:S01]  /*5340*/  @!P0 FSEL R28, R28, -INF , !P4 ;  /* 0xff8000001c1c8808 */ /* 0x000fe20006000000 */
[----:B------:R-:W-:Y:S01]  /*5350*/  FFMA.FTZ R26, R26, c[0x0][0x23c], -R8 ;  /* 0x00008f001a1a7a23 */ /* 0x000fe20000010808 */
[-C--:B------:R-:W-:Y:S02]  /*5360*/  @!P0 ISETP.GE.AND P4, PT, R4, R144.reuse, PT ;  /* 0x000000900400820c */ /* 0x080fe40003f86270 */
[----:B------:R-:W-:Y:S01]  /*5370*/  LOP3.LUT R4, R11, UR5, R156, 0x96, !PT ;  /* 0x000000050b047c12 */ /* 0x000fe2000f8e969c */
[----:B------:R-:W-:Y:S01]  /*5380*/  IMAD.WIDE.U32 R10, R158, -0x326172a9, RZ ;  /* 0xcd9e8d579e0a7825 */ /* 0x000fe200078e00ff */
[----:B------:R-:W-:Y:S01]  /*5390*/  UIADD3 UR5, UR8, -0x56f99767, URZ ;  /* 0xa906689908057890 */ /* 0x000fe2000fffe03f */
[----:B------:R-:W-:Y:S02]  /*53a0*/  @!P0 FSEL R23, R23, -INF , !P6 ;  /* 0xff80000017178808 */ /* 0x000fe40007000000 */
[----:B------:R-:W-:Y:S01]  /*53b0*/  IMAD.WIDE.U32 R4, R4, -0x326172a9, RZ ;  /* 0xcd9e8d5704047825 */ /* 0x000fe200078e00ff */
[----:B------:R-:W-:Y:S01]  /*53c0*/  LOP3.LUT R12, R11, UR4, R160, 0x96, !PT ;  /* 0x000000040b0c7c12 */ /* 0x000fe2000f8e96a0 */
[----:B------:R-:W-:Y:S01]  /*53d0*/  MUFU.EX2 R159, R20 ;  /* 0x00000014009f7308 */ /* 0x000fe20000000800 */
[----:B------:R-:W-:Y:S01]  /*53e0*/  @!P0 ISETP.GE.AND P6, PT, R0, R141, PT ;  /* 0x0000008d0000820c */ /* 0x000fe20003fc6270 */
[----:B------:R-:W-:Y:S01]  /*53f0*/  IMAD.WIDE.U32 R140, R140, -0x326172a9, RZ ;  /* 0xcd9e8d578c8c7825 */ /* 0x000fe200078e00ff */
[----:B---3--:R-:W-:Y:S01]  /*5400*/  LOP3.LUT R14, R5, UR4, R154, 0x96, !PT ;  /* 0x00000004050e7c12 */ /* 0x008fe2000f8e969a */
[----:B------:R-:W-:Y:S01]  /*5410*/  UIADD3 UR4, UR8, 0x646e171e, URZ ;  /* 0x646e171e08047890 */ /* 0x000fe2000fffe03f */
[----:B------:R-:W-:Y:S01]  /*5420*/  LOP3.LUT R5, R17, UR6, R10, 0x96, !PT ;  /* 0x0000000611057c12 */ /* 0x000fe2000f8e960a */
[----:B-1----:R-:W-:Y:S01]  /*5430*/  IMAD.WIDE.U32 R12, R12, -0x2daee0ad, RZ ;  /* 0xd2511f530c0c7825 */ /* 0x002fe200078e00ff */
[----:B------:R-:W-:Y:S02]  /*5440*/  LOP3.LUT R10, R141, UR6, R4, 0x96, !PT ;  /* 0x000000068d0a7c12 */ /* 0x000fe4000f8e9604 */
[----:B------:R-:W-:Y:S01]  /*5450*/  @!P0 FSEL R29, R29, -INF , !P6 ;  /* 0xff8000001d1d8808 */ /* 0x000fe20007000000 */
[----:B------:R1:W-:Y:S01]  /*5460*/  MUFU.EX2 R160, R19 ;  /* 0x0000001300a07308 */ /* 0x0003e20000000800 */
[----:B------:R-:W-:Y:S01]  /*5470*/  IMAD.WIDE.U32 R14, R14, -0x2daee0ad, RZ ;  /* 0xd2511f530e0e7825 */ /* 0x000fe200078e00ff */
[----:B------:R-:W-:Y:S02]  /*5480*/  LOP3.LUT R134, R13, UR5, R134, 0x96, !PT ;  /* 0x000000050d867c12 */ /* 0x000fe4000f8e9686 */
[----:B------:R-:W-:Y:S01]  /*5490*/  @!P0 ISETP.GE.AND P6, PT, R0, R144, PT ;  /* 0x000000900000820c */ /* 0x000fe20003fc6270 */
[----:B------:R-:W-:Y:S01]  /*54a0*/  IMAD.WIDE.U32 R4, R5, -0x2daee0ad, RZ ;  /* 0xd2511f5305047825 */ /* 0x000fe200078e00ff */
[----:B------:R-:W-:Y:S01]  /*54b0*/  LOP3.LUT R132, R15, UR5, R132, 0x96, !PT ;  /* 0x000000050f847c12 */ /* 0x000fe2000f8e9684 */
[----:B------:R-:W-:Y:S01]  /*54c0*/  UIADD3 UR5, UR9, -0x4ab325aa, URZ ;  /* 0xb54cda5609057890 */ /* 0x000fe2000fffe03f */
[----:B------:R-:W-:Y:S01]  /*54d0*/  @!P0 FSEL R27, R27, -INF , !P2 ;  /* 0xff8000001b1b8808 */ /* 0x000fe20005000000 */
[----:B------:R-:W-:Y:S01]  /*54e0*/  IMAD.WIDE.U32 R10, R10, -0x2daee0ad, RZ ;  /* 0xd2511f530a0a7825 */ /* 0x000fe200078e00ff */
[----:B------:R-:W-:Y:S01]  /*54f0*/  LOP3.LUT R141, R4, 0xffff, RZ, 0xc0, !PT ;  /* 0x0000ffff048d7812 */ /* 0x000fe200078ec0ff */
[----:B------:R-:W-:Y:S01]  /*5500*/  MUFU.EX2 R162, R162 ;  /* 0x000000a200a27308 */ /* 0x000fe20000000800 */
[----:B------:R-:W-:Y:S01]  /*5510*/  @!P0 ISETP.GE.AND P2, PT, R0, R147, PT ;  /* 0x000000930000820c */ /* 0x000fe20003f46270 */
[----:B------:R-:W-:Y:S01]  /*5520*/  FFMA.FTZ R23, R23, c[0x0][0x23c], -R146 ;  /* 0x00008f0017177a23 */ /* 0x000fe20000010892 */
[----:B------:R-:W-:Y:S01]  /*5530*/  SHF.R.U32.HI R142, RZ, 0x10, R4 ;  /* 0x00000010ff8e7819 */ /* 0x000fe20000011604 */
[--C-:B------:R-:W-:Y:S01]  /*5540*/  FFMA.FTZ R28, R28, c[0x0][0x23c], -R145.reuse ;  /* 0x00008f001c1c7a23 */ /* 0x100fe20000010891 */
[----:B------:R-:W-:Y:S01]  /*5550*/  LOP3.LUT R12, R5, UR4, R12, 0x96, !PT ;  /* 0x00000004050c7c12 */ /* 0x000fe2000f8e960c */
[----:B------:R-:W-:Y:S01]  /*5560*/  FFMA.FTZ R145, R29, c[0x0][0x23c], -R145 ;  /* 0x00008f001d917a23 */ /* 0x000fe20000010891 */
[----:B------:R-:W-:Y:S01]  /*5570*/  SHF.R.U32.HI R0, RZ, 0x18, R4 ;  /* 0x00000018ff007819 */ /* 0x000fe20000011604 */
[----:B------:R-:W-:Y:S01]  /*5580*/  FFMA.FTZ R27, R27, c[0x0][0x23c], -R8 ;  /* 0x00008f001b1b7a23 */ /* 0x000fe20000010808 */
[----:B------:R-:W-:Y:S01]  /*5590*/  LOP3.LUT R13, R4, 0xff, RZ, 0xc0, !PT ;  /* 0x000000ff040d7812 */ /* 0x000fe200078ec0ff */
[----:B------:R-:W-:Y:S01]  /*55a0*/  IMAD.WIDE.U32 R4, R134, -0x326172a9, RZ ;  /* 0xcd9e8d5786047825 */ /* 0x000fe200078e00ff */
[----:B------:R-:W-:Y:S01]  /*55b0*/  LOP3.LUT R9, R11, UR4, R14, 0x96, !PT ;  /* 0x000000040b097c12 */ /* 0x000fe2000f8e960e */
[----:B------:R-:W-:Y:S01]  /*55c0*/  ULDC.U8 UR4, c[0x0][0x2d8] ;  /* 0x0000b60000047ab9 */ /* 0x000fe20000000000 */
[----:B------:R-:W-:Y:S01]  /*55d0*/  LOP3.LUT R135, R10, 0xffff, RZ, 0xc0, !PT ;  /* 0x0000ffff0a877812 */ /* 0x000fe200078ec0ff */
[----:B------:R-:W-:Y:S01]  /*55e0*/  MUFU.EX2 R158, R21 ;  /* 0x00000015009e7308 */ /* 0x000fe20000000800 */
[----:B------:R-:W-:Y:S02]  /*55f0*/  LOP3.LUT R6, R5, UR5, R16, 0x96, !PT ;  /* 0x0000000505067c12 */ /* 0x000fe4000f8e9610 */
[C---:B------:R-:W-:Y:S02]  /*5600*/  LOP3.LUT R16, R4.reuse, 0xffff, RZ, 0xc0, !PT ;  /* 0x0000ffff04107812 */ /* 0x040fe400078ec0ff */
[----:B--2---:R-:W-:Y:S02]  /*5610*/  LOP3.LUT R18, R4, 0xff, RZ, 0xc0, !PT ;  /* 0x000000ff04127812 */ /* 0x004fe400078ec0ff */
[--C-:B-1----:R-:W-:Y:S02]  /*5620*/  SHF.R.U32.HI R19, RZ, 0x18, R4.reuse ;  /* 0x00000018ff137819 */ /* 0x102fe40000011604 */
[----:B------:R-:W-:Y:S01]  /*5630*/  SHF.R.U32.HI R17, RZ, 0x10, R4 ;  /* 0x00000010ff117819 */ /* 0x000fe20000011604 */
[----:B------:R-:W-:Y:S01]  /*5640*/  IMAD.WIDE.U32 R4, R132, -0x326172a9, RZ ;  /* 0xcd9e8d5784047825 */ /* 0x000fe200078e00ff */
[----:B------:R-:W-:Y:S01]  /*5650*/  LOP3.LUT R7, R6, 0xffff, RZ, 0xc0, !PT ;  /* 0x0000ffff06077812 */ /* 0x000fe200078ec0ff */
[----:B------:R-:W-:Y:S01]  /*5660*/  MUFU.EX2 R157, R22 ;  /* 0x00000016009d7308 */ /* 0x000fe20000000800 */
[----:B------:R-:W-:Y:S02]  /*5670*/  @!P0 FSEL R30, R30, -INF , !P1 ;  /* 0xff8000001e1e8808 */ /* 0x000fe40004800000 */
[----:B------:R-:W-:Y:S02]  /*5680*/  ISETP.LE.U32.AND P1, PT, R13, UR4, PT ;  /* 0x000000040d007c0c */ /* 0x000fe4000bf23070 */
[----:B------:R-:W-:Y:S01]  /*5690*/  LOP3.LUT R11, R4, 0xffff, RZ, 0xc0, !PT ;  /* 0x0000ffff040b7812 */ /* 0x000fe200078ec0ff */
[----:B------:R-:W-:Y:S01]  /*56a0*/  FFMA.FTZ R30, R30, c[0x0][0x23c], -R8 ;  /* 0x00008f001e1e7a23 */ /* 0x000fe20000010808 */
[----:B------:R-:W-:Y:S02]  /*56b0*/  LOP3.LUT R15, R4, 0xff, RZ, 0xc0, !PT ;  /* 0x000000ff040f7812 */ /* 0x000fe400078ec0ff */
[--C-:B------:R-:W-:Y:S01]  /*56c0*/  SHF.R.U32.HI R13, RZ, 0x10, R4.reuse ;  /* 0x00000010ff0d7819 */ /* 0x100fe20000011604 */
[----:B------:R-:W-:Y:S01]  /*56d0*/  MUFU.EX2 R155, R24 ;  /* 0x00000018009b7308 */ /* 0x000fe20000000800 */
[----:B------:R-:W-:Y:S02]  /*56e0*/  SHF.R.U32.HI R14, RZ, 0x18, R4 ;  /* 0x00000018ff0e7819 */ /* 0x000fe40000011604 */
[----:B------:R-:W-:Y:S02]  /*56f0*/  SHF.R.U32.HI R4, RZ, 0x8, R7 ;  /* 0x00000008ff047819 */ /* 0x000fe40000011607 */
[----:B------:R-:W-:Y:S02]  /*5700*/  LOP3.LUT R133, R10, 0xff, RZ, 0xc0, !PT ;  /* 0x000000ff0a857812 */ /* 0x000fe400078ec0ff */
[----:B------:R-:W-:Y:S02]  /*5710*/  SHF.R.U32.HI R134, RZ, 0x18, R10 ;  /* 0x00000018ff867819 */ /* 0x000fe4000001160a */
[----:B------:R-:W-:Y:S01]  /*5720*/  @!P0 FSEL R31, R31, -INF , !P5 ;  /* 0xff8000001f1f8808 */ /* 0x000fe20006800000 */
[----:B------:R-:W-:Y:S01]  /*5730*/  MUFU.EX2 R153, R26 ;  /* 0x0000001a00997308 */ /* 0x000fe20000000800 */
[----:B------:R-:W-:Y:S02]  /*5740*/  ISETP.LE.U32.AND P5, PT, R0, UR4, PT ;  /* 0x0000000400007c0c */ /* 0x000fe4000bfa3070 */
[----:B------:R-:W-:Y:S01]  /*5750*/  LOP3.LUT R0, R5, UR5, R140, 0x96, !PT ;  /* 0x0000000505007c12 */ /* 0x000fe2000f8e968c */
[----:B------:R-:W-:Y:S01]  /*5760*/  FFMA.FTZ R8, R31, c[0x0][0x23c], -R8 ;  /* 0x00008f001f087a23 */ /* 0x000fe20000010808 */
[----:B------:R-:W-:Y:S01]  /*5770*/  SHF.R.U32.HI R20, RZ, 0x10, R10 ;  /* 0x00000010ff147819 */ /* 0x000fe2000001160a */
[----:B------:R-:W-:Y:S01]  /*5780*/  IMAD.U32 R140, RZ, RZ, UR15 ;  /* 0x0000000fff8c7e24 */ /* 0x000fe2000f8e00ff */
[----:B------:R-:W-:Y:S02]  /*5790*/  LOP3.LUT R10, R6, 0xff, RZ, 0xc0, !PT ;  /* 0x000000ff060a7812 */ /* 0x000fe400078ec0ff */
[--C-:B------:R-:W-:Y:S01]  /*57a0*/  SHF.R.U32.HI R5, RZ, 0x18, R6.reuse ;  /* 0x00000018ff057819 */ /* 0x100fe20000011606 */
[----:B------:R-:W-:Y:S01]  /*57b0*/  MUFU.EX2 R156, R23 ;  /* 0x00000017009c7308 */ /* 0x000fe20000000800 */
[----:B------:R-:W-:Y:S02]  /*57c0*/  SHF.R.U32.HI R6, RZ, 0x10, R6 ;  /* 0x00000010ff067819 */ /* 0x000fe40000011606 */
[----:B------:R-:W-:Y:S02]  /*57d0*/  LOP3.LUT R4, R4, 0xffff, RZ, 0xc0, !PT ;  /* 0x0000ffff04047812 */ /* 0x000fe400078ec0ff */
[----:B------:R-:W-:Y:S02]  /*57e0*/  @!P0 FSEL R34, R34, -INF , !P4 ;  /* 0xff80000022228808 */ /* 0x000fe40006000000 */
[----:B------:R-:W-:Y:S02]  /*57f0*/  LOP3.LUT R7, R6, 0xff, RZ, 0xc0, !PT ;  /* 0x000000ff06077812 */ /* 0x000fe400078ec0ff */
[----:B------:R-:W-:Y:S01]  /*5800*/  ISETP.LE.U32.AND P4, PT, R4, UR4, PT ;  /* 0x0000000404007c0c */ /* 0x000fe2000bf83070 */
[----:B------:R-:W-:Y:S01]  /*5810*/  MUFU.EX2 R154, R25 ;  /* 0x00000019009a7308 */ /* 0x000fe20000000800 */
[----:B------:R-:W-:Y:S01]  /*5820*/  LOP3.LUT R4, R0, 0xffff, RZ, 0xc0, !PT ;  /* 0x0000ffff00047812 */ /* 0x000fe200078ec0ff */
[----:B------:R-:W-:Y:S01]  /*5830*/  FFMA.FTZ R34, R34, c[0x0][0x23c], -R146 ;  /* 0x00008f0022227a23 */ /* 0x000fe20000010892 */
[----:B------:R-:W-:Y:S02]  /*5840*/  @!P0 FSEL R35, R35, -INF , !P6 ;  /* 0xff80000023238808 */ /* 0x000fe40007000000 */
[----:B------:R-:W-:Y:S02]  /*5850*/  ISETP.LE.U32.AND P6, PT, R7, UR4, PT ;  /* 0x0000000407007c0c */ /* 0x000fe4000bfc3070 */
[----:B------:R-:W-:Y:S01]  /*5860*/  SHF.R.U32.HI R4, RZ, 0x8, R4 ;  /* 0x00000008ff047819 */ /* 0x000fe20000011604 */
[----:B------:R-:W-:Y:S01]  /*5870*/  FFMA.FTZ R146, R35, c[0x0][0x23c], -R146 ;  /* 0x00008f0023927a23 */ /* 0x000fe20000010892 */
[----:B------:R-:W-:Y:S01]  /*5880*/  @!P0 FSEL R33, R33, -INF , !P2 ;  /* 0xff80000021218808 */ /* 0x000fe20005000000 */
[----:B------:R-:W-:Y:S01]  /*5890*/  MUFU.EX2 R150, R145 ;  /* 0x0000009100967308 */ /* 0x000fe20000000800 */
[----:B------:R-:W-:Y:S01]  /*58a0*/  ISETP.LE.U32.AND P2, PT, R5, UR4, PT ;  /* 0x0000000405007c0c */ /* 0x000fe2000bf43070 */
[----:B------:R-:W-:Y:S01]  /*58b0*/  @!P4 FADD.FTZ R165, -R165, -RZ ;  /* 0x800000ffa5a5c221 */ /* 0x000fe20000010100 */
[----:B------:R-:W-:Y:S02]  /*58c0*/  LOP3.LUT R4, R4, 0xffff, RZ, 0xc0, !PT ;  /* 0x0000ffff04047812 */ /* 0x000fe400078ec0ff */
[----:B------:R-:W-:Y:S02]  /*58d0*/  LOP3.LUT R6, R0, 0xff, RZ, 0xc0, !PT ;  /* 0x000000ff00067812 */ /* 0x000fe400078ec0ff */
[----:B------:R-:W-:Y:S01]  /*58e0*/  ISETP.LE.U32.AND P4, PT, R4, UR4, PT ;  /* 0x0000000404007c0c */ /* 0x000fe2000bf83070 */
[----:B------:R-:W-:Y:S01]  /*58f0*/  @!P6 FADD.FTZ R164, -R164, -RZ ;  /* 0x800000ffa4a4e221 */ /* 0x000fe20000010100 */
[----:B------:R-:W-:Y:S01]  /*5900*/  SHF.R.U32.HI R4, RZ, 0x18, R0 ;  /* 0x00000018ff047819 */ /* 0x000fe20000011600 */
[----:B------:R-:W-:Y:S01]  /*5910*/  MUFU.EX2 R145, R34 ;  /* 0x0000002200917308 */ /* 0x000fe20000000800 */
[----:B------:R-:W-:Y:S02]  /*5920*/  @!P0 FSEL R32, R32, -INF , !P3 ;  /* 0xff80000020208808 */ /* 0x000fe40005800000 */
[----:B------:R-:W-:Y:S01]  /*5930*/  ISETP.LE.U32.AND P6, PT, R4, UR4, PT ;  /* 0x0000000404007c0c */ /* 0x000fe2000bfc3070 */
[----:B------:R-:W-:Y:S01]  /*5940*/  @!P2 FADD.FTZ R232, -R232, -RZ ;  /* 0x800000ffe8e8a221 */ /* 0x000fe20000010100 */
[----:B------:R-:W-:Y:S01]  /*5950*/  ISETP.LE.U32.AND P0, PT, R6, UR4, PT ;  /* 0x0000000406007c0c */ /* 0x000fe2000bf03070 */
[--C-:B------:R-:W-:Y:S01]  /*5960*/  FFMA.FTZ R32, R32, c[0x0][0x23c], -R148.reuse ;  /* 0x00008f0020207a23 */ /* 0x100fe20000010894 */
[----:B------:R-:W-:Y:S01]  /*5970*/  ISETP.LE.U32.AND P2, PT, R15, UR4, PT ;  /* 0x000000040f007c0c */ /* 0x000fe2000bf43070 */
[----:B------:R-:W-:Y:S01]  /*5980*/  FFMA.FTZ R148, R33, c[0x0][0x23c], -R148 ;  /* 0x00008f0021947a23 */ /* 0x000fe20000010894 */
[----:B------:R-:W-:Y:S01]  /*5990*/  LOP3.LUT R4, R13, 0xff, RZ, 0xc0, !PT ;  /* 0x000000ff0d047812 */ /* 0x000fe200078ec0ff */
[----:B------:R-:W-:Y:S01]  /*59a0*/  @!P4 FADD.FTZ R171, -R171, -RZ ;  /* 0x800000ffababc221 */ /* 0x000fe20000010100 */
[----:B------:R-:W-:Y:S01]  /*59b0*/  SHF.R.U32.HI R5, RZ, 0x10, R0 ;  /* 0x00000010ff057819 */ /* 0x000fe20000011600 */
[----:B------:R-:W1:Y:S01]  /*59c0*/  MUFU.EX2 R149, R32 ;  /* 0x0000002000957308 */ /* 0x000e620000000800 */
[----:B------:R-:W-:Y:S02]  /*59d0*/  SHF.R.U32.HI R0, RZ, 0x8, R11 ;  /* 0x00000008ff007819 */ /* 0x000fe4000001160b */
[----:B------:R-:W-:Y:S01]  /*59e0*/  ISETP.LE.U32.AND P4, PT, R4, UR4, PT ;  /* 0x0000000404007c0c */ /* 0x000fe2000bf83070 */
[----:B----4-:R-:W-:Y:S01]  /*59f0*/  @!P6 FADD.FTZ R234, -R234, -RZ ;  /* 0x800000ffeaeae221 */ /* 0x010fe20000010100 */
[----:B------:R-:W-:Y:S01]  /*5a00*/  LOP3.LUT R0, R0, 0xffff, RZ, 0xc0, !PT ;  /* 0x0000ffff00007812 */ /* 0x000fe200078ec0ff */
[----:B------:R-:W-:Y:S01]  /*5a10*/  @!P0 FADD.FTZ R233, -R233, -RZ ;  /* 0x800000ffe9e98221 */ /* 0x000fe20000010100 */
[----:B------:R-:W-:Y:S01]  /*5a20*/  ISETP.LE.U32.AND P6, PT, R14, UR4, PT ;  /* 0x000000040e007c0c */ /* 0x000fe2000bfc3070 */
[----:B------:R-:W-:Y:S01]  /*5a30*/  @!P2 FADD.FTZ R168, -R168, -RZ ;  /* 0x800000ffa8a8a221 */ /* 0x000fe20000010100 */
[----:B------:R-:W-:Y:S01]  /*5a40*/  ISETP.LE.U32.AND P0, PT, R0, UR4, PT ;  /* 0x0000000400007c0c */ /* 0x000fe2000bf03070 */
[----:B------:R-:W-:Y:S01]  /*5a50*/  MUFU.EX2 R148, R148 ;  /* 0x0000009400947308 */ /* 0x000fe20000000800 */
[----:B------:R-:W-:Y:S02]  /*5a60*/  SHF.R.U32.HI R0, RZ, 0x8, R16 ;  /* 0x00000008ff007819 */ /* 0x000fe40000011610 */
[----:B------:R-:W-:Y:S02]  /*5a70*/  ISETP.LE.U32.AND P2, PT, R18, UR4, PT ;  /* 0x0000000412007c0c */ /* 0x000fe4000bf43070 */
[----:B------:R-:W-:Y:S01]  /*5a80*/  LOP3.LUT R0, R0, 0xffff, RZ, 0xc0, !PT ;  /* 0x0000ffff00007812 */ /* 0x000fe200078ec0ff */
[----:B------:R-:W-:Y:S01]  /*5a90*/  @!P4 FADD.FTZ R167, -R167, -RZ ;  /* 0x800000ffa7a7c221 */ /* 0x000fe20000010100 */
[----:B------:R-:W-:Y:S02]  /*5aa0*/  LOP3.LUT R4, R17, 0xff, RZ, 0xc0, !PT ;  /* 0x000000ff11047812 */ /* 0x000fe400078ec0ff */
[----:B------:R-:W-:Y:S01]  /*5ab0*/  ISETP.LE.U32.AND P4, PT, R0, UR4, PT ;  /* 0x0000000400007c0c */ /* 0x000fe2000bf83070 */
[----:B------:R-:W-:Y:S01]  /*5ac0*/  @!P6 FADD.FTZ R170, -R170, -RZ ;  /* 0x800000ffaaaae221 */ /* 0x000fe20000010100 */
[----:B------:R-:W-:Y:S01]  /*5ad0*/  LOP3.LUT R0, R12, 0xffff, RZ, 0xc0, !PT ;  /* 0x0000ffff0c007812 */ /* 0x000fe200078ec0ff */
[----:B------:R-:W-:Y:S01]  /*5ae0*/  @!P0 FADD.FTZ R169, -R169, -RZ ;  /* 0x800000ffa9a98221 */ /* 0x000fe20000010100 */
[----:B------:R-:W-:Y:S01]  /*5af0*/  ISETP.LE.U32.AND P6, PT, R4, UR4, PT ;  /* 0x0000000404007c0c */ /* 0x000fe2000bfc3070 */
[----:B-1----:R-:W-:Y:S01]  /*5b00*/  @!P1 FADD.FTZ R149, -R149, -RZ ;  /* 0x800000ff95959221 */ /* 0x002fe20000010100 */
[----:B------:R-:W-:Y:S01]  /*5b10*/  LOP3.LUT R4, R12, 0xff, RZ, 0xc0, !PT ;  /* 0x000000ff0c047812 */ /* 0x000fe200078ec0ff */
[----:B------:R-:W-:Y:S01]  /*5b20*/  @!P2 FADD.FTZ R163, -R163, -RZ ;  /* 0x800000ffa3a3a221 */ /* 0x000fe20000010100 */
[----:B------:R-:W-:Y:S01]  /*5b30*/  SHF.R.U32.HI R0, RZ, 0x8, R0 ;  /* 0x00000008ff007819 */ /* 0x000fe20000011600 */
[----:B------:R-:W1:Y:S01]  /*5b40*/  MUFU.EX2 R146, R146 ;  /* 0x0000009200927308 */ /* 0x000e620000000800 */
[----:B------:R-:W-:Y:S02]  /*5b50*/  ISETP.LE.U32.AND P2, PT, R4, UR4, PT ;  /* 0x0000000404007c0c */ /* 0x000fe4000bf43070 */
[----:B------:R-:W-:Y:S01]  /*5b60*/  LOP3.LUT R0, R0, 0xffff, RZ, 0xc0, !PT ;  /* 0x0000ffff00007812 */ /* 0x000fe200078ec0ff */
[----:B------:R-:W-:Y:S01]  /*5b70*/  @!P4 FADD.FTZ R162, -R162, -RZ ;  /* 0x800000ffa2a2c221 */ /* 0x000fe20000010100 */
[----:B------:R-:W-:Y:S02]  /*5b80*/  SHF.R.U32.HI R4, RZ, 0x10, R12 ;  /* 0x00000010ff047819 */ /* 0x000fe4000001160c */
[----:B------:R-:W-:Y:S01]  /*5b90*/  ISETP.LE.U32.AND P4, PT, R0, UR4, PT ;  /* 0x0000000400007c0c */ /* 0x000fe2000bf83070 */
[----:B------:R-:W-:Y:S01]  /*5ba0*/  @!P6 FADD.FTZ R161, -R161, -RZ ;  /* 0x800000ffa1a1e221 */ /* 0x000fe20000010100 */
[----:B------:R-:W-:Y:S01]  /*5bb0*/  LOP3.LUT R0, R4, 0xff, RZ, 0xc0, !PT ;  /* 0x000000ff04007812 */ /* 0x000fe200078ec0ff */
[----:B------:R-:W-:Y:S01]  /*5bc0*/  MUFU.EX2 R152, R27 ;  /* 0x0000001b00987308 */ /* 0x000fe20000000800 */
[----:B------:R-:W-:Y:S02]  /*5bd0*/  LOP3.LUT R4, R9, 0xffff, RZ, 0xc0, !PT ;  /* 0x0000ffff09047812 */ /* 0x000fe400078ec0ff */
[----:B------:R-:W-:Y:S01]  /*5be0*/  ISETP.LE.U32.AND P6, PT, R0, UR4, PT ;  /* 0x0000000400007c0c */ /* 0x000fe2000bfc3070 */
[----:B------:R-:W-:Y:S01]  /*5bf0*/  @!P2 FADD.FTZ R159, -R159, -RZ ;  /* 0x800000ff9f9fa221 */ /* 0x000fe20000010100 */
[----:B------:R-:W-:Y:S02]  /*5c00*/  SHF.R.U32.HI R0, RZ, 0x8, R4 ;  /* 0x00000008ff007819 */ /* 0x000fe40000011604 */
[----:B------:R-:W-:Y:S02]  /*5c10*/  LOP3.LUT R4, R9, 0xff, RZ, 0xc0, !PT ;  /* 0x000000ff09047812 */ /* 0x000fe400078ec0ff */
[----:B------:R-:W-:Y:S01]  /*5c20*/  LOP3.LUT R0, R0, 0xffff, RZ, 0xc0, !PT ;  /* 0x0000ffff00007812 */ /* 0x000fe200078ec0ff */
[----:B------:R-:W-:Y:S01]  /*5c30*/  @!P4 FADD.FTZ R158, -R158, -RZ ;  /* 0x800000ff9e9ec221 */ /* 0x000fe20000010100 */
[----:B------:R-:W-:Y:S01]  /*5c40*/  ISETP.LE.U32.AND P2, PT, R4, UR4, PT ;  /* 0x0000000404007c0c */ /* 0x000fe2000bf43070 */
[----:B------:R-:W-:Y:S01]  /*5c50*/  MUFU.EX2 R151, R28 ;  /* 0x0000001c00977308 */ /* 0x000fe20000000800 */
[----:B------:R-:W-:Y:S01]  /*5c60*/  SHF.R.U32.HI R4, RZ, 0x10, R9 ;  /* 0x00000010ff047819 */ /* 0x000fe20000011609 */
[----:B-1----:R-:W-:Y:S01]  /*5c70*/  @!P5 FADD.FTZ R146, -R146, -RZ ;  /* 0x800000ff9292d221 */ /* 0x002fe20000010100 */
[----:B------:R-:W-:Y:S01]  /*5c80*/  ISETP.LE.U32.AND P3, PT, R10, UR4, PT ;  /* 0x000000040a007c0c */ /* 0x000fe2000bf63070 */
[----:B------:R-:W-:Y:S01]  /*5c90*/  @!P6 FADD.FTZ R157, -R157, -RZ ;  /* 0x800000ff9d9de221 */ /* 0x000fe20000010100 */
[----:B------:R-:W-:Y:S02]  /*5ca0*/  ISETP.LE.U32.AND P4, PT, R0, UR4, PT ;  /* 0x0000000400007c0c */ /* 0x000fe4000bf83070 */
[----:B------:R-:W-:Y:S02]  /*5cb0*/  LOP3.LUT R0, R4, 0xff, RZ, 0xc0, !PT ;  /* 0x000000ff04007812 */ /* 0x000fe400078ec0ff */
[----:B------:R-:W-:Y:S01]  /*5cc0*/  SHF.R.U32.HI R4, RZ, 0x8, R141 ;  /* 0x00000008ff047819 */ /* 0x000fe2000001168d */
[----:B------:R-:W1:Y:S01]  /*5cd0*/  MUFU.EX2 R147, R30 ;  /* 0x0000001e00937308 */ /* 0x000e620000000800 */
[----:B------:R-:W-:Y:S01]  /*5ce0*/  ISETP.LE.U32.AND P6, PT, R0, UR4, PT ;  /* 0x0000000400007c0c */ /* 0x000fe2000bfc3070 */
[----:B------:R-:W-:Y:S01]  /*5cf0*/  @!P2 FADD.FTZ R155, -R155, -RZ ;  /* 0x800000ff9b9ba221 */ /* 0x000fe20000010100 */
[----:B------:R-:W-:Y:S01]  /*5d00*/  LOP3.LUT R0, R4, 0xffff, RZ, 0xc0, !PT ;  /* 0x0000ffff04007812 */ /* 0x000fe200078ec0ff */
[----:B------:R-:W-:Y:S01]  /*5d10*/  IMAD.U32 R141, RZ, RZ, UR14 ;  /* 0x0000000eff8d7e24 */ /* 0x000fe2000f8e00ff */
[----:B------:R-:W-:Y:S01]  /*5d20*/  ISETP.LE.U32.AND P0, PT, R19, UR4, PT ;  /* 0x0000000413007c0c */ /* 0x000fe2000bf03070 */
[----:B------:R-:W-:Y:S01]  /*5d30*/  @!P3 FADD.FTZ R166, -R166, -RZ ;  /* 0x800000ffa6a6b221 */ /* 0x000fe20000010100 */
[----:B------:R-:W-:Y:S01]  /*5d40*/  ISETP.LE.U32.AND P2, PT, R0, UR4, PT ;  /* 0x0000000400007c0c */ /* 0x000fe2000bf43070 */
[----:B------:R-:W-:Y:S01]  /*5d50*/  @!P4 FADD.FTZ R154, -R154, -RZ ;  /* 0x800000ff9a9ac221 */ /* 0x000fe20000010100 */
[----:B------:R-:W-:Y:S01]  /*5d60*/  LOP3.LUT R0, R142, 0xff, RZ, 0xc0, !PT ;  /* 0x000000ff8e007812 */ /* 0x000fe200078ec0ff */
[----:B------:R-:W2:Y:S01]  /*5d70*/  MUFU.EX2 R144, R8 ;  /* 0x0000000800907308 */ /* 0x000ea20000000800 */
[----:B------:R-:W-:Y:S02]  /*5d80*/  LOP3.LUT R5, R5, 0xff, RZ, 0xc0, !PT ;  /* 0x000000ff05057812 */ /* 0x000fe400078ec0ff */
[----:B------:R-:W-:Y:S01]  /*5d90*/  SHF.R.U32.HI R4, RZ, 0x8, R135 ;  /* 0x00000008ff047819 */ /* 0x000fe20000011687 */
[----:B------:R-:W-:Y:S01]  /*5da0*/  @!P6 FADD.FTZ R153, -R153, -RZ ;  /* 0x800000ff9999e221 */ /* 0x000fe20000010100 */
[----:B------:R-:W-:Y:S02]  /*5db0*/  ISETP.LE.U32.AND P6, PT, R0, UR4, PT ;  /* 0x0000000400007c0c */ /* 0x000fe4000bfc3070 */
[----:B------:R-:W-:Y:S01]  /*5dc0*/  F2FP.RELU.BF16.PACK_AB R0, R165, R166 ;  /* 0x000000a6a500723e */ /* 0x000fe200000018ff */
[----:B------:R-:W-:Y:S01]  /*5dd0*/  @!P0 FADD.FTZ R160, -R160, -RZ ;  /* 0x800000ffa0a08221 */ /* 0x000fe20000010100 */
[----:B------:R-:W-:Y:S01]  /*5de0*/  ISETP.LE.U32.AND P3, PT, R5, UR4, PT ;  /* 0x0000000405007c0c */ /* 0x000fe2000bf63070 */
[----:B------:R-:W-:Y:S01]  /*5df0*/  @!P2 FADD.FTZ R148, -R148, -RZ ;  /* 0x800000ff9494a221 */ /* 0x000fe20000010100 */
[----:B------:R-:W-:Y:S01]  /*5e00*/  F2FP.RELU.BF16.PACK_AB R7, R232, R164 ;  /* 0x000000a4e807723e */ /* 0x000fe200000018ff */
[----:B------:R3:W-:Y:S01]  /*5e10*/  STS [R240+0x13000], R0 ;  /* 0x01300000f0007388 */ /* 0x0007e20000000800 */
[----:B------:R-:W-:Y:S02]  /*5e20*/  LOP3.LUT R4, R4, 0xffff, RZ, 0xc0, !PT ;  /* 0x0000ffff04047812 */ /* 0x000fe400078ec0ff */
[----:B------:R-:W-:Y:S01]  /*5e30*/  F2FP.RELU.BF16.PACK_AB R6, R171, R233 ;  /* 0x000000e9ab06723e */ /* 0x000fe200000018ff */
[----:B------:R4:W-:Y:S01]  /*5e40*/  STS [R240+0x13400], R7 ;  /* 0x01340007f0007388 */ /* 0x0009e20000000800 */
[----:B------:R-:W-:Y:S01]  /*5e50*/  ISETP.LE.U32.AND P2, PT, R4, UR4, PT ;  /* 0x0000000404007c0c */ /* 0x000fe2000bf43070 */
[----:B------:R-:W-:Y:S01]  /*5e60*/  @!P6 FADD.FTZ R145, -R145, -RZ ;  /* 0x800000ff9191e221 */ /* 0x000fe20000010100 */
[----:B------:R-:W-:Y:S02]  /*5e70*/  F2FP.RELU.BF16.PACK_AB R4, R162, R163 ;  /* 0x000000a3a204723e */ /* 0x000fe400000018ff */
[----:B------:R-:W-:Y:S01]  /*5e80*/  LOP3.LUT R5, R20, 0xff, RZ, 0xc0, !PT ;  /* 0x000000ff14057812 */ /* 0x000fe200078ec0ff */
[----:B------:R-:W-:Y:S01]  /*5e90*/  @!P3 FADD.FTZ R235, -R235, -RZ ;  /* 0x800000ffebebb221 */ /* 0x000fe20000010100 */
[----:B------:R-:W-:Y:S01]  /*5ea0*/  SHF.R.U32.HI R12, RZ, 0x18, R12 ;  /* 0x00000018ff0c7819 */ /* 0x000fe2000001160c */
[----:B------:R2:W-:Y:S01]  /*5eb0*/  STS [R239+0x13000], R4 ;  /* 0x01300004ef007388 */ /* 0x0005e20000000800 */
[----:B------:R-:W-:Y:S02]  /*5ec0*/  ISETP.LE.U32.AND P1, PT, R5, UR4, PT ;  /* 0x0000000405007c0c */ /* 0x000fe4000bf23070 */
[----:B------:R-:W-:Y:S02]  /*5ed0*/  F2FP.RELU.BF16.PACK_AB R5, R234, R235 ;  /* 0x000000ebea05723e */ /* 0x000fe400000018ff */
[----:B------:R-:W-:Y:S01]  /*5ee0*/  ISETP.LE.U32.AND P0, PT, R12, UR4, PT ;  /* 0x000000040c007c0c */ /* 0x000fe2000bf03070 */
[----:B------:R-:W-:Y:S01]  /*5ef0*/  @!P2 FADD.FTZ R150, -R150, -RZ ;  /* 0x800000ff9696a221 */ /* 0x000fe20000010100 */
[----:B------:R-:W-:Y:S02]  /*5f00*/  SHF.R.U32.HI R9, RZ, 0x18, R9 ;  /* 0x00000018ff097819 */ /* 0x000fe40000011609 */
[----:B------:R-:W-:Y:S02]  /*5f10*/  ISETP.LE.U32.AND P3, PT, R133, UR4, PT ;  /* 0x0000000485007c0c */ /* 0x000fe4000bf63070 */
[----:B------:R-:W-:Y:S02]  /*5f20*/  ISETP.LE.U32.AND P4, PT, R9, UR4, PT ;  /* 0x0000000409007c0c */ /* 0x000fe4000bf83070 */
[----:B---3--:R-:W-:Y:S01]  /*5f30*/  F2FP.RELU.BF16.PACK_AB R0, R160, R161 ;  /* 0x000000a1a000723e */ /* 0x008fe200000018ff */
[----:B-1----:R-:W-:Y:S01]  /*5f40*/  @!P1 FADD.FTZ R147, -R147, -RZ ;  /* 0x800000ff93939221 */ /* 0x002fe20000010100 */
[----:B------:R-:W-:Y:S02]  /*5f50*/  FSETP.GE.FTZ.AND P2, PT, R166, RZ, PT ;  /* 0x000000ffa600720b */ /* 0x000fe40003f56000 */
[----:B----4-:R-:W-:Y:S01]  /*5f60*/  F2FP.RELU.BF16.PACK_AB R7, R169, R168 ;  /* 0x000000a8a907723e */ /* 0x010fe200000018ff */
[----:B------:R1:W-:Y:S01]  /*5f70*/  STS [R239+0x13400], R0 ;  /* 0x01340000ef007388 */ /* 0x0003e20000000800 */
[----:B------:R-:W-:Y:S01]  /*5f80*/  @!P0 FADD.FTZ R156, -R156, -RZ ;  /* 0x800000ff9c9c8221 */ /* 0x000fe20000010100 */
[----:B------:R-:W-:Y:S02]  /*5f90*/  ISETP.LE.U32.AND P0, PT, R134, UR4, PT ;  /* 0x0000000486007c0c */ /* 0x000fe4000bf03070 */
[----:B------:R3:W-:Y:S01]  /*5fa0*/  STS [R240+0x14000], R6 ;  /* 0x01400006f0007388 */ /* 0x0007e20000000800 */
[----:B------:R-:W-:Y:S01]  /*5fb0*/  @!P3 FADD.FTZ R151, -R151, -RZ ;  /* 0x800000ff9797b221 */ /* 0x000fe20000010100 */
[----:B------:R-:W-:Y:S01]  /*5fc0*/  FSETP.GE.FTZ.AND P5, PT, R163, RZ, PT ;  /* 0x000000ffa300720b */ /* 0x000fe20003fb6000 */
[----:B------:R-:W-:Y:S01]  /*5fd0*/  @!P4 FADD.FTZ R152, -R152, -RZ ;  /* 0x800000ff9898c221 */ /* 0x000fe20000010100 */
[----:B------:R4:W-:Y:S01]  /*5fe0*/  STS [R240+0x14400], R5 ;  /* 0x01440005f0007388 */ /* 0x0009e20000000800 */
[----:B--2---:R-:W-:Y:S02]  /*5ff0*/  F2FP.RELU.BF16.PACK_AB R4, R156, R157 ;  /* 0x0000009d9c04723e */ /* 0x004fe400000018ff */
[----:B------:R-:W-:Y:S01]  /*6000*/  FSETP.GE.FTZ.AND P1, PT, R165, RZ, PT ;  /* 0x000000ffa500720b */ /* 0x000fe20003f36000 */
[----:B------:R4:W-:Y:S01]  /*6010*/  STS [R239+0x14000], R7 ;  /* 0x01400007ef007388 */ /* 0x0009e20000000800 */
[----:B------:R-:W-:Y:S02]  /*6020*/  FSETP.GE.FTZ.AND P4, PT, R162, RZ, PT ;  /* 0x000000ffa200720b */ /* 0x000fe40003f96000 */
[----:B------:R-:W-:Y:S01]  /*6030*/  @!P0 FADD.FTZ R144, -R144, -RZ ;  /* 0x800000ff90908221 */ /* 0x000fe20000010100 */
[C---:B------:R-:W-:Y:S02]  /*6040*/  LEA R142, P0, R250.reuse, R140, 0x2 ;  /* 0x0000008cfa8e7211 */ /* 0x040fe400078010ff */
[----:B------:R-:W-:Y:S02]  /*6050*/  FSETP.GE.FTZ.AND P3, PT, R159, RZ, PT ;  /* 0x000000ff9f00720b */ /* 0x000fe40003f76000 */
[----:B------:R-:W-:Y:S02]  /*6060*/  LEA.HI.X.SX32 R143, R250, R141, 0x2, P0 ;  /* 0x0000008dfa8f7211 */ /* 0x000fe400000f16ff */
[----:B------:R-:W-:Y:S02]  /*6070*/  FSETP.GE.FTZ.AND P0, PT, R164, RZ, PT ;  /* 0x000000ffa400720b */ /* 0x000fe40003f16000 */
[----:B-1----:R-:W-:Y:S01]  /*6080*/  F2FP.RELU.BF16.PACK_AB R0, R148, R149 ;  /* 0x000000959400723e */ /* 0x002fe200000018ff */
[----:B------:R-:W2:Y:S01]  /*6090*/  LDG.E R141, [R142.64] ;  /* 0x0000000c8e8d7981 */ /* 0x000ea2000c1e1900 */
[----:B---3--:R-:W-:Y:S03]  /*60a0*/  F2FP.RELU.BF16.PACK_AB R6, R170, R167 ;  /* 0x000000a7aa06723e */ /* 0x008fe600000018ff */
[----:B------:R-:W3:Y:S01]  /*60b0*/  LDG.E R140, [R142.64+0x20] ;  /* 0x0000200c8e8c7981 */ /* 0x000ee2000c1e1900 */
[----:B----4-:R-:W-:Y:S03]  /*60c0*/  F2FP.RELU.BF16.PACK_AB R5, R158, R159 ;  /* 0x0000009f9e05723e */ /* 0x010fe600000018ff */
[----:B------:R1:W-:Y:S01]  /*60d0*/  STS [R239+0x14400], R6 ;  /* 0x01440006ef007388 */ /* 0x0003e20000000800 */
[----:B------:R-:W-:Y:S03]  /*60e0*/  F2FP.RELU.BF16.PACK_AB R7, R154, R155 ;  /* 0x0000009b9a07723e */ /* 0x000fe600000018ff */
[----:B------:R4:W-:Y:S04]  /*60f0*/  STS [R238+0x13000], R5 ;  /* 0x01300005ee007388 */ /* 0x0009e80000000800 */
[----:B------:R4:W-:Y:S04]  /*6100*/  STS [R238+0x13400], R4 ;  /* 0x01340004ee007388 */ /* 0x0009e80000000800 */
[----:B------:R4:W-:Y:S01]  /*6110*/  STS [R237+0x13000], R0 ;  /* 0x01300000ed007388 */ /* 0x0009e20000000800 */
[----:B-1----:R-:W-:Y:S02]  /*6120*/  F2FP.RELU.BF16.PACK_AB R6, R152, R153 ;  /* 0x000000999806723e */ /* 0x002fe400000018ff */
[----:B----4-:R-:W-:Y:S02]  /*6130*/  F2FP.RELU.BF16.PACK_AB R5, R146, R145 ;  /* 0x000000919205723e */ /* 0x010fe400000018ff */
[----:B------:R-:W-:Y:S03]  /*6140*/  F2FP.RELU.BF16.PACK_AB R4, R150, R151 ;  /* 0x000000979604723e */ /* 0x000fe600000018ff */
[----:B------:R-:W-:Y:S01]  /*6150*/  STS [R237+0x13400], R5 ;  /* 0x01340005ed007388 */ /* 0x000fe20000000800 */
[----:B------:R-:W-:Y:S03]  /*6160*/  F2FP.RELU.BF16.PACK_AB R0, R144, R147 ;  /* 0x000000939000723e */ /* 0x000fe600000018ff */
[----:B------:R-:W-:Y:S04]  /*6170*/  STS [R238+0x14000], R7 ;  /* 0x01400007ee007388 */ /* 0x000fe80000000800 */
[----:B------:R-:W-:Y:S04]  /*6180*/  STS [R238+0x14400], R6 ;  /* 0x01440006ee007388 */ /* 0x000fe80000000800 */
[----:B------:R-:W-:Y:S04]  /*6190*/  STS [R237+0x14000], R4 ;  /* 0x01400004ed007388 */ /* 0x000fe80000000800 */
[----:B------:R-:W-:Y:S04]  /*61a0*/  STS [R237+0x14400], R0 ;  /* 0x01440000ed007388 */ /* 0x000fe80000000800 */
[----:B------:R-:W1:Y:S08]  /*61b0*/  LDSM.16.M88.4 R32, [R223+0x6000] ;  /* 0x00600000df20783b */ /* 0x000e700000000200 */
[----:B------:R-:W4:Y:S08]  /*61c0*/  LDSM.16.M88.4 R28, [R223+0x6800] ;  /* 0x00680000df1c783b */ /* 0x000f300000000200 */
[----:B------:R-:W4:Y:S08]  /*61d0*/  LDSM.16.M88.4 R132, [R224+0x6000] ;  /* 0x00600000e084783b */ /* 0x000f300000000200 */
[----:B------:R-:W4:Y:S01]  /*61e0*/  LDSM.16.M88.4 R136, [R224+0x6800] ;  /* 0x00680000e088783b */ /* 0x000f220000000200 */
[-C--:B-1----:R-:W-:Y:S08]  /*61f0*/  HMMA.16816.F32.BF16 R4, R32, R172.reuse, RZ ;  /* 0x000000ac2004723c */ /* 0x082ff000000418ff */
        /* <DEDUP_REMOVED lines=16> */
[----:B------:R-:W4:Y:S07]  /*6300*/  LDSM.16.M88.4 R132, [R223+0x7800] ;  /* 0x00780000df84783b */ /* 0x000f2e0000000200 */
[-C--:B-1----:R-:W-:Y:S08]  /*6310*/  HMMA.16816.F32.BF16 R4, R136, R188.reuse, R4 ;  /* 0x000000bc8804723c */ /* 0x082ff00000041804 */
[C---:B----4-:R-:W-:Y:S08]  /*6320*/  HMMA.16816.F32.BF16 R8, R132.reuse, R188, R8 ;  /* 0x000000bc8408723c */ /* 0x050ff00000041808 */
        /* <DEDUP_REMOVED lines=26> */
[----:B------:R-:W-:Y:S08]  /*64d0*/  HMMA.16816.F32.BF16 R32, R136, R210, R32 ;  /* 0x000000d28820723c */ /* 0x000ff00000041820 */
[-C--:B-1----:R-:W-:Y:S11]  /*64e0*/  HMMA.16816.F32.BF16 R4, R132, R212.reuse, R4 ;  /* 0x000000d48404723c */ /* 0x082ff60000041804 */
[----:B------:R-:W-:Y:S11]  /*64f0*/  @!UPT UIADD3 URZ, URZ, URZ, URZ ;  /* 0x0000003f3f3ff290 */ /* 0x000ff6000fffe03f */
[----:B------:R-:W-:Y:S02]  /*6500*/  @!UPT UIADD3 URZ, URZ, URZ, URZ ;  /* 0x0000003f3f3ff290 */ /* 0x000fe4000fffe03f */
[C---:B--2---:R-:W-:Y:S02]  /*6510*/  FADD.FTZ R136, -R141.reuse, R4 ;  /* 0x000000048d887221 */ /* 0x044fe40000010100 */
[----:B------:R-:W-:Y:S02]  /*6520*/  FADD.FTZ R4, -R141, R5 ;  /* 0x000000058d047221 */ /* 0x000fe40000010100 */
[----:B---3--:R-:W-:Y:S01]  /*6530*/  FADD.FTZ R0, -R140, R6 ;  /* 0x000000068c007221 */ /* 0x008fe20000010100 */
[-C--:B------:R-:W-:Y:S01]  /*6540*/  FSEL R5, R136, R141.reuse, P2 ;  /* 0x0000008d88057208 */ /* 0x080fe20001000000 */
[----:B------:R-:W-:Y:S01]  /*6550*/  FADD.FTZ R7, -R140, R7 ;  /* 0x000000078c077221 */ /* 0x000fe20000010100 */
[----:B------:R-:W1:Y:S01]  /*6560*/  LDSM.16.M88.4 R136, [R224+0x8800] ;  /* 0x00880000e088783b */ /* 0x000e620000000200 */
[----:B------:R-:W-:Y:S02]  /*6570*/  FSEL R4, R4, R141, P1 ;  /* 0x0000008d04047208 */ /* 0x000fe40000800000 */
[----:B------:R-:W-:Y:S01]  /*6580*/  FMUL.FTZ R166, R166, R5 ;  /* 0x00000005a6a67220 */ /* 0x000fe20000410000 */
[----:B------:R-:W-:Y:S02]  /*6590*/  FSEL R0, R0, R140, P0 ;  /* 0x0000008c00007208 */ /* 0x000fe40000000000 */
[----:B------:R-:W-:Y:S01]  /*65a0*/  FMUL.FTZ R165, R165, R4 ;  /* 0x00000004a5a57220 */ /* 0x000fe20000410000 */
[----:B------:R-:W-:Y:S01]  /*65b0*/  FSETP.GE.FTZ.AND P0, PT, R148, RZ, PT ;  /* 0x000000ff9400720b */ /* 0x000fe20003f16000 */
[----:B------:R2:W3:Y:S01]  /*65c0*/  LDG.E R4, [R142.64+0x80] ;  /* 0x0000800c8e047981 */ /* 0x0004e2000c1e1900 */
[----:B------:R-:W-:Y:S01]  /*65d0*/  FMUL.FTZ R164, R164, R0 ;  /* 0x00000000a4a47220 */ /* 0x000fe20000410000 */
[----:B------:R-:W-:Y:S02]  /*65e0*/  FSETP.GE.FTZ.AND P2, PT, R158, RZ, PT ;  /* 0x000000ff9e00720b */ /* 0x000fe40003f56000 */
[----:B------:R2:W4:Y:S01]  /*65f0*/  LDG.E R0, [R142.64+0xa0] ;  /* 0x0000a00c8e007981 */ /* 0x000522000c1e1900 */
[----:B------:R-:W-:Y:S01]  /*6600*/  FSETP.GE.FTZ.AND P1, PT, R149, RZ, PT ;  /* 0x000000ff9500720b */ /* 0x000fe20003f36000 */
[----:B--2---:R-:W-:Y:S02]  /*6610*/  IMAD.MOV.U32 R142, RZ, RZ, R242 ;  /* 0x000000ffff8e7224 */ /* 0x004fe400078e00f2 */
[----:B------:R-:W-:Y:S01]  /*6620*/  IMAD.MOV.U32 R143, RZ, RZ, R241 ;  /* 0x000000ffff8f7224 */ /* 0x000fe200078e00f1 */
[C---:B-1----:R-:W-:Y:S08]  /*6630*/  HMMA.16816.F32.BF16 R8, R136.reuse, R212, R8 ;  /* 0x000000d48808723c */ /* 0x042ff00000041808 */
[-C--:B------:R-:W-:Y:S08]  /*6640*/  HMMA.16816.F32.BF16 R12, R136, R214.reuse, R12 ;  /* 0x000000d6880c723c */ /* 0x080ff0000004180c */
[C---:B------:R-:W-:Y:S08]  /*6650*/  HMMA.16816.F32.BF16 R16, R132.reuse, R214, R16 ;  /* 0x000000d68410723c */ /* 0x040ff00000041810 */
[-C--:B------:R-:W-:Y:S08]  /*6660*/  HMMA.16816.F32.BF16 R20, R132, R216.reuse, R20 ;  /* 0x000000d88414723c */ /* 0x080ff00000041814 */
[C---:B------:R-:W-:Y:S08]  /*6670*/  HMMA.16816.F32.BF16 R24, R136.reuse, R216, R24 ;  /* 0x000000d88818723c */ /* 0x040ff00000041818 */
[C---:B------:R-:W-:Y:S01]  /*6680*/  FADD.FTZ R5, -R141.reuse, R16 ;  /* 0x000000108d057221 */ /* 0x040fe20000010100 */
[-C--:B------:R-:W-:Y:S03]  /*6690*/  HMMA.16816.F32.BF16 R28, R136, R218.reuse, R28 ;  /* 0x000000da881c723c */ /* 0x080fe6000004181c */
[C---:B------:R-:W-:Y:S02]  /*66a0*/  FADD.FTZ R17, -R141.reuse, R17 ;  /* 0x000000118d117221 */ /* 0x040fe40000010100 */
[C---:B------:R-:W-:Y:S02]  /*66b0*/  FADD.FTZ R18, -R140.reuse, R18 ;  /* 0x000000128c127221 */ /* 0x040fe40000010100 */
[C---:B------:R-:W-:Y:S01]  /*66c0*/  FADD.FTZ R16, -R141.reuse, R20 ;  /* 0x000000148d107221 */ /* 0x040fe20000010100 */
[----:B------:R-:W-:Y:S01]  /*66d0*/  HMMA.16816.F32.BF16 R32, R132, R218, R32 ;  /* 0x000000da8420723c */ /* 0x000fe20000041820 */
[----:B------:R-:W-:Y:S03]  /*66e0*/  FADD.FTZ R6, -R141, R21 ;  /* 0x000000158d067221 */ /* 0x000fe60000010100 */
[----:B------:R-:W-:Y:S01]  /*66f0*/  FADD.FTZ R23, -R140, R23 ;  /* 0x000000178c177221 */ /* 0x000fe20000010100 */
[-C--:B------:R-:W-:Y:S02]  /*6700*/  FSEL R20, R5, R141.reuse, P5 ;  /* 0x0000008d05147208 */ /* 0x080fe40002800000 */
[-C--:B------:R-:W-:Y:S02]  /*6710*/  FSEL R17, R17, R141.reuse, P4 ;  /* 0x0000008d11117208 */ /* 0x080fe40002000000 */
[-C--:B------:R-:W-:Y:S02]  /*6720*/  FSEL R16, R16, R141.reuse, P3 ;  /* 0x0000008d10107208 */ /* 0x080fe40001800000 */
[----:B------:R-:W-:Y:S01]  /*6730*/  FSETP.GE.FTZ.AND P4, PT, R156, RZ, PT ;  /* 0x000000ff9c00720b */ /* 0x000fe20003f96000 */
[----:B------:R-:W-:Y:S01]  /*6740*/  FMUL.FTZ R20, R163, R20 ;  /* 0x00000014a3147220 */ /* 0x000fe20000410000 */
[----:B------:R-:W-:Y:S01]  /*6750*/  FSEL R6, R6, R141, P2 ;  /* 0x0000008d06067208 */ /* 0x000fe20001000000 */
[----:B------:R-:W-:Y:S01]  /*6760*/  FMUL.FTZ R162, R162, R17 ;  /* 0x00000011a2a27220 */ /* 0x000fe20000410000 */
[----:B------:R1:W5:Y:S01]  /*6770*/  LDL R163, [R1+0xc] ;  /* 0x00000c0001a37983 */ /* 0x0003620000100800 */
[----:B------:R-:W-:Y:S01]  /*6780*/  FMUL.FTZ R159, R159, R16 ;  /* 0x000000109f9f7220 */ /* 0x000fe20000410000 */
[----:B------:R-:W-:Y:S01]  /*6790*/  FSETP.GE.FTZ.AND P2, PT, R161, RZ, PT ;  /* 0x000000ffa100720b */ /* 0x000fe20003f56000 */
[----:B------:R-:W-:Y:S01]  /*67a0*/  FMUL.FTZ R158, R158, R6 ;  /* 0x000000069e9e7220 */ /* 0x000fe20000410000 */
[----:B------:R-:W-:Y:S01]  /*67b0*/  FSETP.GE.FTZ.AND P3, PT, R145, RZ, PT ;  /* 0x000000ff9100720b */ /* 0x000fe20003f76000 */
[----:B------:R-:W-:Y:S04]  /*67c0*/  FADD.FTZ R6, -R140, R19 ;  /* 0x000000138c067221 */ /* 0x000fe80000010100 */
[----:B------:R-:W-:Y:S05]  /*67d0*/  FADD.FTZ R5, -R141, R32 ;  /* 0x000000208d057221 */ /* 0x000fea0000010100 */
[----:B------:R-:W-:Y:S01]  /*67e0*/  FSEL R5, R5, R141, P1 ;  /* 0x0000008d05057208 */ /* 0x000fe20000800000 */
[----:B------:R-:W-:Y:S01]  /*67f0*/  @P0 FADD.FTZ R141, -R141, R33 ;  /* 0x000000218d8d0221 */ /* 0x000fe20000010100 */
[----:B------:R-:W-:Y:S02]  /*6800*/  FSETP.GE.FTZ.AND P0, PT, R232, RZ, PT ;  /* 0x000000ffe800720b */ /* 0x000fe40003f16000 */
[----:B------:R-:W-:Y:S01]  /*6810*/  FSETP.GE.FTZ.AND P1, PT, R160, RZ, PT ;  /* 0x000000ffa000720b */ /* 0x000fe20003f36000 */
[----:B------:R-:W-:Y:S01]  /*6820*/  FMUL.FTZ R141, R148, R141 ;  /* 0x0000008d948d7220 */ /* 0x000fe20000410000 */
[-C--:B------:R-:W-:Y:S01]  /*6830*/  FSEL R7, R7, R140.reuse, P0 ;  /* 0x0000008c07077208 */ /* 0x080fe20000000000 */
[----:B------:R-:W-:Y:S01]  /*6840*/  FMUL.FTZ R149, R149, R5 ;  /* 0x0000000595957220 */ /* 0x000fe20000410000 */
[----:B------:R1:W5:Y:S01]  /*6850*/  LDL R148, [R1+0x8] ;  /* 0x0000080001947983 */ /* 0x0003620000100800 */
[----:B------:R-:W-:Y:S01]  /*6860*/  FADD.FTZ R5, -R140, R22 ;  /* 0x000000168c057221 */ /* 0x000fe20000010100 */
[----:B------:R-:W-:Y:S01]  /*6870*/  FSETP.GE.FTZ.AND P0, PT, R157, RZ, PT ;  /* 0x000000ff9d00720b */ /* 0x000fe20003f16000 */
[----:B------:R-:W-:Y:S01]  /*6880*/  FMUL.FTZ R232, R232, R7 ;  /* 0x00000007e8e87220 */ /* 0x000fe20000410000 */
[-C--:B------:R-:W-:Y:S02]  /*6890*/  FSEL R6, R6, R140.reuse, P1 ;  /* 0x0000008c06067208 */ /* 0x080fe40000800000 */
[-C--:B------:R-:W-:Y:S02]  /*68a0*/  FSEL R5, R5, R140.reuse, P0 ;  /* 0x0000008c05057208 */ /* 0x080fe40000000000 */
[----:B------:R-:W-:Y:S01]  /*68b0*/  FSEL R7, R18, R140, P2 ;  /* 0x0000008c12077208 */ /* 0x000fe20001000000 */
[----:B------:R-:W-:Y:S01]  /*68c0*/  FMUL.FTZ R160, R160, R6 ;  /* 0x00000006a0a07220 */ /* 0x000fe20000410000 */
[----:B------:R-:W-:Y:S01]  /*68d0*/  FSETP.GE.FTZ.AND P2, PT, R146, RZ, PT ;  /* 0x000000ff9200720b */ /* 0x000fe20003f56000 */
[----:B------:R-:W-:Y:S01]  /*68e0*/  FMUL.FTZ R157, R157, R5 ;  /* 0x000000059d9d7220 */ /* 0x000fe20000410000 */
[----:B------:R-:W-:Y:S01]  /*68f0*/  FSETP.GE.FTZ.AND P0, PT, R171, RZ, PT ;  /* 0x000000ffab00720b */ /* 0x000fe20003f16000 */
[----:B------:R-:W-:Y:S01]  /*6900*/  FMUL.FTZ R161, R161, R7 ;  /* 0x00000007a1a17220 */ /* 0x000fe20000410000 */
[----:B------:R-:W-:Y:S01]  /*6910*/  FSETP.GE.FTZ.AND P1, PT, R233, RZ, PT ;  /* 0x000000ffe900720b */ /* 0x000fe20003f36000 */
[----:B------:R-:W-:Y:S05]  /*6920*/  FADD.FTZ R7, -R140, R34 ;  /* 0x000000228c077221 */ /* 0x000fea0000010100 */
[-C--:B------:R-:W-:Y:S02]  /*6930*/  FSEL R7, R7, R140.reuse, P3 ;  /* 0x0000008c07077208 */ /* 0x080fe40001800000 */
[----:B------:R-:W-:Y:S03]  /*6940*/  FSETP.GE.FTZ.AND P3, PT, R169, RZ, PT ;  /* 0x000000ffa900720b */ /* 0x000fe60003f76000 */
[----:B------:R-:W-:Y:S02]  /*6950*/  FMUL.FTZ R145, R145, R7 ;  /* 0x0000000791917220 */ /* 0x000fe40000410000 */
[C---:B---3--:R-:W-:Y:S02]  /*6960*/  FADD.FTZ R5, -R4.reuse, R9 ;  /* 0x0000000904057221 */ /* 0x048fe40000010100 */
[C---:B------:R-:W-:Y:S01]  /*6970*/  FADD.FTZ R6, -R4.reuse, R8 ;  /* 0x0000000804067221 */ /* 0x040fe20000010100 */
[----:B------:R-:W-:Y:S01]  /*6980*/  FSEL R8, R23, R140, P4 ;  /* 0x0000008c17087208 */ /* 0x000fe20002000000 */
[C---:B------:R-:W-:Y:S01]  /*6990*/  FADD.FTZ R12, -R4.reuse, R12 ;  /* 0x0000000c040c7221 */ /* 0x040fe20000010100 */
[-C--:B------:R-:W-:Y:S01]  /*69a0*/  FSEL R5, R5, R4.reuse, P0 ;  /* 0x0000000405057208 */ /* 0x080fe20000000000 */
[----:B------:R-:W-:Y:S01]  /*69b0*/  FADD.FTZ R25, -R4, R25 ;  /* 0x0000001904197221 */ /* 0x000fe20000010100 */
[----:B------:R-:W-:Y:S01]  /*69c0*/  FSETP.GE.FTZ.AND P0, PT, R150, RZ, PT ;  /* 0x000000ff9600720b */ /* 0x000fe20003f16000 */
[----:B------:R-:W-:Y:S01]  /*69d0*/  FADD.FTZ R13, -R4, R13 ;  /* 0x0000000d040d7221 */ /* 0x000fe20000010100 */
[-C--:B------:R-:W-:Y:S01]  /*69e0*/  FSEL R6, R6, R4.reuse, P1 ;  /* 0x0000000406067208 */ /* 0x080fe20000800000 */
[----:B------:R-:W-:Y:S01]  /*69f0*/  FADD.FTZ R24, -R4, R24 ;  /* 0x0000001804187221 */ /* 0x000fe20000010100 */
[----:B------:R-:W-:Y:S01]  /*6a00*/  FSETP.GE.FTZ.AND P1, PT, R168, RZ, PT ;  /* 0x000000ffa800720b */ /* 0x000fe20003f36000 */
[----:B------:R-:W-:Y:S01]  /*6a10*/  FADD.FTZ R28, -R4, R28 ;  /* 0x0000001c041c7221 */ /* 0x000fe20000010100 */
[-C--:B------:R-:W-:Y:S01]  /*6a20*/  FSEL R13, R13, R4.reuse, P3 ;  /* 0x000000040d0d7208 */ /* 0x080fe20001800000 */
[----:B------:R-:W-:Y:S01]  /*6a30*/  @P2 FADD.FTZ R140, -R140, R35 ;  /* 0x000000238c8c2221 */ /* 0x000fe20000010100 */
[----:B------:R-:W-:Y:S01]  /*6a40*/  FSEL R12, R12, R4, P1 ;  /* 0x000000040c0c7208 */ /* 0x000fe20000800000 */
[----:B------:R-:W-:Y:S01]  /*6a50*/  FMUL.FTZ R171, R171, R5 ;  /* 0x00000005abab7220 */ /* 0x000fe20000410000 */
[----:B------:R-:W-:Y:S01]  /*6a60*/  FSETP.GE.FTZ.AND P1, PT, R154, RZ, PT ;  /* 0x000000ff9a00720b */ /* 0x000fe20003f36000 */
[C---:B----4-:R-:W-:Y:S01]  /*6a70*/  FADD.FTZ R5, -R0.reuse, R14 ;  /* 0x0000000e00057221 */ /* 0x050fe20000010100 */
[----:B------:R-:W-:Y:S01]  /*6a80*/  FSETP.GE.FTZ.AND P2, PT, R155, RZ, PT ;  /* 0x000000ff9b00720b */ /* 0x000fe20003f56000 */
[----:B------:R-:W-:Y:S01]  /*6a90*/  FMUL.FTZ R233, R233, R6 ;  /* 0x00000006e9e97220 */ /* 0x000fe20000410000 */
[-C--:B------:R-:W-:Y:S01]  /*6aa0*/  FSEL R25, R25, R4.reuse, P1 ;  /* 0x0000000419197208 */ /* 0x080fe20000800000 */
[C---:B------:R-:W-:Y:S01]  /*6ab0*/  FADD.FTZ R6, -R0.reuse, R11 ;  /* 0x0000000b00067221 */ /* 0x040fe20000010100 */
[----:B------:R-:W-:Y:S01]  /*6ac0*/  FSETP.GE.FTZ.AND P1, PT, R151, RZ, PT ;  /* 0x000000ff9700720b */ /* 0x000fe20003f36000 */
[----:B------:R-:W-:Y:S01]  /*6ad0*/  FADD.FTZ R7, -R0, R15 ;  /* 0x0000000f00077221 */ /* 0x000fe20000010100 */
[----:B------:R-:W-:Y:S01]  /*6ae0*/  FSEL R24, R24, R4, P2 ;  /* 0x0000000418187208 */ /* 0x000fe20001000000 */
[----:B------:R-:W-:Y:S01]  /*6af0*/  FMUL.FTZ R156, R156, R8 ;  /* 0x000000089c9c7220 */ /* 0x000fe20000410000 */
[----:B------:R-:W-:Y:S01]  /*6b00*/  FSEL R28, R28, R4, P1 ;  /* 0x000000041c1c7208 */ /* 0x000fe20000800000 */
[----:B------:R-:W-:Y:S01]  /*6b10*/  @P0 FADD.FTZ R4, -R4, R29 ;  /* 0x0000001d04040221 */ /* 0x000fe20000010100 */
[----:B------:R-:W-:Y:S01]  /*6b20*/  FSETP.GE.FTZ.AND P0, PT, R167, RZ, PT ;  /* 0x000000ffa700720b */ /* 0x000fe20003f16000 */
[----:B------:R-:W-:Y:S01]  /*6b30*/  FADD.FTZ R8, -R0, R10 ;  /* 0x0000000a00087221 */ /* 0x000fe20000010100 */
[----:B------:R-:W-:Y:S01]  /*6b40*/  FSETP.GE.FTZ.AND P1, PT, R234, RZ, PT ;  /* 0x000000ffea00720b */ /* 0x000fe20003f36000 */
[----:B------:R-:W-:Y:S01]  /*6b50*/  FMUL.FTZ R169, R169, R13 ;  /* 0x0000000da9a97220 */ /* 0x000fe20000410000 */
[----:B------:R-:W-:Y:S01]  /*6b60*/  FSEL R5, R5, R0, P0 ;  /* 0x0000000005057208 */ /* 0x000fe20000000000 */
[----:B------:R-:W-:Y:S01]  /*6b70*/  FMUL.FTZ R150, R150, R4 ;  /* 0x0000000496967220 */ /* 0x000fe20000410000 */
[----:B------:R-:W-:Y:S01]  /*6b80*/  FSETP.GE.FTZ.AND P0, PT, R170, RZ, PT ;  /* 0x000000ffaa00720b */ /* 0x000fe20003f16000 */
[----:B------:R-:W-:Y:S01]  /*6b90*/  FADD.FTZ R4, -R0, R30 ;  /* 0x0000001e00047221 */ /* 0x000fe20000010100 */
[-C--:B------:R-:W-:Y:S01]  /*6ba0*/  FSEL R6, R6, R0.reuse, P1 ;  /* 0x0000000006067208 */ /* 0x080fe20000800000 */
[----:B------:R-:W-:Y:S01]  /*6bb0*/  FMUL.FTZ R19, R167, R5 ;  /* 0x00000005a7137220 */ /* 0x000fe20000410000 */
[----:B------:R-:W-:Y:S01]  /*6bc0*/  FSETP.GE.FTZ.AND P1, PT, R144, RZ, PT ;  /* 0x000000ff9000720b */ /* 0x000fe20003f36000 */
[----:B------:R-:W-:Y:S01]  /*6bd0*/  FADD.FTZ R5, -R0, R27 ;  /* 0x0000001b00057221 */ /* 0x000fe20000010100 */
[----:B------:R-:W-:Y:S01]  /*6be0*/  FSEL R7, R7, R0, P0 ;  /* 0x0000000007077208 */ /* 0x000fe20000000000 */
[----:B------:R-:W-:Y:S01]  /*6bf0*/  FMUL.FTZ R13, R234, R6 ;  /* 0x00000006ea0d7220 */ /* 0x000fe20000410000 */
[----:B------:R-:W-:Y:S01]  /*6c00*/  PLOP3.LUT P0, PT, PT, PT, UP3, 0x80, 0x0 ;  /* 0x000000000000781c */ /* 0x000fe20003f0f038 */
[----:B------:R-:W-:Y:S01]  /*6c10*/  FADD.FTZ R6, -R0, R26 ;  /* 0x0000001a00067221 */ /* 0x000fe20000010100 */
[----:B------:R-:W-:Y:S01]  /*6c20*/  FSETP.GE.FTZ.AND P2, PT, R235, RZ, PT ;  /* 0x000000ffeb00720b */ /* 0x000fe20003f56000 */
[----:B------:R-:W-:Y:S01]  /*6c30*/  FMUL.FTZ R140, R146, R140 ;  /* 0x0000008c928c7220 */ /* 0x000fe20000410000 */
[----:B------:R-:W-:Y:S01]  /*6c40*/  FSETP.GE.FTZ.AND P4, PT, R153, RZ, PT ;  /* 0x000000ff9900720b */ /* 0x000fe20003f96000 */
[----:B------:R-:W-:Y:S01]  /*6c50*/  FMUL.FTZ R168, R168, R12 ;  /* 0x0000000ca8a87220 */ /* 0x000fe20000410000 */
[----:B------:R-:W-:Y:S01]  /*6c60*/  FSEL R8, R8, R0, P2 ;  /* 0x0000000008087208 */ /* 0x000fe20001000000 */
[----:B------:R-:W-:Y:S01]  /*6c70*/  FMUL.FTZ R24, R155, R24 ;  /* 0x000000189b187220 */ /* 0x000fe20000410000 */
[----:B------:R-:W-:Y:S01]  /*6c80*/  FSETP.GE.FTZ.AND P3, PT, R152, RZ, PT ;  /* 0x000000ff9800720b */ /* 0x000fe20003f76000 */
[----:B------:R-:W-:Y:S01]  /*6c90*/  FMUL.FTZ R25, R154, R25 ;  /* 0x000000199a197220 */ /* 0x000fe20000410000 */
[----:B------:R-:W-:Y:S01]  /*6ca0*/  FSETP.GE.FTZ.AND P2, PT, R147, RZ, PT ;  /* 0x000000ff9300720b */ /* 0x000fe20003f56000 */
[----:B------:R-:W-:Y:S01]  /*6cb0*/  FMUL.FTZ R28, R151, R28 ;  /* 0x0000001c971c7220 */ /* 0x000fe20000410000 */
[----:B------:R-:W-:Y:S01]  /*6cc0*/  FSEL R6, R6, R0, P4 ;  /* 0x0000000006067208 */ /* 0x000fe20002000000 */
[----:B------:R-:W-:Y:S01]  /*6cd0*/  FMUL.FTZ R10, R235, R8 ;  /* 0x00000008eb0a7220 */ /* 0x000fe20000410000 */
[-C--:B------:R-:W-:Y:S01]  /*6ce0*/  FSEL R5, R5, R0.reuse, P3 ;  /* 0x0000000005057208 */ /* 0x080fe20001800000 */
[----:B------:R-:W-:Y:S01]  /*6cf0*/  FMUL.FTZ R18, R170, R7 ;  /* 0x00000007aa127220 */ /* 0x000fe20000410000 */
[----:B------:R-:W-:Y:S01]  /*6d00*/  FSEL R4, R4, R0, P2 ;  /* 0x0000000004047208 */ /* 0x000fe20001000000 */
[----:B------:R-:W-:Y:S02]  /*6d10*/  @P1 FADD.FTZ R0, -R0, R31 ;  /* 0x0000001f00001221 */ /* 0x000fe40000010100 */
[----:B------:R-:W-:Y:S02]  /*6d20*/  FMUL.FTZ R153, R153, R6 ;  /* 0x0000000699997220 */ /* 0x000fe40000410000 */
[----:B------:R-:W-:Y:S02]  /*6d30*/  FMUL.FTZ R152, R152, R5 ;  /* 0x0000000598987220 */ /* 0x000fe40000410000 */
[----:B------:R-:W-:Y:S02]  /*6d40*/  FMUL.FTZ R147, R147, R4 ;  /* 0x0000000493937220 */ /* 0x000fe40000410000 */
[----:B------:R-:W-:Y:S01]  /*6d50*/  FMUL.FTZ R17, R144, R0 ;  /* 0x0000000090117220 */ /* 0x000fe20000410000 */
        /* <DEDUP_REMOVED lines=49> */
.L_x_158:
        /* <DEDUP_REMOVED lines=138> */
.L_x_159:
[----:B------:R-:W-:Y:S01]  /*7910*/  LDSM.16.M88.4 R24, [R225] ;  /* 0x00000000e118783b */ /* 0x000fe20000000200 */
[----:B------:R-:W-:Y:S01]  /*7920*/  IMAD.MOV.U32 R146, RZ, RZ, 0x4 ;  /* 0x00000004ff927424 */ /* 0x000fe200078e00ff */
[----:B------:R-:W-:Y:S01]  /*7930*/  ULOP3.LUT UR4, UR7, 0x1, URZ, 0xc0, !UPT ;  /* 0x0000000107047892 */ /* 0x000fe2000f8ec03f */
[----:B------:R-:W-:Y:S01]  /*7940*/  IMAD.MOV.U32 R145, RZ, RZ, c[0x0][0x22c] ;  /* 0x00008b00ff917624 */ /* 0x000fe200078e00ff */
[----:B-1----:R-:W1:Y:S01]  /*7950*/  LDSM.16.MT88.4 R8, [R0+0x9000] ;  /* 0x009000000008783b */ /* 0x002e620000004200 */
[----:B------:R-:W-:Y:S01]  /*7960*/  IMAD.MOV.U32 R147, RZ, RZ, c[0x0][0x22c] ;  /* 0x00008b00ff937624 */ /* 0x000fe200078e00ff */
[----:B------:R-:W-:Y:S01]  /*7970*/  UISETP.NE.U32.AND UP0, UPT, UR4, 0x1, UPT ;  /* 0x000000010400788c */ /* 0x000fe2000bf05070 */
[----:B------:R-:W-:Y:S01]  /*7980*/  IMAD R145, R145, c[0x0][0x1c0], RZ ;  /* 0x0000700091917a24 */ /* 0x000fe200078e02ff */
[----:B------:R-:W2:Y:S01]  /*7990*/  LDSM.16.MT88.4 R16, [R0+0xb000] ;  /* 0x00b000000010783b */ /* 0x000ea20000004200 */
[----:B------:R-:W-:Y:S01]  /*79a0*/  IMAD R147, R147, c[0x0][0x1c0], RZ ;  /* 0x0000700093937a24 */ /* 0x000fe200078e02ff */
[----:B------:R-:W-:Y:S01]  /*79b0*/  UISETP.GT.AND UP2, UPT, UR7, UR17, UPT ;  /* 0x000000110700728c */ /* 0x000fe2000bf44270 */
[----:B------:R-:W-:Y:S01]  /*79c0*/  IMAD.U32 R145, R145, -0x40, RZ ;  /* 0xffffffc091917824 */ /* 0x000fe200078e00ff */
[----:B------:R-:W3:Y:S01]  /*79d0*/  LDSM.16.MT88.4 R28, [R0+0xd000] ;  /* 0x00d00000001c783b */ /* 0x000ee20000004200 */
[----:B------:R-:W-:Y:S01]  /*79e0*/  IMAD R147, R147, 0x18, RZ ;  /* 0x0000001893937824 */ /* 0x000fe200078e02ff */
[----:B------:R-:W-:Y:S01]  /*79f0*/  @UP3 UIADD3 UR5, UP1, UR10, -0x100, URZ ;  /* 0xffffff000a053890 */ /* 0x000fe2000ff3e03f */
[----:B------:R-:W-:Y:S01]  /*7a00*/  IMAD.MOV.U32 R149, RZ, RZ, c[0x0][0x22c] ;  /* 0x00008b00ff957624 */ /* 0x000fe200078e00ff */
[----:B------:R4:W4:Y:S01]  /*7a10*/  LDL R140, [R1] ;  /* 0x00000000018c7983 */ /* 0x0009220000100800 */
[----:B------:R-:W-:Y:S01]  /*7a20*/  LEA R242, P1, R145, R142, 0x2 ;  /* 0x0000008e91f27211 */ /* 0x000fe200078210ff */
[----:B------:R-:W-:Y:S01]  /*7a30*/  UIADD3 UR6, UR7, -0x1, URZ ;  /* 0xffffffff07067890 */ /* 0x000fe2000fffe03f */
[----:B------:R-:W-:Y:S01]  /*7a40*/  IMAD R149, R149, c[0x0][0x1c0], RZ ;  /* 0x0000700095957a24 */ /* 0x000fe200078e02ff */
[----:B------:R-:W-:Y:S01]  /*7a50*/  LDSM.16.M88.4 R32, [R226] ;  /* 0x00000000e220783b */ /* 0x000fe20000000200 */
[----:B------:R-:W-:Y:S01]  /*7a60*/  LEA.HI.X.SX32 R241, R145, R143, 0x2, P1 ;  /* 0x0000008f91f17211 */ /* 0x000fe200008f16ff */
[----:B------:R-:W-:Y:S01]  /*7a70*/  IMAD.MOV.U32 R145, RZ, RZ, c[0x0][0x22c] ;  /* 0x00008b00ff917624 */ /* 0x000fe200078e00ff */
[----:B------:R-:W-:Y:S01]  /*7a80*/  @UP3 UIADD3.X UR4, UR11, -0x1, URZ, UP1, !UPT ;  /* 0xffffffff0b043890 */ /* 0x000fe20008ffe43f */
[----:B------:R2:W4:Y:S01]  /*7a90*/  LDL R141, [R1+0x4] ;  /* 0x00000400018d7983 */ /* 0x0005220000100800 */
[----:B------:R-:W-:Y:S01]  /*7aa0*/  IMAD R149, R149, 0x38, RZ ;  /* 0x0000003895957824 */ /* 0x000fe200078e02ff */
[----:B------:R-:W-:Y:S01]  /*7ab0*/  UMOV UR7, UR6 ;  /* 0x0000000600077c82 */ /* 0x000fe20008000000 */
[----:B------:R-:W-:Y:S01]  /*7ac0*/  IMAD R145, R145, c[0x0][0x1c0], RZ ;  /* 0x0000700091917a24 */ /* 0x000fe200078e02ff */
[----:B------:R-:W3:Y:S03]  /*7ad0*/  LDSM.16.MT88.4 R132, [R0+0x9400] ;  /* 0x009400000084783b */ /* 0x000ee60000004200 */
[----:B------:R-:W-:Y:S01]  /*7ae0*/  IMAD R145, R145, 0x28, RZ ;  /* 0x0000002891917824 */ /* 0x000fe200078e02ff */
[----:B------:R-:W3:Y:S01]  /*7af0*/  LDSM.16.MT88.4 R136, [R0+0xb400] ;  /* 0x00b400000088783b */ /* 0x000ee20000004200 */
[C---:B-1----:R-:W-:Y:S08]  /*7b00*/  HMMA.16816.F32.BF16 R4, R24.reuse, R8, RZ ;  /* 0x000000081804723c */ /* 0x042ff000000418ff */
[C---:B------:R-:W-:Y:S08]  /*7b10*/  HMMA.16816.F32.BF16 R8, R24.reuse, R10, RZ ;  /* 0x0000000a1808723c */ /* 0x040ff000000418ff */
[C---:B--2---:R-:W-:Y:S08]  /*7b20*/  HMMA.16816.F32.BF16 R12, R24.reuse, R16, RZ ;  /* 0x00000010180c723c */ /* 0x044ff000000418ff */
[C---:B------:R-:W-:Y:S08]  /*7b30*/  HMMA.16816.F32.BF16 R16, R24.reuse, R18, RZ ;  /* 0x000000121810723c */ /* 0x040ff000000418ff */
[C---:B---3--:R-:W-:Y:S08]  /*7b40*/  HMMA.16816.F32.BF16 R20, R24.reuse, R28, RZ ;  /* 0x0000001c1814723c */ /* 0x048ff000000418ff */
[----:B------:R-:W-:Y:S01]  /*7b50*/  HMMA.16816.F32.BF16 R24, R24, R30, RZ ;  /* 0x0000001e1818723c */ /* 0x000fe200000418ff */
[----:B------:R-:W1:Y:S07]  /*7b60*/  LDSM.16.MT88.4 R28, [R0+0xd400] ;  /* 0x00d40000001c783b */ /* 0x000e6e0000004200 */
[C---:B------:R-:W-:Y:S08]  /*7b70*/  HMMA.16816.F32.BF16 R4, R32.reuse, R132, R4 ;  /* 0x000000842004723c */ /* 0x040ff00000041804 */
[C---:B------:R-:W-:Y:S01]  /*7b80*/  HMMA.16816.F32.BF16 R8, R32.reuse, R134, R8 ;  /* 0x000000862008723c */ /* 0x040fe20000041808 */
[----:B------:R-:W-:Y:S07]  /*7b90*/  LDSM.16.M88.4 R132, [R228] ;  /* 0x00000000e484783b */ /* 0x000fee0000000200 */
[C---:B------:R-:W-:Y:S08]  /*7ba0*/  HMMA.16816.F32.BF16 R12, R32.reuse, R136, R12 ;  /* 0x00000088200c723c */ /* 0x040ff0000004180c */
[C---:B------:R-:W-:Y:S01]  /*7bb0*/  HMMA.16816.F32.BF16 R16, R32.reuse, R138, R16 ;  /* 0x0000008a2010723c */ /* 0x040fe20000041810 */
[----:B------:R-:W2:Y:S07]  /*7bc0*/  LDSM.16.MT88.4 R136, [R0+0x9800] ;  /* 0x009800000088783b */ /* 0x000eae0000004200 */
        /* <DEDUP_REMOVED lines=9> */
[----:B------:R-:W1:Y:S07]  /*7c60*/  LDSM.16.M88.4 R28, [R227] ;  /* 0x00000000e31c783b */ /* 0x000e6e0000000200 */
        /* <DEDUP_REMOVED lines=43> */
[----:B------:R3:W4:Y:S03]  /*7f20*/  LDSM.16.MT88.4 R132, [R0+0xec00] ;  /* 0x00ec00000084783b */ /* 0x0007260000004200 */
[C---:B-1----:R-:W-:Y:S01]  /*7f30*/  HMMA.16816.F32.BF16 R4, R28.reuse, R136, R4 ;  /* 0x000000881c04723c */ /* 0x042fe20000041804 */
[----:B---3--:R-:W-:Y:S06]  /*7f40*/  IMAD.MOV.U32 R0, RZ, RZ, c[0x0][0x22c] ;  /* 0x00008b00ff007624 */ /* 0x008fec00078e00ff */
[----:B------:R-:W-:Y:S01]  /*7f50*/  @P0 IADD3 R136, R250, -0x40, RZ ;  /* 0xffffffc0fa880810 */ /* 0x000fe20007ffe0ff */
[C---:B------:R-:W-:Y:S04]  /*7f60*/  HMMA.16816.F32.BF16 R8, R28.reuse, R138, R8 ;  /* 0x0000008a1c08723c */ /* 0x040fe80000041808 */
[----:B------:R-:W-:Y:S01]  /*7f70*/  @P0 IMAD.WIDE R136, R136, R146, UR10 ;  /* 0x0000000a88880e25 */ /* 0x000fe2000f8e0292 */
[----:B------:R-:W-:Y:S02]  /*7f80*/  @UP3 UMOV UR10, UR5 ;  /* 0x00000005000a3c82 */ /* 0x000fe40008000000 */
[----:B------:R-:W-:Y:S01]  /*7f90*/  @UP3 UMOV UR11, UR4 ;  /* 0x00000004000b3c82 */ /* 0x000fe20008000000 */
[C---:B--2---:R-:W-:Y:S01]  /*7fa0*/  HMMA.16816.F32.BF16 R12, R28.reuse, R32, R12 ;  /* 0x000000201c0c723c */ /* 0x044fe2000004180c */
[----:B----4-:R-:W2:Y:S03]  /*7fb0*/  @P0 LDG.E R140, [R136.64] ;  /* 0x0000000c888c0981 */ /* 0x010ea6000c1e1900 */
[----:B------:R-:W-:Y:S01]  /*7fc0*/  IMAD R0, R0, c[0x0][0x1c0], RZ ;  /* 0x0000700000007a24 */ /* 0x000fe200078e02ff */
[----:B------:R-:W3:Y:S01]  /*7fd0*/  @P0 LDG.E R141, [R136.64+0x20] ;  /* 0x0000200c888d0981 */ /* 0x000ee2000c1e1900 */
[----:B------:R-:W-:Y:S02]  /*7fe0*/  IMAD.MOV.U32 R146, RZ, RZ, c[0x0][0x22c] ;  /* 0x00008b00ff927624 */ /* 0x000fe400078e00ff */
[C---:B------:R-:W-:Y:S01]  /*7ff0*/  HMMA.16816.F32.BF16 R16, R28.reuse, R34, R16 ;  /* 0x000000221c10723c */ /* 0x040fe20000041810 */
[----:B------:R1:W5:Y:S03]  /*8000*/  @P0 LDG.E R251, [R136.64+0x80] ;  /* 0x0000800c88fb0981 */ /* 0x000366000c1e1900 */
[----:B------:R-:W-:Y:S01]  /*8010*/  IMAD.MOV.U32 R32, RZ, RZ, R242 ;  /* 0x000000ffff207224 */ /* 0x000fe200078e00f2 */
[----:B------:R1:W5:Y:S01]  /*8020*/  @P0 LDG.E R252, [R136.64+0xa0] ;  /* 0x0000a00c88fc0981 */ /* 0x000362000c1e1900 */
[----:B------:R-:W-:Y:S02]  /*8030*/  IMAD.MOV.U32 R33, RZ, RZ, R241 ;  /* 0x000000ffff217224 */ /* 0x000fe400078e00f1 */
[C---:B------:R-:W-:Y:S03]  /*8040*/  HMMA.16816.F32.BF16 R20, R28.reuse, R132, R20 ;  /* 0x000000841c14723c */ /* 0x040fe60000041814 */
[----:B------:R-:W-:Y:S01]  /*8050*/  RED.E.ADD.F32.FTZ.RN.STRONG.GPU [R32.64], R4 ;  /* 0x000000042000798e */ /* 0x000fe2000c10e78c */
[----:B------:R-:W-:Y:S02]  /*8060*/  IMAD R0, R0, 0x30, RZ ;  /* 0x0000003000007824 */ /* 0x000fe400078e02ff */
[----:B------:R-:W-:Y:S02]  /*8070*/  IMAD R146, R146, c[0x0][0x1c0], RZ ;  /* 0x0000700092927a24 */ /* 0x000fe400078e02ff */
[----:B------:R-:W-:Y:S04]  /*8080*/  HMMA.16816.F32.BF16 R24, R28, R134, R24 ;  /* 0x000000861c18723c */ /* 0x000fe80000041818 */
[----:B------:R-:W-:Y:S03]  /*8090*/  IMAD.SHL.U32 R146, R146, 0x20, RZ ;  /* 0x0000002092927824 */ /* 0x000fe600078e00ff */
[CC--:B------:R-:W-:Y:S05]  /*80a0*/  LEA R28, P2, R145.reuse, R32.reuse, 0x2 ;  /* 0x00000020911c7211 */ /* 0x0c0fea00078410ff */
[-C--:B------:R-:W-:Y:S01]  /*80b0*/  LEA.HI.X.SX32 R29, R145, R33.reuse, 0x2, P2 ;  /* 0x00000021911d7211 */ /* 0x080fe200010f16ff */
[----:B------:R-:W-:Y:S04]  /*80c0*/  IMAD.MOV.U32 R145, RZ, RZ, c[0x0][0x22c] ;  /* 0x00008b00ff917624 */ /* 0x000fe800078e00ff */
[----:B------:R-:W-:Y:S04]  /*80d0*/  IMAD R145, R145, c[0x0][0x1c0], RZ ;  /* 0x0000700091917a24 */ /* 0x000fe800078e02ff */
[----:B------:R-:W-:Y:S05]  /*80e0*/  IMAD.SHL.U32 R145, R145, 0x10, RZ ;  /* 0x0000001091917824 */ /* 0x000fea00078e00ff */
[----:B------:R-:W-:Y:S01]  /*80f0*/  IADD3 R142, R145, 0x20, RZ ;  /* 0x00000020918e7810 */ /* 0x000fe20007ffe0ff */
[----:B--2---:R2:W-:Y:S04]  /*8100*/  @P0 STL [R1], R140 ;  /* 0x0000008c01000387 */ /* 0x0045e80000100800 */
[----:B------:R-:W4:Y:S04]  /*8110*/  LDL R139, [R1+0x20] ;  /* 0x00002000018b7983 */ /* 0x000f280000100800 */
[----:B------:R-:W4:Y:S04]  /*8120*/  LDL R138, [R1+0x28] ;  /* 0x00002800018a7983 */ /* 0x000f280000100800 */
[----:B---3--:R3:W-:Y:S01]  /*8130*/  @P0 STL [R1+0x4], R141 ;  /* 0x0000048d01000387 */ /* 0x0087e20000100800 */
[----:B--2---:R-:W-:Y:S04]  /*8140*/  IMAD.MOV.U32 R140, RZ, RZ, c[0x0][0x22c] ;  /* 0x00008b00ff8c7624 */ /* 0x004fe800078e00ff */
[----:B------:R-:W-:Y:S04]  /*8150*/  IMAD R140, R140, c[0x0][0x1c0], RZ ;  /* 0x000070008c8c7a24 */ /* 0x000fe800078e02ff */
[----:B------:R-:W-:Y:S02]  /*8160*/  IMAD.SHL.U32 R140, R140, 0x8, RZ ;  /* 0x000000088c8c7824 */ /* 0x000fe400078e00ff */
[----:B---3--:R-:W-:Y:S03]  /*8170*/  IMAD.MOV.U32 R141, RZ, RZ, c[0x0][0x22c] ;  /* 0x00008b00ff8d7624 */ /* 0x008fe600078e00ff */
[CC--:B------:R-:W-:Y:S01]  /*8180*/  LEA R34, P1, R140.reuse, R32.reuse, 0x2 ;  /* 0x000000208c227211 */ /* 0x0c0fe200078210ff */
[----:B------:R-:W-:Y:S03]  /*8190*/  IMAD R141, R141, c[0x0][0x1c0], RZ ;  /* 0x000070008d8d7a24 */ /* 0x000fe600078e02ff */
[-C--:B------:R-:W-:Y:S02]  /*81a0*/  LEA.HI.X.SX32 R35, R140, R33.reuse, 0x2, P1 ;  /* 0x000000218c237211 */ /* 0x080fe400008f16ff */
[-C--:B------:R-:W-:Y:S01]  /*81b0*/  LEA R132, P1, R147, R32.reuse, 0x2 ;  /* 0x0000002093847211 */ /* 0x080fe200078210ff */
[----:B------:R-:W-:Y:S02]  /*81c0*/  IMAD.SHL.U32 R141, R141, 0x10, RZ ;  /* 0x000000108d8d7824 */ /* 0x000fe400078e00ff */
[----:B------:R2:W-:Y:S01]  /*81d0*/  RED.E.ADD.F32.FTZ.RN.STRONG.GPU [R34.64], R5 ;  /* 0x000000052200798e */ /* 0x0005e2000c10e78c */
[-C--:B------:R-:W-:Y:S01]  /*81e0*/  LEA.HI.X.SX32 R133, R147, R33.reuse, 0x2, P1 ;  /* 0x0000002193857211 */ /* 0x080fe200008f16ff */
[----:B------:R-:W-:Y:S01]  /*81f0*/  IMAD.MOV.U32 R147, RZ, RZ, c[0x0][0x22c] ;  /* 0x00008b00ff937624 */ /* 0x000fe200078e00ff */
[-C--:B-1----:R-:W-:Y:S02]  /*8200*/  LEA R136, P0, R141, R32.reuse, 0x2 ;  /* 0x000000208d887211 */ /* 0x082fe400078010ff */
[-C--:B------:R-:W-:Y:S01]  /*8210*/  LEA R4, P1, R0, R32.reuse, 0x2 ;  /* 0x0000002000047211 */ /* 0x080fe200078210ff */
[----:B------:R-:W-:Y:S01]  /*8220*/  IMAD R147, R147, c[0x0][0x1c0], RZ ;  /* 0x0000700093937a24 */ /* 0x000fe200078e02ff */
[-C--:B------:R-:W-:Y:S02]  /*8230*/  LEA.HI.X.SX32 R137, R141, R33.reuse, 0x2, P0 ;  /* 0x000000218d897211 */ /* 0x080fe400000f16ff */
[CC--:B------:R-:W-:Y:S01]  /*8240*/  LEA R30, P0, R146.reuse, R32.reuse, 0x2 ;  /* 0x00000020921e7211 */ /* 0x0c0fe200078010ff */
[----:B------:R-:W-:Y:S01]  /*8250*/  IMAD.SHL.U32 R147, R147, 0x10, RZ ;  /* 0x0000001093937824 */ /* 0x000fe200078e00ff */
[----:B------:R-:W-:Y:S01]  /*8260*/  IADD3 R134, R141, 0x40, RZ ;  /* 0x000000408d867810 */ /* 0x000fe20007ffe0ff */
[----:B------:R1:W-:Y:S01]  /*8270*/  RED.E.ADD.F32.FTZ.RN.STRONG.GPU [R136.64], R6 ;  /* 0x000000068800798e */ /* 0x0003e2000c10e78c */
[-C--:B------:R-:W-:Y:S01]  /*8280*/  LEA.HI.X.SX32 R31, R146, R33.reuse, 0x2, P0 ;  /* 0x00000021921f7211 */ /* 0x080fe200000f16ff */
[----:B------:R-:W-:Y:S01]  /*8290*/  IMAD.MOV.U32 R146, RZ, RZ, c[0x0][0x22c] ;  /* 0x00008b00ff927624 */ /* 0x000fe200078e00ff */
[C---:B------:R-:W-:Y:S01]  /*82a0*/  IADD3 R145, R147.reuse, 0x20, RZ ;  /* 0x0000002093917810 */ /* 0x040fe20007ffe0ff */
[----:B------:R3:W-:Y:S01]  /*82b0*/  RED.E.ADD.F32.FTZ.RN.STRONG.GPU [R132.64], R7 ;  /* 0x000000078400798e */ /* 0x0007e2000c10e78c */
[----:B------:R-:W-:Y:S01]  /*82c0*/  IADD3 R143, R147, 0x20, RZ ;  /* 0x00000020938f7810 */ /* 0x000fe20007ffe0ff */
[----:B------:R-:W-:Y:S02]  /*82d0*/  IMAD R146, R146, c[0x0][0x1c0], RZ ;  /* 0x0000700092927a24 */ /* 0x000fe400078e02ff */
[----:B------:R3:W-:Y:S02]  /*82e0*/  RED.E.ADD.F32.FTZ.RN.STRONG.GPU [R30.64], R8 ;  /* 0x000000081e00798e */ /* 0x0007e4000c10e78c */
[----:B------:R-:W-:Y:S02]  /*82f0*/  IMAD.SHL.U32 R146, R146, 0x8, RZ ;  /* 0x0000000892927824 */ /* 0x000fe400078e00ff */
[----:B------:R3:W-:Y:S02]  /*8300*/  RED.E.ADD.F32.FTZ.RN.STRONG.GPU [R28.64], R9 ;  /* 0x000000091c00798e */ /* 0x0007e4000c10e78c */
[----:B------:R-:W-:Y:S01]  /*8310*/  IMAD.IADD R145, R146, 0x1, R145 ;  /* 0x0000000192917824 */ /* 0x000fe200078e0291 */
[-C--:B--2---:R-:W-:Y:S01]  /*8320*/  LEA.HI.X.SX32 R5, R0, R33.reuse, 0x2, P1 ;  /* 0x0000002100057211 */ /* 0x084fe200008f16ff */
[C---:B------:R-:W-:Y:S01]  /*8330*/  IMAD.IADD R143, R146.reuse, 0x1, R143 ;  /* 0x00000001928f7824 */ /* 0x040fe200078e028f */
[----:B------:R-:W2:Y:S03]  /*8340*/  LDL R0, [R1+0x24] ;  /* 0x0000240001007983 */ /* 0x000ea60000100800 */
[----:B------:R-:W-:Y:S01]  /*8350*/  IMAD.IADD R143, R146, 0x1, R143 ;  /* 0x00000001928f7824 */ /* 0x000fe200078e028f */
[----:B------:R3:W-:Y:S01]  /*8360*/  RED.E.ADD.F32.FTZ.RN.STRONG.GPU [R4.64], R10 ;  /* 0x0000000a0400798e */ /* 0x0007e2000c10e78c */
[CC--:B-1----:R-:W-:Y:S03]  /*8370*/  LEA R6, P0, R149.reuse, R32.reuse, 0x2 ;  /* 0x0000002095067211 */ /* 0x0c2fe600078010ff */
[----:B---3--:R-:W3:Y:S01]  /*8380*/  LDL R132, [R1+0x10] ;  /* 0x0000100001847983 */ /* 0x008ee20000100800 */
[-C--:B------:R-:W-:Y:S02]  /*8390*/  LEA.HI.X.SX32 R7, R149, R33.reuse, 0x2, P0 ;  /* 0x0000002195077211 */ /* 0x080fe400000f16ff */
[C---:B------:R-:W-:Y:S02]  /*83a0*/  IADD3 R133, R141.reuse, 0x40, RZ ;  /* 0x000000408d857810 */ /* 0x040fe40007ffe0ff */
[C---:B------:R-:W-:Y:S01]  /*83b0*/  IADD3 R31, R141.reuse, 0x40, RZ ;  /* 0x000000408d1f7810 */ /* 0x040fe20007ffe0ff */
[----:B------:R1:W-:Y:S01]  /*83c0*/  RED.E.ADD.F32.FTZ.RN.STRONG.GPU [R6.64], R11 ;  /* 0x0000000b0600798e */ /* 0x0003e2000c10e78c */
[----:B------:R-:W-:Y:S01]  /*83d0*/  IADD3 R30, R141, 0x40, RZ ;  /* 0x000000408d1e7810 */ /* 0x000fe20007ffe0ff */
[C---:B------:R-:W-:Y:S01]  /*83e0*/  IMAD.IADD R133, R140.reuse, 0x1, R133 ;  /* 0x000000018c857824 */ /* 0x040fe200078e0285 */
[CC--:B------:R-:W-:Y:S01]  /*83f0*/  LEA R28, P1, R145.reuse, R32.reuse, 0x2 ;  /* 0x00000020911c7211 */ /* 0x0c0fe200078210ff */
[----:B------:R1:W-:Y:S01]  /*8400*/  RED.E.ADD.F32.FTZ.RN.STRONG.GPU [R32.64+0x80], R12 ;  /* 0x0000800c2000798e */ /* 0x0003e2000c10e78c */
[C---:B------:R-:W-:Y:S02]  /*8410*/  IMAD.IADD R31, R140.reuse, 0x1, R31 ;  /* 0x000000018c1f7824 */ /* 0x040fe400078e021f */
[-C--:B------:R-:W-:Y:S01]  /*8420*/  LEA.HI.X.SX32 R29, R145, R33.reuse, 0x2, P1 ;  /* 0x00000021911d7211 */ /* 0x080fe200008f16ff */
[----:B------:R1:W-:Y:S01]  /*8430*/  RED.E.ADD.F32.FTZ.RN.STRONG.GPU [R34.64+0x80], R13 ;  /* 0x0000800d2200798e */ /* 0x0003e2000c10e78c */
[----:B------:R-:W-:Y:S01]  /*8440*/  IMAD.IADD R30, R140, 0x1, R30 ;  /* 0x000000018c1e7824 */ /* 0x000fe200078e021e */
[-C--:B------:R-:W-:Y:S01]  /*8450*/  LEA R4, P0, R142, R32.reuse, 0x2 ;  /* 0x000000208e047211 */ /* 0x080fe200078010ff */
[C---:B------:R-:W-:Y:S02]  /*8460*/  IMAD.IADD R133, R140.reuse, 0x1, R133 ;  /* 0x000000018c857824 */ /* 0x040fe400078e0285 */
[----:B------:R-:W-:Y:S01]  /*8470*/  IMAD.IADD R30, R140, 0x1, R30 ;  /* 0x000000018c1e7824 */ /* 0x000fe200078e021e */
[-C--:B------:R-:W-:Y:S01]  /*8480*/  LEA.HI.X.SX32 R5, R142, R33.reuse, 0x2, P0 ;  /* 0x000000218e057211 */ /* 0x080fe200000f16ff */
[----:B------:R-:W-:Y:S01]  /*8490*/  IMAD.IADD R133, R140, 0x1, R133 ;  /* 0x000000018c857824 */ /* 0x000fe200078e0285 */
[----:B------:R-:W-:Y:S02]  /*84a0*/  IADD3 R142, R147, 0x20, RZ ;  /* 0x00000020938e7810 */ /* 0x000fe40007ffe0ff */
[CC--:B------:R-:W-:Y:S01]  /*84b0*/  LEA R10, P0, R143.reuse, R32.reuse, 0x2 ;  /* 0x000000208f0a7211 */ /* 0x0c0fe200078010ff */
[----:B------:R1:W-:Y:S02]  /*84c0*/  RED.E.ADD.F32.FTZ.RN.STRONG.GPU [R4.64], R14 ;  /* 0x0000000e0400798e */ /* 0x0003e4000c10e78c */
[C---:B------:R-:W-:Y:S02]  /*84d0*/  IMAD.IADD R142, R146.reuse, 0x1, R142 ;  /* 0x00000001928e7824 */ /* 0x040fe400078e028e */
[----:B------:R1:W-:Y:S02]  /*84e0*/  RED.E.ADD.F32.FTZ.RN.STRONG.GPU [R28.64], R15 ;  /* 0x0000000f1c00798e */ /* 0x0003e4000c10e78c */
[C---:B------:R-:W-:Y:S01]  /*84f0*/  IMAD.IADD R142, R146.reuse, 0x1, R142 ;  /* 0x00000001928e7824 */ /* 0x040fe200078e028e */
[-C--:B-1----:R-:W-:Y:S03]  /*8500*/  LEA.HI.X.SX32 R11, R143, R33.reuse, 0x2, P0 ;  /* 0x000000218f0b7211 */ /* 0x082fe600000f16ff */
[----:B------:R-:W-:Y:S01]  /*8510*/  IMAD.IADD R142, R146, 0x1, R142 ;  /* 0x00000001928e7824 */ /* 0x000fe200078e028e */
[CC--:B------:R-:W-:Y:S01]  /*8520*/  LEA R12, P4, R31.reuse, R32.reuse, 0x2 ;  /* 0x000000201f0c7211 */ /* 0x0c0fe200078810ff */
[----:B------:R1:W-:Y:S03]  /*8530*/  RED.E.ADD.F32.FTZ.RN.STRONG.GPU [R10.64], R16 ;  /* 0x000000100a00798e */ /* 0x0003e6000c10e78c */
[CC--:B------:R-:W-:Y:S02]  /*8540*/  LEA R8, P2, R142.reuse, R32.reuse, 0x2 ;  /* 0x000000208e087211 */ /* 0x0c0fe400078410ff */
[-C--:B------:R-:W-:Y:S02]  /*8550*/  LEA.HI.X.SX32 R13, R31, R33.reuse, 0x2, P4 ;  /* 0x000000211f0d7211 */ /* 0x080fe400020f16ff */
[-C--:B------:R-:W-:Y:S05]  /*8560*/  LEA.HI.X.SX32 R9, R142, R33.reuse, 0x2, P2 ;  /* 0x000000218e097211 */ /* 0x080fea00010f16ff */
        /* <DEDUP_REMOVED lines=8> */
[CC--:B----4-:R-:W-:Y:S02]  /*85f0*/  LEA R6, P1, R139.reuse, R32.reuse, 0x2 ;  /* 0x000000208b067211 */ /* 0x0d0fe400078210ff */
        /* <DEDUP_REMOVED lines=16> */
[CC--:B--2---:R-:W-:Y:S04]  /*8700*/  LEA R4, P0, R0.reuse, R32.reuse, 0x2 ;  /* 0x0000002000047211 */ /* 0x0c4fe800078010ff */
        /* <DEDUP_REMOVED lines=78> */
[----:B------:R-:W-:Y:S01]  /*8bf0*/  UISETP.NE.AND UP0, UPT, UR24, -0x1, UPT ;  /* 0xffffffff1800788c */ /* 0x000fe2000bf05270 */
[----:B------:R-:W-:Y:S01]  /*8c00*/  FMUL.FTZ R48, R46, c[0x0][0x2dc] ;  /* 0x0000b7002e307a20 */ /* 0x000fe20000410000 */
[----:B------:R-:W-:Y:S01]  /*8c10*/  ULDC.64 UR8, c[0x0][0x3a0] ;  /* 0x0000e80000087ab9 */ /* 0x000fe20000000a00 */
[----:B------:R-:W-:-:S02]  /*8c20*/  FMUL.FTZ R19, R45, c[0x0][0x2dc] ;  /* 0x0000b7002d137a20 */ /* 0x000fc40000410000 */
[----:B------:R-:W-:Y:S01]  /*8c30*/  FMUL.FTZ R84, R84, c[0x0][0x2e0] ;  /* 0x0000b80054547a20 */ /* 0x000fe20000410000 */
[----:B------:R-:W-:Y:S01]  /*8c40*/  PLOP3.LUT P0, PT, PT, PT, UP0, 0x80, 0x0 ;  /* 0x000000000000781c */ /* 0x000fe20003f0f008 */
[----:B------:R-:W-:Y:S02]  /*8c50*/  FMUL.FTZ R46, R85, c[0x0][0x2e0] ;  /* 0x0000b800552e7a20 */ /* 0x000fe40000410000 */
[----:B------:R-:W-:Y:S02]  /*8c60*/  FMUL.FTZ R133, R42, c[0x0][0x2dc] ;  /* 0x0000b7002a857a20 */ /* 0x000fe40000410000 */
[----:B------:R-:W-:Y:S01]  /*8c70*/  FMUL.FTZ R86, R86, c[0x0][0x2e0] ;  /* 0x0000b80056567a20 */ /* 0x000fe20000410000 */
[----:B------:R-:W-:Y:S01]  /*8c80*/  F2FP.BF16.PACK_AB R46, R46, R84 ;  /* 0x000000542e2e723e */ /* 0x000fe200000010ff */
[----:B------:R-:W-:Y:S01]  /*8c90*/  BAR.SYNC.DEFER_BLOCKING 0x0 ;  /* 0x0000000000007b1d */ /* 0x000fe20000010000 */
[----:B------:R-:W-:Y:S01]  /*8ca0*/  FMUL.FTZ R45, R87, c[0x0][0x2e0] ;  /* 0x0000b800572d7a20 */ /* 0x000fe20000410000 */
[----:B------:R-:W-:Y:S01]  /*8cb0*/  @UP0 UIADD3 UR6, UR21, UR24, URZ ;  /* 0x0000001815060290 */ /* 0x000fe2000fffe03f */
[----:B------:R-:W-:-:S02]  /*8cc0*/  FMUL.FTZ R23, R41, c[0x0][0x2dc] ;  /* 0x0000b70029177a20 */ /* 0x000fc40000410000 */
[----:B------:R-:W-:Y:S01]  /*8cd0*/  FMUL.FTZ R21, R49, c[0x0][0x2dc] ;  /* 0x0000b70031157a20 */ /* 0x000fe20000410000 */
[----:B------:R-:W-:Y:S01]  /*8ce0*/  F2FP.BF16.PACK_AB R45, R45, R86 ;  /* 0x000000562d2d723e */ /* 0x000fe200000010ff */
[----:B------:R-:W-:Y:S01]  /*8cf0*/  FMUL.FTZ R96, R96, c[0x0][0x2e0] ;  /* 0x0000b80060607a20 */ /* 0x000fe20000410000 */
[----:B------:R-:W-:Y:S01]  /*8d00*/  @UP0 UIMAD.WIDE.U32 UR4, UR6, UR8, URZ ;  /* 0x00000008060402a5 */ /* 0x000fe2000f8e003f */
[----:B------:R-:W-:Y:S01]  /*8d10*/  FMUL.FTZ R42, R97, c[0x0][0x2e0] ;  /* 0x0000b800612a7a20 */ /* 0x000fe20000410000 */
[----:B------:R-:W-:Y:S01]  /*8d20*/  F2FP.BF16.PACK_AB R21, R21, R132 ;  /* 0x000000841515723e */ /* 0x000fe200000010ff */
[----:B------:R-:W-:Y:S01]  /*8d30*/  FMUL.FTZ R49, R44, c[0x0][0x2dc] ;  /* 0x0000b7002c317a20 */ /* 0x000fe20000410000 */
[----:B------:R-:W-:Y:S01]  /*8d40*/  @UP0 UIMAD UR14, UR6, UR9, UR5 ;  /* 0x00000009060e02a4 */ /* 0x000fe2000f8e0205 */
[----:B------:R-:W-:Y:S01]  /*8d50*/  FMUL.FTZ R98, R98, c[0x0][0x2e0] ;  /* 0x0000b80062627a20 */ /* 0x000fe20000410000 */
[----:B------:R-:W-:Y:S01]  /*8d60*/  F2FP.BF16.PACK_AB R42, R42, R96 ;  /* 0x000000602a2a723e */ /* 0x000fe200000010ff */
[----:B------:R-:W-:Y:S01]  /*8d70*/  FMUL.FTZ R41, R99, c[0x0][0x2e0] ;  /* 0x0000b80063297a20 */ /* 0x000fe20000410000 */
[----:B------:R-:W-:Y:S01]  /*8d80*/  F2FP.BF16.PACK_AB R19, R19, R49 ;  /* 0x000000311313723e */ /* 0x000fe200000010ff */
[----:B------:R-:W-:Y:S01]  /*8d90*/  FMUL.FTZ R22, R43, c[0x0][0x2dc] ;  /* 0x0000b7002b167a20 */ /* 0x000fe20000410000 */
[----:B------:R-:W-:Y:S01]  /*8da0*/  @UP0 UMOV UR11, UR4 ;  /* 0x00000004000b0c82 */ /* 0x000fe20008000000 */
[----:B------:R-:W-:Y:S01]  /*8db0*/  FMUL.FTZ R88, R88, c[0x0][0x2e0] ;  /* 0x0000b80058587a20 */ /* 0x000fe20000410000 */
[----:B------:R-:W-:Y:S01]  /*8dc0*/  F2FP.BF16.PACK_AB R41, R41, R98 ;  /* 0x000000622929723e */ /* 0x000fe200000010ff */
[----:B------:R-:W-:Y:S01]  /*8dd0*/  FMUL.FTZ R44, R89, c[0x0][0x2e0] ;  /* 0x0000b800592c7a20 */ /* 0x000fe20000410000 */
[----:B------:R-:W-:Y:S01]  /*8de0*/  F2FP.BF16.PACK_AB R22, R22, R133 ;  /* 0x000000851616723e */ /* 0x000fe200000010ff */
[----:B------:R-:W-:-:S02]  /*8df0*/  FMUL.FTZ R134, R40, c[0x0][0x2dc] ;  /* 0x0000b70028867a20 */ /* 0x000fc40000410000 */
[----:B------:R-:W-:Y:S01]  /*8e00*/  FMUL.FTZ R90, R90, c[0x0][0x2e0] ;  /* 0x0000b8005a5a7a20 */ /* 0x000fe20000410000 */
[----:B------:R-:W-:Y:S01]  /*8e10*/  F2FP.BF16.PACK_AB R44, R44, R88 ;  /* 0x000000582c2c723e */ /* 0x000fe200000010ff */
[----:B------:R-:W-:Y:S01]  /*8e20*/  FMUL.FTZ R43, R91, c[0x0][0x2e0] ;  /* 0x0000b8005b2b7a20 */ /* 0x000fe20000410000 */
[----:B------:R-:W-:Y:S01]  /*8e30*/  F2FP.BF16.PACK_AB R23, R23, R134 ;  /* 0x000000861717723e */ /* 0x000fe200000010ff */
[----:B------:R-:W-:Y:S02]  /*8e40*/  FMUL.FTZ R24, R39, c[0x0][0x2dc] ;  /* 0x0000b70027187a20 */ /* 0x000fe40000410000 */
[----:B------:R-:W-:Y:S01]  /*8e50*/  FMUL.FTZ R92, R92, c[0x0][0x2e0] ;  /* 0x0000b8005c5c7a20 */ /* 0x000fe20000410000 */
[----:B------:R-:W-:Y:S01]  /*8e60*/  F2FP.BF16.PACK_AB R43, R43, R90 ;  /* 0x0000005a2b2b723e */ /* 0x000fe200000010ff */
[----:B------:R-:W-:Y:S02]  /*8e70*/  FMUL.FTZ R40, R93, c[0x0][0x2e0] ;  /* 0x0000b8005d287a20 */ /* 0x000fe40000410000 */
        /* <DEDUP_REMOVED lines=108> */
[----:B------:R-:W-:-:S04]  /*9540*/  F2FP.BF16.PACK_AB R3, R3, R76 ;  /* 0x0000004c0303723e */ /* 0x000fc800000010ff */
[----:B------:R-:W-:Y:S01]  /*9550*/  F2FP.BF16.PACK_AB R0, R0, R78 ;  /* 0x0000004e0000723e */ /* 0x000fe200000010ff */
        /* <DEDUP_REMOVED lines=61> */
.L_x_161:
        /* <DEDUP_REMOVED lines=18> */
.L_x_162:
        /* <DEDUP_REMOVED lines=55> */
.L_x_164:
[----:B------:R-:W-:Y:S05]  /*9dc0*/  BSYNC B0 ;  /* 0x0000000000007941 */ /* 0x000fea0003800000 */
.L_x_163:
        /* <DEDUP_REMOVED lines=20> */
.L_x_166:
[----:B------:R-:W-:Y:S05]  /*9f10*/  BSYNC B0 ;  /* 0x0000000000007941 */ /* 0x000fea0003800000 */
.L_x_165:
        /* <DEDUP_REMOVED lines=29> */
.L_x_168:
[----:B------:R-:W-:Y:S05]  /*a0f0*/  BSYNC B0 ;  /* 0x0000000000007941 */ /* 0x000fea0003800000 */
.L_x_167:
        /* <DEDUP_REMOVED lines=16> */
.L_x_144:
[----:B------:R-:W-:Y:S05]  /*a200*/  BSYNC B1 ;  /* 0x0000000000017941 */ /* 0x000fea0003800000 */
.L_x_130:
        /* <DEDUP_REMOVED lines=11> */
.L_x_169:
[----:B------:R-:W-:Y:S05]  /*a2c0*/  EXIT ;  /* 0x000000000000794d */ /* 0x000fea0003800000 */
.L_x_171:
        /* <DEDUP_REMOVED lines=11> */
.L_x_669:


//--------------------- .text._ZN5flash44flash_bwd_dq_dk_dv_loop_seqk_parallel_kernelI23Flash_bwd_kernel_traitsILi96ELi64ELi128ELi8ELi2ELi4ELi4ELb1ELb0EN7cutlass10bfloat16_tE19Flash_kernel_traitsILi96ELi64ELi128ELi8ES3_EELb0ELb1ELb0ELb0ELb0ELb0ELb1EEEvNS_16Flash_bwd_paramsE --------------------------
	.section	.text._ZN5flash44flash_bwd_dq_dk_dv_loop_seqk_parallel_kernelI23Flash_bwd_kernel_traitsILi96ELi64ELi128ELi8ELi2ELi4ELi4ELb1ELb0EN7cutlass10bfloat16_tE19Flash_kernel_traitsILi96ELi64ELi128ELi8ES3_EELb0ELb1ELb0ELb0ELb0ELb0ELb1EEEvNS_16Flash_bwd_paramsE,"ax",@progbits
	.sectioninfo	@"SHI_REGISTERS=255"
	.align	128
        .global         _ZN5flash44flash_bwd_dq_dk_dv_loop_seqk_parallel_kernelI23Flash_bwd_kernel_traitsILi96ELi64ELi128ELi8ELi2ELi4ELi4ELb1ELb0EN7cutlass10bfloat16_tE19Flash_kernel_traitsILi96ELi64ELi128ELi8ES3_EELb0ELb1ELb0ELb0ELb0ELb0ELb1EEEvNS_16Flash_bwd_paramsE
        .type           _ZN5flash44flash_bwd_dq_dk_dv_loop_seqk_parallel_kernelI23Flash_bwd_kernel_traitsILi96ELi64ELi128ELi8ELi2ELi4ELi4ELb1ELb0EN7cutlass10bfloat16_tE19Flash_kernel_traitsILi96ELi64ELi128ELi8ES3_EELb0ELb1ELb0ELb0ELb0ELb0ELb1EEEvNS_16Flash_bwd_paramsE,@function
        .size           _ZN5flash44flash_bwd_dq_dk_dv_loop_seqk_parallel_kernelI23Flash_bwd_kernel_traitsILi96ELi64ELi128ELi8ELi2ELi4ELi4ELb1ELb0EN7cutlass10bfloat16_tE19Flash_kernel_traitsILi96ELi64ELi128ELi8ES3_EELb0ELb1ELb0ELb0ELb0ELb0ELb1EEEvNS_16Flash_bwd_paramsE,(.L_x_670 - _ZN5flash44flash_bwd_dq_dk_dv_loop_seqk_parallel_kernelI23Flash_bwd_kernel_traitsILi96ELi64ELi128ELi8ELi2ELi4ELi4ELb1ELb0EN7cutlass10bfloat16_tE19Flash_kernel_traitsILi96ELi64ELi128ELi8ES3_EELb0ELb1ELb0ELb0ELb0ELb0ELb1EEEvNS_16Flash_bwd_paramsE)
        .other          _ZN5flash44flash_bwd_dq_dk_dv_loop_seqk_parallel_kernelI23Flash_bwd_kernel_traitsILi96ELi64ELi128ELi8ELi2ELi4ELi4ELb1ELb0EN7cutlass10bfloat16_tE19Flash_kernel_traitsILi96ELi64ELi128ELi8ES3_EELb0ELb1ELb0ELb0ELb0ELb0ELb1EEEvNS_16Flash_bwd_paramsE,@"STO_CUDA_ENTRY STV_DEFAULT"
_ZN5flash44flash_bwd_dq_dk_dv_loop_seqk_parallel_kernelI23Flash_bwd_kernel_traitsILi96ELi64ELi128ELi8ELi2ELi4ELi4ELb1ELb0EN7cutlass10bfloat16_tE19Flash_kernel_traitsILi96ELi64ELi128ELi8ES3_EELb0ELb1ELb0ELb0ELb0ELb0ELb1EEEvNS_16Flash_bwd_paramsE:
.text._ZN5flash44flash_bwd_dq_dk_dv_loop_seqk_parallel_kernelI23Flash_bwd_kernel_traitsILi96ELi64ELi128ELi8ELi2ELi4ELi4ELb1ELb0EN7cutlass10bfloat16_tE19Flash_kernel_traitsILi96ELi64ELi128ELi8ES3_EELb0ELb1ELb0ELb0ELb0ELb0ELb1EEEvNS_16Flash_bwd_paramsE:
        /* <DEDUP_REMOVED lines=36> */
[----:B------:R-:W-:Y:S01]  /*0240*/  SHF.R.S32.HI R6, RZ, 0x4, R12 ;  /* 0x00000004ff067819 */ /* 0x000fe2000001140c */
[----:B---3--:R-:W-:Y:S01]  /*0250*/  UIMAD UR47, UR35, UR46, URZ ;  /* 0x0000002e232f72a4 */ /* 0x008fe2000f8e023f */
[----:B------:R-:W-:Y:S01]  /*0260*/  LEA.HI R10, R20, R21, RZ, 0x5 ;  /* 0x00000015140a7211 */ /* 0x000fe200078f28ff */
[----:B------:R-:W-:Y:S01]  /*0270*/  UIMAD UR46, UR46, UR10, URZ ;  /* 0x0000000a2e2e72a4 */ /* 0x000fe2000f8e023f */
[--C-:B------:R-:W-:Y:S01]  /*0280*/  SHF.R.S32.HI R7, RZ, 0x2, R5.reuse ;  /* 0x00000002ff077819 */ /* 0x100fe20000011405 */
[----:B------:R-:W-:Y:S01]  /*0290*/  UIMAD UR55, UR6, UR4, UR55 ;  /* 0x00000004063772a4 */ /* 0x000fe2000f8e0237 */
[----:B------:R-:W-:Y:S01]  /*02a0*/  SHF.R.S32.HI R0, RZ, 0x1f, R5 ;  /* 0x0000001fff007819 */ /* 0x000fe20000011405 */
[----:B------:R-:W-:Y:S01]  /*02b0*/  UIMAD UR52, UR5, UR32, URZ ;  /* 0x00000020053472a4 */ /* 0x000fe2000f8e023f */
[----:B------:R-:W-:Y:S01]  /*02c0*/  LEA.HI R3, R12, R6, RZ, 0x1 ;  /* 0x000000060c037211 */ /* 0x000fe200078f08ff */
[----:B------:R-:W-:Y:S01]  /*02d0*/  UIMAD UR4, UR32, UR9, UR35 ;  /* 0x00000009200472a4 */ /* 0x000fe2000f8e0223 */
[----:B------:R-:W-:Y:S01]  /*02e0*/  LOP3.LUT R4, R10, 0xffffffe0, RZ, 0xc0, !PT ;  /* 0xffffffe00a047812 */ /* 0x000fe200078ec0ff */
[----:B------:R-:W-:Y:S01]  /*02f0*/  @!UP5 UIMAD UR5, UR32, UR11, UR35 ;  /* 0x0000000b2005d2a4 */ /* 0x000fe2000f8e0223 */
[-C--:B------:R-:W-:Y:S01]  /*0300*/  LEA.HI R2, R0, R7.reuse, RZ, 0x3 ;  /* 0x0000000700027211 */ /* 0x080fe200078f18ff */
[----:B------:R-:W-:Y:S01]  /*0310*/  USHF.L.U32 UR41, UR46, 0x6, URZ ;  /* 0x000000062e297899 */ /* 0x000fe2000800063f */
[----:B------:R-:W-:Y:S01]  /*0320*/  LOP3.LUT R3, R3, 0xfffffffe, RZ, 0xc0, !PT ;  /* 0xfffffffe03037812 */ /* 0x000fe200078ec0ff */
[----:B------:R-:W-:Y:S01]  /*0330*/  IMAD.IADD R0, R21, 0x1, -R4 ;  /* 0x0000000115007824 */ /* 0x000fe200078e0a04 */
[----:B------:R-:W-:Y:S01]  /*0340*/  LEA.HI R8, R5, R7, RZ, 0x1 ;  /* 0x0000000705087211 */ /* 0x000fe200078f08ff */
[----:B------:R-:W-:Y:S01]  /*0350*/  ULDC UR49, c[0x0][0x214] ;  /* 0x0000850000317ab9 */ /* 0x000fe20000000800 */
[----:B------:R-:W-:Y:S01]  /*0360*/  LOP3.LUT R2, R2, 0xfffffff8, RZ, 0xc0, !PT ;  /* 0xfffffff802027812 */ /* 0x000fe200078ec0ff */
[----:B------:R-:W-:Y:S01]  /*0370*/  IMAD.IADD R15, R6, 0x1, -R3 ;  /* 0x00000001060f7824 */ /* 0x000fe200078e0a03 */
[----:B------:R-:W-:Y:S01]  /*0380*/  SHF.R.S32.HI R3, RZ, 0x1f, R0 ;  /* 0x0000001fff037819 */ /* 0x000fe20000011400 */
[----:B------:R-:W-:Y:S01]  /*0390*/  ULDC UR56, c[0x0][0x1c8] ;  /* 0x0000720000387ab9 */ /* 0x000fe20000000800 */
[----:B------:R-:W-:Y:S01]  /*03a0*/  LOP3.LUT R4, R8, 0x7fffffe, RZ, 0xc0, !PT ;  /* 0x07fffffe08047812 */ /* 0x000fe200078ec0ff */
[----:B------:R-:W-:Y:S01]  /*03b0*/  IMAD.IADD R8, R7, 0x1, -R2 ;  /* 0x0000000107087824 */ /* 0x000fe200078e0a02 */
[----:B------:R-:W-:Y:S01]  /*03c0*/  LEA.HI R22, R3, R0, RZ, 0x2 ;  /* 0x0000000003167211 */ /* 0x000fe200078f10ff */
[----:B------:R-:W-:Y:S01]  /*03d0*/  ULDC.U8 UR8, c[0x0][0x3d0] ;  /* 0x0000f40000087ab9 */ /* 0x000fe20000000000 */
[----:B------:R-:W-:Y:S01]  /*03e0*/  SHF.R.S32.HI R0, RZ, 0x5, R10 ;  /* 0x00000005ff007819 */ /* 0x000fe2000001140a */
[----:B------:R-:W-:Y:S01]  /*03f0*/  IMAD.IADD R9, R7, 0x1, -R4 ;  /* 0x0000000107097824 */ /* 0x000fe200078e0a04 */
[-C--:B------:R-:W-:Y:S01]  /*0400*/  LEA.HI R16, R20, R21.reuse, RZ, 0x3 ;  /* 0x0000001514107211 */ /* 0x080fe200078f18ff */
[----:B------:R-:W-:Y:S01]  /*0410*/  ULDC UR50, c[0x0][0x224] ;  /* 0x0000890000327ab9 */ /* 0x000fe20000000800 */
[----:B------:R-:W-:Y:S01]  /*0420*/  SHF.R.S32.HI R2, RZ, 0x1f, R10 ;  /* 0x0000001fff027819 */ /* 0x000fe2000001140a */
[----:B------:R-:W-:Y:S01]  /*0430*/  IMAD R9, R0, 0x8, R9 ;  /* 0x0000000800097824 */ /* 0x000fe200078e0209 */
[----:B------:R-:W-:Y:S01]  /*0440*/  LOP3.LUT R5, R5, 0xfffffffc, RZ, 0xc0, !PT ;  /* 0xfffffffc05057812 */ /* 0x000fe200078ec0ff */
[----:B------:R-:W-:Y:S01]  /*0450*/  @UP5 UIMAD UR54, UR32, UR49, URZ ;  /* 0x00000031203652a4 */ /* 0x000fe2000f8e023f */
[-C--:B------:R-:W-:Y:S01]  /*0460*/  LEA.HI R4, R10, R0.reuse, RZ, 0x1 ;  /* 0x000000000a047211 */ /* 0x080fe200078f08ff */
[----:B------:R-:W-:Y:S01]  /*0470*/  ULDC.64 UR12, c[0x0][0x118] ;  /* 0x00004600000c7ab9 */ /* 0x000fe20000000a00 */
[----:B------:R-:W-:Y:S01]  /*0480*/  SHF.R.S32.HI R3, RZ, 0x3, R16 ;  /* 0x00000003ff037819 */ /* 0x000fe20000011410 */
[----:B------:R-:W-:Y:S01]  /*0490*/  IMAD.IADD R17, R21, 0x1, -R5 ;  /* 0x0000000115117824 */ /* 0x000fe200078e0a05 */
[----:B------:R-:W-:Y:S01]  /*04a0*/  LEA.HI R2, R2, R0, RZ, 0x2 ;  /* 0x0000000002027211 */ /* 0x000fe200078f10ff */
[----:B------:R-:W-:Y:S01]  /*04b0*/  UMOV UR61, 0x4 ;  /* 0x00000004003d7882 */ /* 0x000fe20000000000 */
[----:B------:R-:W-:Y:S01]  /*04c0*/  LOP3.LUT R5, R4, 0xfffffffe, RZ, 0xc0, !PT ;  /* 0xfffffffe04057812 */ /* 0x000fe200078ec0ff */
[----:B------:R-:W-:Y:S01]  /*04d0*/  IMAD.SHL.U32 R3, R3, 0x40, RZ ;  /* 0x0000004003037824 */ /* 0x000fe200078e00ff */
[----:B------:R-:W-:Y:S01]  /*04e0*/  LOP3.LUT R4, R2, 0xfffffffc, RZ, 0xc0, !PT ;  /* 0xfffffffc02047812 */ /* 0x000fe200078ec0ff */
[----:B------:R-:W-:Y:S01]  /*04f0*/  IMAD.SHL.U32 R24, R17, 0x8, RZ ;  /* 0x0000000811187824 */ /* 0x000fe200078e00ff */
[----:B------:R-:W-:Y:S01]  /*0500*/  LEA.HI R10, R20, R21, RZ, 0x6 ;  /* 0x00000015140a7211 */ /* 0x000fe200078f30ff */
[C---:B------:R-:W-:Y:S01]  /*0510*/  IMAD.IADD R231, R0.reuse, 0x1, -R5 ;  /* 0x0000000100e77824 */ /* 0x040fe200078e0a05 */
[----:B------:R-:W-:Y:S01]  /*0520*/  LOP3.LUT R2, R3, 0xc0, RZ, 0xc0, !PT ;  /* 0x000000c003027812 */ /* 0x000fe200078ec0ff */
[----:B------:R-:W-:Y:S01]  /*0530*/  IMAD.IADD R11, R0, 0x1, -R4 ;  /* 0x00000001000b7824 */ /* 0x000fe200078e0a04 */
[----:B------:R-:W-:Y:S01]  /*0540*/  LOP3.LUT R0, R12, 0xfffffff0, RZ, 0xc0, !PT ;  /* 0xfffffff00c007812 */ /* 0x000fe200078ec0ff */
[----:B------:R-:W-:Y:S01]  /*0550*/  STL [R1+0x8], R24 ;  /* 0x0000081801007387 */ /* 0x000fe20000100800 */
[----:B------:R-:W-:Y:S01]  /*0560*/  LOP3.LUT R3, R2, 0x18, R24, 0xf8, !PT ;  /* 0x0000001802037812 */ /* 0x000fe200078ef818 */
[----:B------:R-:W-:Y:S01]  /*0570*/  ULOP3.LUT UR56, UR35, UR56, URZ, 0x3c, !UPT ;  /* 0x0000003823387292 */ /* 0x000fe2000f8e3c3f */
[----:B------:R-:W-:Y:S01]  /*0580*/  SHF.R.U32.HI R2, RZ, 0x3, R2 ;  /* 0x00000003ff027819 */ /* 0x000fe20000011602 */
[----:B------:R-:W-:Y:S01]  /*0590*/  IMAD.IADD R0, R21, 0x1, -R0 ;  /* 0x0000000115007824 */ /* 0x000fe200078e0a00 */
[----:B------:R-:W-:Y:S01]  /*05a0*/  SHF.R.S32.HI R10, RZ, 0x6, R10 ;  /* 0x00000006ff0a7819 */ /* 0x000fe2000001140a */
[----:B------:R-:W-:Y:S01]  /*05b0*/  USHF.R.S32.HI UR57, URZ, 0x1f, UR35 ;  /* 0x0000001f3f397899 */ /* 0x000fe20008011423 */
[----:B------:R-:W-:Y:S01]  /*05c0*/  LOP3.LUT R7, R3, R2, RZ, 0x3c, !PT ;  /* 0x0000000203077212 */ /* 0x000fe200078e3cff */
[----:B------:R-:W-:Y:S01]  /*05d0*/  UISETP.NE.AND UP6, UPT, UR8, URZ, UPT ;  /* 0x0000003f0800728c */ /* 0x000fe2000bfc5270 */
[----:B------:R-:W-:Y:S01]  /*05e0*/  SHF.R.S32.HI R4, RZ, 0x1f, R0 ;  /* 0x0000001fff047819 */ /* 0x000fe20000011400 */
[----:B------:R-:W-:Y:S01]  /*05f0*/  USHF.R.S32.HI UR59, URZ, 0x1f, UR32 ;  /* 0x0000001f3f3b7899 */ /* 0x000fe20008011420 */
[----:B------:R-:W-:Y:S01]  /*0600*/  LOP3.LUT R3, R16, 0xfffffff8, RZ, 0xc0, !PT ;  /* 0xfffffff810037812 */ /* 0x000fe200078ec0ff */
[----:B------:R-:W-:Y:S01]  /*0610*/  USHF.R.S32.HI UR58, URZ, 0x1f, UR35 ;  /* 0x0000001f3f3a7899 */ /* 0x000fe20008011423 */
[-C--:B------:R-:W-:Y:S01]  /*0620*/  LEA.HI R2, R0, R0.reuse, RZ, 0x1 ;  /* 0x0000000000027211 */ /* 0x080fe200078f08ff */
[----:B------:R-:W-:Y:S01]  /*0630*/  UIMAD.WIDE.U32 UR42, UR36, UR44, URZ ;  /* 0x0000002c242a72a5 */ /* 0x000fe2000f8e003f */
[----:B------:R-:W-:Y:S01]  /*0640*/  LEA.HI R12, R4, R0, RZ, 0x3 ;  /* 0x00000000040c7211 */ /* 0x000fe200078f18ff */
[----:B------:R-:W-:Y:S01]  /*0650*/  IMAD.IADD R3, R21, 0x1, -R3 ;  /* 0x0000000115037824 */ /* 0x000fe200078e0a03 */
[----:B------:R-:W-:Y:S01]  /*0660*/  LOP3.LUT R5, R2, 0x7fffffe, RZ, 0xc0, !PT ;  /* 0x07fffffe02057812 */ /* 0x000fe200078ec0ff */
[----:B------:R-:W-:Y:S01]  /*0670*/  UIMAD UR51, UR37, UR44, URZ ;  /* 0x0000002c253372a4 */ /* 0x000fe2000f8e023f */
[----:B------:R-:W-:Y:S01]  /*0680*/  LOP3.LUT R4, R12, 0xfffffff8, RZ, 0xc0, !PT ;  /* 0xfffffff80c047812 */ /* 0x000fe200078ec0ff */
[----:B------:R-:W-:Y:S01]  /*0690*/  USHF.R.S32.HI UR53, URZ, 0x1f, UR47 ;  /* 0x0000001f3f357899 */ /* 0x000fe2000801142f */
[----:B------:R-:W-:Y:S01]  /*06a0*/  LEA.HI R6, R3, R3, RZ, 0x1 ;  /* 0x0000000303067211 */ /* 0x000fe200078f08ff */
[----:B------:R-:W-:Y:S01]  /*06b0*/  IMAD.IADD R19, R0, 0x1, -R5 ;  /* 0x0000000100137824 */ /* 0x000fe200078e0a05 */
[----:B------:R-:W-:Y:S01]  /*06c0*/  LOP3.LUT P2, RZ, R8, 0x2, RZ, 0xc0, !PT ;  /* 0x0000000208ff7812 */ /* 0x000fe2000784c0ff */
[----:B------:R-:W-:Y:S01]  /*06d0*/  IMAD.IADD R14, R0, 0x1, -R4 ;  /* 0x00000001000e7824 */ /* 0x000fe200078e0a04 */
[----:B------:R-:W-:Y:S01]  /*06e0*/  LOP3.LUT R0, R6, 0x3fffffe, RZ, 0xc0, !PT ;  /* 0x03fffffe06007812 */ /* 0x000fe200078ec0ff */
[----:B------:R-:W-:Y:S01]  /*06f0*/  IMAD.U32 R4, R9, 0x20, R7 ;  /* 0x0000002009047824 */ /* 0x000fe200078e0007 */
[--C-:B------:R-:W-:Y:S01]  /*0700*/  SHF.R.S32.HI R7, RZ, 0x1, R2.reuse ;  /* 0x00000001ff077819 */ /* 0x100fe20000011402 */
[----:B------:R-:W-:Y:S01]  /*0710*/  UIMAD UR50, UR4, UR50, URZ ;  /* 0x00000032043272a4 */ /* 0x000fe2000f8e023f */
[----:B------:R-:W-:Y:S01]  /*0720*/  SHF.R.S32.HI R2, RZ, 0x1f, R2 ;  /* 0x0000001fff027819 */ /* 0x000fe20000011402 */
[----:B------:R-:W-:Y:S01]  /*0730*/  IMAD.IADD R5, R3, 0x1, -R0 ;  /* 0x0000000103057824 */ /* 0x000fe200078e0a00 */
[----:B------:R1:W-:Y:S01]  /*0740*/  STL [R1+0x38], R4 ;  /* 0x0000380401007387 */ /* 0x0003e20000100800 */
[----:B------:R-:W-:Y:S01]  /*0750*/  IMAD R0, R10, 0x4, R15 ;  /* 0x000000040a007824 */ /* 0x000fe200078e020f */
[----:B------:R-:W-:Y:S01]  /*0760*/  LEA.HI R9, R20, R21, RZ, 0x7 ;  /* 0x0000001514097211 */ /* 0x000fe200078f38ff */
[----:B------:R-:W-:Y:S01]  /*0770*/  IMAD.SHL.U32 R21, R21, 0x2, RZ ;  /* 0x0000000215157824 */ /* 0x000fe200078e00ff */
[----:B------:R-:W-:Y:S01]  /*0780*/  LOP3.LUT P5, RZ, R14, 0x2, RZ, 0xc0, !PT ;  /* 0x000000020eff7812 */ /* 0x000fe200078ac0ff */
[----:B------:R-:W-:Y:S01]  /*0790*/  IMAD R18, R0, 0x8, R5 ;  /* 0x0000000800127824 */ /* 0x000fe200078e0205 */
[----:B------:R-:W-:Y:S01]  /*07a0*/  SHF.R.S32.HI R0, RZ, 0x1, R6 ;  /* 0x00000001ff007819 */ /* 0x000fe20000011406 */
[----:B------:R-:W-:Y:S01]  /*07b0*/  IMAD.SHL.U32 R6, R17, 0x2, RZ ;  /* 0x0000000211067824 */ /* 0x000fe200078e00ff */
[----:B------:R-:W-:Y:S01]  /*07c0*/  LEA.HI R5, R2, R7, RZ, 0x2 ;  /* 0x0000000702057211 */ /* 0x000fe200078f10ff */
[----:B------:R-:W-:Y:S01]  /*07d0*/  IMAD.SHL.U32 R2, R3, 0x40, RZ ;  /* 0x0000004003027824 */ /* 0x000fe200078e00ff */
[----:B------:R-:W-:Y:S01]  /*07e0*/  LOP3.LUT P4, RZ, R0, 0x2, RZ, 0xc0, !PT ;  /* 0x0000000200ff7812 */ /* 0x000fe2000788c0ff */
[----:B------:R-:W-:Y:S01]  /*07f0*/  IMAD.SHL.U32 R3, R11, 0x10, RZ ;  /* 0x000000100b037824 */ /* 0x000fe200078e00ff */
[----:B------:R-:W-:Y:S01]  /*0800*/  LOP3.LUT R5, R5, 0xfffffffc, RZ, 0xc0, !PT ;  /* 0xfffffffc05057812 */ /* 0x000fe200078ec0ff */
[----:B------:R-:W-:Y:S01]  /*0810*/  @!UP5 UIMAD UR49, UR5, UR49, URZ ;  /* 0x000000310531d2a4 */ /* 0x000fe2000f8e023f */
[----:B------:R-:W-:Y:S01]  /*0820*/  LOP3.LUT P6, RZ, R14, 0x4, RZ, 0xc0, !PT ;  /* 0x000000040eff7812 */ /* 0x000fe200078cc0ff */
[----:B------:R-:W-:Y:S01]  /*0830*/  USHF.R.S32.HI UR48, URZ, 0x1f, UR41 ;  /* 0x0000001f3f307899 */ /* 0x000fe20008011429 */
[C---:B------:R-:W-:Y:S01]  /*0840*/  SEL R226, R230.reuse, 0xffffffe0, !P5 ;  /* 0xffffffe0e6e27807 */ /* 0x040fe20006800000 */
[----:B------:R-:W-:Y:S01]  /*0850*/  IMAD.IADD R13, R7, 0x1, -R5 ;  /* 0x00000001070d7824 */ /* 0x000fe200078e0a05 */
[----:B------:R-:W-:Y:S01]  /*0860*/  SEL R221, R230, 0xffffffe0, !P4 ;  /* 0xffffffe0e6dd7807 */ /* 0x000fe20006000000 */
[----:B------:R-:W-:Y:S01]  /*0870*/  UMOV UR40, 0xffffd000 ;  /* 0xffffd00000287882 */ /* 0x000fe20000000000 */
[----:B------:R-:W-:-:S02]  /*0880*/  SEL R227, R227, 0x40, P6 ;  /* 0x00000040e3e37807 */ /* 0x000fc40003000000 */
[----:B------:R-:W-:Y:S02]  /*0890*/  LOP3.LUT P0, RZ, R13, 0x2, RZ, 0xc0, !PT ;  /* 0x000000020dff7812 */ /* 0x000fe4000780c0ff */
[----:B-1----:R-:W-:Y:S02]  /*08a0*/  LOP3.LUT R4, R8, 0x1, RZ, 0xc0, !PT ;  /* 0x0000000108047812 */ /* 0x002fe400078ec0ff */
[----:B------:R-:W-:Y:S02]  /*08b0*/  SEL R230, R230, 0xffffffe0, !P0 ;  /* 0xffffffe0e6e67807 */ /* 0x000fe40004000000 */
[----:B------:R-:W-:Y:S01]  /*08c0*/  ISETP.NE.U32.AND P3, PT, R4, 0x1, PT ;  /* 0x000000010400780c */ /* 0x000fe20003f65070 */
[----:B------:R-:W-:Y:S01]  /*08d0*/  IMAD.SHL.U32 R4, R0, 0x40, RZ ;  /* 0x0000004000047824 */ /* 0x000fe200078e00ff */
[----:B------:R-:W-:Y:S02]  /*08e0*/  LOP3.LUT R0, R2, 0x1c0, RZ, 0xc0, !PT ;  /* 0x000001c002007812 */ /* 0x000fe400078ec0ff */
[----:B------:R-:W-:-:S02]  /*08f0*/  SEL R233, R233, 0x10, !P3 ;  /* 0x00000010e9e97807 */ /* 0x000fc40005800000 */
[----:B------:R-:W-:Y:S02]  /*0900*/  LOP3.LUT R2, R4, 0xc0, RZ, 0xc0, !PT ;  /* 0x000000c004027812 */ /* 0x000fe400078ec0ff */
[----:B------:R-:W-:Y:S02]  /*0910*/  LOP3.LUT R3, R0, 0x30, R3, 0xf8, !PT ;  /* 0x0000003000037812 */ /* 0x000fe400078ef803 */
[----:B------:R-:W-:Y:S02]  /*0920*/  LOP3.LUT R5, R2, 0x8, R16, 0xf8, !PT ;  /* 0x0000000802057812 */ /* 0x000fe400078ef810 */
[----:B------:R-:W-:Y:S02]  /*0930*/  SHF.R.U32.HI R4, RZ, 0x3, R2 ;  /* 0x00000003ff047819 */ /* 0x000fe40000011602 */
[----:B------:R-:W-:Y:S02]  /*0940*/  LOP3.LUT R2, R3, 0x8, R16, 0xf8, !PT ;  /* 0x0000000803027812 */ /* 0x000fe400078ef810 */
[----:B------:R-:W-:-:S02]  /*0950*/  LOP3.LUT R222, R5, R4, RZ, 0x3c, !PT ;  /* 0x0000000405de7212 */ /* 0x000fc400078e3cff */
[----:B------:R-:W-:Y:S02]  /*0960*/  SHF.R.U32.HI R0, RZ, 0x3, R0 ;  /* 0x00000003ff007819 */ /* 0x000fe40000011600 */
[----:B------:R-:W-:Y:S01]  /*0970*/  LEA.HI R4, R8, R8, RZ, 0x1 ;  /* 0x0000000808047211 */ /* 0x000fe200078f08ff */
[----:B------:R-:W-:Y:S01]  /*0980*/  IMAD.U32 R222, R18, 0x20, R222 ;  /* 0x0000002012de7824 */ /* 0x000fe200078e00de */
[----:B------:R-:W-:Y:S01]  /*0990*/  LOP3.LUT R16, R2, R0, RZ, 0x3c, !PT ;  /* 0x0000000002107212 */ /* 0x000fe200078e3cff */
[----:B------:R-:W-:Y:S01]  /*09a0*/  IMAD.SHL.U32 R2, R8, 0x40, RZ ;  /* 0x0000004008027824 */ /* 0x000fe200078e00ff */
[----:B------:R-:W-:Y:S01]  /*09b0*/  LOP3.LUT R0, R4, 0x3fffffe, RZ, 0xc0, !PT ;  /* 0x03fffffe04007812 */ /* 0x000fe200078ec0ff */
[C---:B------:R-:W-:Y:S01]  /*09c0*/  IMAD R221, R222.reuse, 0x2, R221 ;  /* 0x00000002dedd7824 */ /* 0x040fe200078e02dd */
[----:B------:R-:W-:Y:S01]  /*09d0*/  SHF.R.S32.HI R3, RZ, 0x3, R12 ;  /* 0x00000003ff037819 */ /* 0x000fe2000001140c */
[----:B------:R-:W-:Y:S01]  /*09e0*/  IMAD.SHL.U32 R222, R222, 0x2, RZ ;  /* 0x00000002dede7824 */ /* 0x000fe200078e00ff */
[----:B------:R-:W-:Y:S01]  /*09f0*/  LOP3.LUT R2, R2, 0x1c0, RZ, 0xc0, !PT ;  /* 0x000001c002027812 */ /* 0x000fe200078ec0ff */
[----:B------:R-:W-:-:S02]  /*0a00*/  IMAD.IADD R7, R8, 0x1, -R0 ;  /* 0x0000000108077824 */ /* 0x000fc400078e0a00 */
[----:B------:R-:W-:Y:S02]  /*0a10*/  IMAD.SHL.U32 R0, R10, 0x20, RZ ;  /* 0x000000200a007824 */ /* 0x000fe400078e00ff */
[----:B------:R-:W-:Y:S02]  /*0a20*/  IMAD R12, R3, 0x8, R19 ;  /* 0x00000008030c7824 */ /* 0x000fe400078e0213 */
[C---:B------:R-:W-:Y:S01]  /*0a30*/  IMAD R225, R11.reuse, 0x2, R3 ;  /* 0x000000020be17824 */ /* 0x040fe200078e0203 */
[----:B------:R-:W-:Y:S02]  /*0a40*/  LOP3.LUT R8, R0, 0x6, R21, 0xf8, !PT ;  /* 0x0000000600087812 */ /* 0x000fe400078ef815 */
[----:B------:R-:W-:Y:S01]  /*0a50*/  LOP3.LUT R5, R2, 0x20, R0, 0xf8, !PT ;  /* 0x0000002002057812 */ /* 0x000fe200078ef800 */
[----:B------:R-:W-:Y:S01]  /*0a60*/  IMAD R0, R11, 0x200, R6 ;  /* 0x000002000b007824 */ /* 0x000fe200078e0206 */
[----:B------:R-:W-:Y:S01]  /*0a70*/  SHF.R.U32.HI R2, RZ, 0x3, R2 ;  /* 0x00000003ff027819 */ /* 0x000fe20000011602 */
[----:B------:R1:W-:Y:S02]  /*0a80*/  STL [R1+0x58], R8 ;  /* 0x0000580801007387 */ /* 0x0003e40000100800 */
[----:B------:R-:W-:Y:S01]  /*0a90*/  IMAD R10, R7, 0x20, R0 ;  /* 0x00000020070a7824 */ /* 0x000fe200078e0200 */
[----:B------:R-:W-:Y:S01]  /*0aa0*/  SHF.R.S32.HI R0, RZ, 0x1, R4 ;  /* 0x00000001ff007819 */ /* 0x000fe20000011404 */
[----:B------:R-:W-:-:S02]  /*0ab0*/  IMAD.U32 R4, RZ, RZ, UR14 ;  /* 0x0000000eff047e24 */ /* 0x000fc4000f8e00ff */
[----:B------:R-:W-:Y:S01]  /*0ac0*/  IMAD.SHL.U32 R4, R15, 0x10, RZ ;  /* 0x000000100f047824 */ /* 0x000fe200078e00ff */
[C---:B------:R-:W-:Y:S01]  /*0ad0*/  LOP3.LUT P1, RZ, R0.reuse, 0x2, RZ, 0xc0, !PT ;  /* 0x0000000200ff7812 */ /* 0x040fe2000782c0ff */
[----:B------:R-:W-:-:S05]  /*0ae0*/  IMAD.SHL.U32 R0, R0, 0x40, RZ ;  /* 0x0000004000007824 */ /* 0x000fca00078e00ff */
[----:B------:R-:W-:Y:S02]  /*0af0*/  LOP3.LUT R0, R0, 0xc0, RZ, 0xc0, !PT ;  /* 0x000000c000007812 */ /* 0x000fe400078ec0ff */
[----:B-1----:R-:W-:Y:S02]  /*0b00*/  LOP3.LUT R8, R5, R2, RZ, 0x3c, !PT ;  /* 0x0000000205087212 */ /* 0x002fe400078e3cff */
        /* <DEDUP_REMOVED lines=31> */
[----:B------:R-:W-:Y:S01]  /*0d00*/  IADD3 R4, R24, 0x40, RZ ;  /* 0x0000004018047810 */ /* 0x000fe20007ffe0ff */
[----:B------:R-:W-:Y:S01]  /*0d10*/  IMAD R231, R231, 0x200, R0 ;  /* 0x00000200e7e77824 */ /* 0x000fe200078e0200 */
[----:B------:R-:W-:Y:S01]  /*0d20*/  @P2 IADD3 R234, R236, -0x20, RZ ;  /* 0xffffffe0ecea2810 */ /* 0x000fe20007ffe0ff */
[----:B------:R-:W-:Y:S01]  /*0d30*/  IMAD.IADD R226, R225, 0x1, R226 ;  /* 0x00000001e1e27824 */ /* 0x000fe200078e02e2 */
[----:B------:R-:W-:Y:S01]  /*0d40*/  IADD3 R0, R9, -0x40, RZ ;  /* 0xffffffc009007810 */ /* 0x000fe20007ffe0ff */
[----:B------:R-:W-:Y:S01]  /*0d50*/  IMAD.IADD R231, R231, 0x1, R5 ;  /* 0x00000001e7e77824 */ /* 0x000fe200078e0205 */
[----:B------:R-:W-:Y:S01]  /*0d60*/  IADD3 R5, R24, 0x20, RZ ;  /* 0x0000002018057810 */ /* 0x000fe20007ffe0ff */
[----:B------:R-:W-:Y:S01]  /*0d70*/  STL [R1+0x5c], R9 ;  /* 0x00005c0901007387 */ /* 0x000fe20000100800 */
[----:B------:R-:W-:Y:S01]  /*0d80*/  SHF.R.S32.HI R2, RZ, 0x1f, R0 ;  /* 0x0000001fff027819 */ /* 0x000fe20000011400 */
[----:B------:R-:W-:-:S02]  /*0d90*/  IMAD.IADD R228, R225, 0x1, R227 ;  /* 0x00000001e1e47824 */ /* 0x000fc400078e02e3 */
[----:B------:R-:W-:Y:S01]  /*0da0*/  STL [R1+0x20], R5 ;  /* 0x0000200501007387 */ /* 0x000fe20000100800 */
[C---:B------:R-:W-:Y:S01]  /*0db0*/  SHF.L.U64.HI R2, R0.reuse, 0x2, R2 ;  /* 0x0000000200027819 */ /* 0x040fe20000010202 */
[----:B------:R-:W-:Y:S02]  /*0dc0*/  IMAD.SHL.U32 R0, R0, 0x4, RZ ;  /* 0x0000000400007824 */ /* 0x000fe400078e00ff */
        /* <DEDUP_REMOVED lines=10> */
[----:B----4-:R1:W-:Y:S02]  /*0e70*/  STL [R1+0x40], R0 ;  /* 0x0000400001007387 */ /* 0x0103e40000100800 */
.L_x_213:
        /* <DEDUP_REMOVED lines=12> */
[----:B-12---:R-:W-:Y:S01]  /*0f40*/  IMAD.U32 R4, RZ, RZ, UR4 ;  /* 0x00000004ff047e24 */ /* 0x006fe2000f8e00ff */
        /* <DEDUP_REMOVED lines=9> */
[----:B---3--:R1:W3:Y:S01]  /*0fe0*/  @P2 LDG.E R3, [R4.64+0x4] ;  /* 0x0000040c04032981 */ /* 0x0082e2000c1e1900 */
        /* <DEDUP_REMOVED lines=30> */
.L_x_172:
        /* <DEDUP_REMOVED lines=59> */
.L_x_174:
        /* <DEDUP_REMOVED lines=18> */
.L_x_175:
        /* <DEDUP_REMOVED lines=70> */
.L_x_176:
[----:B------:R-:W-:Y:S02]  /*1b00*/  UMOV UR9, UR50 ;  /* 0x0000003200097c82 */ /* 0x000fe40008000000 */
.L_x_177:
[----:B------:R-:W2:Y:S04]  /*1b10*/  LDL.64 R4, [R1+0x8] ;  /* 0x0000080001047983 */ /* 0x000ea80000100a00 */
[----:B------:R1:W3:Y:S01]  /*1b20*/  LDL.64 R20, [R1+0x8] ;  /* 0x0000080001147983 */ /* 0x0002e20000100a00 */
[----:B------:R-:W-:Y:S01]  /*1b30*/  UIADD3 UR4, UP4, UP3, UR4, UR41, UR47 ;  /* 0x0000002904047290 */ /* 0x000fe2000fb9e02f */
[----:B------:R-:W-:Y:S02]  /*1b40*/  BSSY B1, `(.L_x_173) ;  /* 0x0000834000017945 */ /* 0x000fe40003800000 */
[----:B------:R-:W4:Y:S01]  /*1b50*/  S2R R10, SR_TID.X ;  /* 0x00000000000a7919 */ /* 0x000f220000002100 */
[----:B------:R-:W-:-:S02]  /*1b60*/  UIADD3 UR15, UP2, UP1, UR11, UR4, UR21 ;  /* 0x000000040b0f7290 */ /* 0x000fc4000f95e015 */
[----:B------:R-:W-:Y:S02]  /*1b70*/  UIADD3.X UR4, UR7, UR48, UR53, UP4, UP3 ;  /* 0x0000003007047290 */ /* 0x000fe4000a7e6435 */
[----:B------:R-:W-:Y:S02]  /*1b80*/  ULDC UR21, c[0x0][0x2e8] ;  /* 0x0000ba0000157ab9 */ /* 0x000fe40000000800 */
[----:B------:R-:W-:-:S03]  /*1b90*/  UIADD3.X UR8, UR8, UR4, UR10, UP2, UP1 ;  /* 0x0000000408087290 */ /* 0x000fc600097e240a */
[----:B------:R-:W-:Y:S02]  /*1ba0*/  ULDC.64 UR4, c[0x0][0x1a8] ;  /* 0x00006a0000047ab9 */ /* 0x000fe40000000a00 */
[----:B------:R-:W-:-:S04]  /*1bb0*/  UIMAD UR4, UR57, UR4, URZ ;  /* 0x00000004390472a4 */ /* 0x000fc8000f8e023f */
[----:B------:R-:W-:-:S03]  /*1bc0*/  UIMAD UR10, UR35, UR5, UR4 ;  /* 0x00000005230a72a4 */ /* 0x000fc6000f8e0204 */
[----:B------:R-:W-:Y:S02]  /*1bd0*/  ULDC.64 UR4, c[0x0][0x378] ;  /* 0x0000de0000047ab9 */ /* 0x000fe40000000a00 */
[----:B------:R-:W-:Y:S01]  /*1be0*/  UIMAD UR4, UR57, UR4, URZ ;  /* 0x00000004390472a4 */ /* 0x000fe2000f8e023f */
[----:B----4-:R-:W-:-:S03]  /*1bf0*/  SHF.R.S32.HI R11, RZ, 0x1f, R10 ;  /* 0x0000001fff0b7819 */ /* 0x010fc6000001140a */
[----:B------:R-:W-:Y:S01]  /*1c00*/  UIMAD UR6, UR35, UR5, UR4 ;  /* 0x00000005230672a4 */ /* 0x000fe2000f8e0204 */
[----:B------:R-:W-:Y:S02]  /*1c10*/  LEA.HI R3, R11, R10, RZ, 0x2 ;  /* 0x0000000a0b037211 */ /* 0x000fe400078f10ff */
[----:B------:R-:W-:Y:S02]  /*1c20*/  ULDC.64 UR4, c[0x0][0x370] ;  /* 0x0000dc0000047ab9 */ /* 0x000fe40000000a00 */
[----:B------:R-:W-:Y:S01]  /*1c30*/  UIMAD UR4, UR29, UR4, URZ ;  /* 0x000000041d0472a4 */ /* 0x000fe2000f8e023f */
[----:B------:R-:W-:-:S03]  /*1c40*/  SHF.R.S32.HI R3, RZ, 0x2, R3 ;  /* 0x00000002ff037819 */ /* 0x000fc60000011403 */
[----:B------:R-:W-:Y:S01]  /*1c50*/  UIMAD UR5, UR16, UR5, UR4 ;  /* 0x00000005100572a4 */ /* 0x000fe2000f8e0204 */
[----:B------:R-:W-:Y:S01]  /*1c60*/  SHF.R.S32.HI R18, RZ, 0x1f, R3 ;  /* 0x0000001fff127819 */ /* 0x000fe20000011403 */
[----:B------:R-:W-:Y:S01]  /*1c70*/  UIADD3 UR4, -UR14, UR25, UR24 ;  /* 0x000000190e047290 */ /* 0x000fe2000fffe118 */
[----:B------:R-:W-:-:S03]  /*1c80*/  IADD3 R0, P2, R3, UR16, RZ ;  /* 0x0000001003007c10 */ /* 0x000fc6000ff5e0ff */
[----:B------:R-:W-:-:S04]  /*1c90*/  UIADD3 UR4, UR4, -UR21, URZ ;  /* 0x8000001504047290 */ /* 0x000fc8000fffe03f */
[----:B------:R-:W-:-:S04]  /*1ca0*/  USHF.R.S32.HI UR11, URZ, 0x1f, UR4 ;  /* 0x0000001f3f0b7899 */ /* 0x000fc80008011404 */
[----:B------:R-:W-:-:S04]  /*1cb0*/  ULEA.HI UR11, UR11, UR4, URZ, 0x6 ;  /* 0x000000040b0b7291 */ /* 0x000fc8000f8f303f */
[----:B------:R-:W-:-:S04]  /*1cc0*/  USHF.R.S32.HI UR11, URZ, 0x6, UR11 ;  /* 0x000000063f0b7899 */ /* 0x000fc8000801140b */
[----:B------:R-:W-:-:S04]  /*1cd0*/  UISETP.LT.AND UP1, UPT, URZ, UR11, UPT ;  /* 0x0000000b3f00728c */ /* 0x000fc8000bf21270 */
[----:B------:R-:W-:-:S04]  /*1ce0*/  USEL UR11, URZ, UR11, !UP1 ;  /* 0x0000000b3f0b7287 */ /* 0x000fc8000c800000 */
[----:B------:R-:W-:Y:S01]  /*1cf0*/  UISETP.GT.AND UP1, UPT, UR34, UR11, UPT ;  /* 0x0000000b2200728c */ /* 0x000fe2000bf24270 */
[----:B--2---:R-:W-:Y:S01]  /*1d00*/  IADD3.X R5, R18, UR29, RZ, P2, !PT ;  /* 0x0000001d12057c10 */ /* 0x004fe200097fe4ff */
[----:B---3--:R-:W-:-:S04]  /*1d10*/  IMAD.MOV.U32 R20, RZ, RZ, R4 ;  /* 0x000000ffff147224 */ /* 0x008fc800078e0004 */
[----:B------:R-:W-:Y:S01]  /*1d20*/  IMAD R5, R5, c[0x0][0x190], RZ ;  /* 0x0000640005057a24 */ /* 0x000fe200078e02ff */
[----:B------:R-:W-:Y:S02]  /*1d30*/  SHF.R.S32.HI R21, RZ, 0x1f, R20 ;  /* 0x0000001fff157819 */ /* 0x000fe40000011414 */
[----:B------:R-:W-:-:S03]  /*1d40*/  IADD3 R4, P0, R20, UR23, RZ ;  /* 0x0000001714047c10 */ /* 0x000fc6000ff1e0ff */
[C---:B------:R-:W-:Y:S01]  /*1d50*/  IMAD.WIDE.U32 R6, R0.reuse, c[0x0][0x190], R20 ;  /* 0x0000640000067a25 */ /* 0x040fe200078e0014 */
[----:B------:R1:W-:Y:S03]  /*1d60*/  STL [R1+0xc], R21 ;  /* 0x00000c1501007387 */ /* 0x0003e60000100800 */
[----:B------:R-:W-:Y:S01]  /*1d70*/  IMAD R0, R0, c[0x0][0x194], R5 ;  /* 0x0000650000007a24 */ /* 0x000fe200078e0205 */
[----:B------:R-:W-:Y:S02]  /*1d80*/  IADD3 R8, P2, R6, UR38, RZ ;  /* 0x0000002606087c10 */ /* 0x000fe4000ff5e0ff */
[----:B------:R-:W-:Y:S01]  /*1d90*/  IADD3.X R5, R21, UR28, RZ, P0, !PT ;  /* 0x0000001c15057c10 */ /* 0x000fe200087fe4ff */
[----:B------:R-:W-:Y:S01]  /*1da0*/  ULDC.64 UR28, c[0x0][0x3c8] ;  /* 0x0000f200001c7ab9 */ /* 0x000fe20000000a00 */
[----:B------:R-:W-:Y:S01]  /*1db0*/  IADD3.X R9, R7, UR33, R0, P2, !PT ;  /* 0x0000002107097c10 */ /* 0x000fe200097fe400 */
[----:B------:R-:W-:-:S04]  /*1dc0*/  IMAD.U32 R0, RZ, RZ, UR16 ;  /* 0x00000010ff007e24 */ /* 0x000fc8000f8e00ff */
[----:B------:R-:W-:-:S04]  /*1dd0*/  IMAD.WIDE.U32 R4, R0, c[0x0][0x370], R4 ;  /* 0x0000dc0000047a25 */ /* 0x000fc800078e0004 */
[----:B------:R-:W-:Y:S01]  /*1de0*/  IMAD.U32 R0, RZ, RZ, UR35 ;  /* 0x00000023ff007e24 */ /* 0x000fe2000f8e00ff */
[----:B------:R-:W-:Y:S01]  /*1df0*/  IADD3 R5, R5, UR5, RZ ;  /* 0x0000000505057c10 */ /* 0x000fe2000fffe0ff */
[----:B------:R-:W-:-:S04]  /*1e00*/  UIADD3 UR5, UR34, -0x1, URZ ;  /* 0xffffffff22057890 */ /* 0x000fc8000fffe03f */
[----:B------:R-:W-:Y:S01]  /*1e10*/  IMAD.WIDE.U32 R4, R0, c[0x0][0x378], R4 ;  /* 0x0000de0000047a25 */ /* 0x000fe200078e0004 */
[----:B------:R-:W-:-:S04]  /*1e20*/  LEA.HI R0, R11, R10, RZ, 0x5 ;  /* 0x0000000a0b007211 */ /* 0x000fc800078f28ff */
        /* <DEDUP_REMOVED lines=31> */
[----:B-1----:R-:W-:Y:S02]  /*2020*/  @UP0 UIADD3 UR6, UR19, UR26, URZ ;  /* 0x0000001a13060290 */ /* 0x002fe4000fffe03f */
        /* <DEDUP_REMOVED lines=17> */
.L_x_179:
        /* <DEDUP_REMOVED lines=18> */
.L_x_180:
        /* <DEDUP_REMOVED lines=25> */
[C---:B------:R-:W-:Y:S01]  /*23f0*/  IMAD R0, R3.reuse, c[0x0][0x3a4], R0 ;  /* 0x0000e90003007a24 */ /* 0x040fe200078e0200 */
        /* <DEDUP_REMOVED lines=8> */
.L_x_182:
[----:B-1----:R-:W-:Y:S05]  /*2480*/  BSYNC B0 ;  /* 0x0000000000007941 */ /* 0x002fea0003800000 */
.L_x_181:
        /* <DEDUP_REMOVED lines=19> */
.L_x_184:
[----:B------:R-:W-:Y:S05]  /*25c0*/  BSYNC B0 ;  /* 0x0000000000007941 */ /* 0x000fea0003800000 */
.L_x_183:
        /* <DEDUP_REMOVED lines=29> */
.L_x_186:
[----:B------:R-:W-:Y:S05]  /*27a0*/  BSYNC B0 ;  /* 0x0000000000007941 */ /* 0x000fea0003800000 */
.L_x_185:
        /* <DEDUP_REMOVED lines=18> */
.L_x_178:
[----:B-1----:R-:W2:Y:S01]  /*28d0*/  LDL R17, [R1+0x38] ;  /* 0x0000380001117983 */ /* 0x002ea20000100800 */
        /* <DEDUP_REMOVED lines=63> */
.L_x_189:
[----:B------:R-:W-:Y:S05]  /*2cd0*/  BSYNC B0 ;  /* 0x0000000000007941 */ /* 0x000fea0003800000 */
.L_x_188:
        /* <DEDUP_REMOVED lines=41> */
.L_x_191:
[----:B------:R-:W-:Y:S05]  /*2f70*/  BSYNC B0 ;  /* 0x0000000000007941 */ /* 0x000fea0003800000 */
.L_x_190:
        /* <DEDUP_REMOVED lines=39> */
.L_x_193:
[----:B------:R-:W-:Y:S05]  /*31f0*/  BSYNC B0 ;  /* 0x0000000000007941 */ /* 0x000fea0003800000 */
.L_x_192:
        /* <DEDUP_REMOVED lines=19> */
.L_x_195:
        /* <DEDUP_REMOVED lines=36> */
.L_x_196:
[----:B------:R-:W-:Y:S05]  /*3570*/  BSYNC B0 ;  /* 0x0000000000007941 */ /* 0x000fea0003800000 */
.L_x_194:
        /* <DEDUP_REMOVED lines=32> */
[----:B----4-:R-:W-:-:S05]  /*3780*/  IMAD.WIDE.U32 R4, R15, c[0x0][0x198], R20 ;  /* 0x000066000f047a25 */ /* 0x010fca00078e0014 */
        /* <DEDUP_REMOVED lines=9> */
[----:B---3--:R2:W-:Y:S04]  /*3820*/  STL [R1+0x10], R12 ;  /* 0x0000100c01007387 */ /* 0x0085e80000100800 */
        /* <DEDUP_REMOVED lines=38> */
.L_x_198:
[----:B------:R-:W-:Y:S05]  /*3a90*/  BSYNC B0 ;  /* 0x0000000000007941 */ /* 0x000fea0003800000 */
.L_x_197:
        /* <DEDUP_REMOVED lines=39> */
.L_x_200:
[----:B------:R-:W-:Y:S05]  /*3d10*/  BSYNC B0 ;  /* 0x0000000000007941 */ /* 0x000fea0003800000 */
.L_x_199:
[----:B------:R-:W0:Y:S01]  /*3d20*/  LDGDEPBAR ;  /* 0x00000000000079af */ /* 0x000e220000000000 */
[----:B-1-3--:R-:W-:Y:S01]  /*3d30*/  IMAD.U32 R0, RZ, RZ, UR25 ;  /* 0x00000019ff007e24 */ /* 0x00afe2000f8e00ff */
[----:B------:R-:W-:Y:S01]  /*3d40*/  IADD3 R3, R19, 0x1, RZ ;  /* 0x0000000113037810 */ /* 0x000fe20007ffe0ff */
[----:B------:R-:W-:Y:S01]  /*3d50*/  IMAD.SHL.U32 R223, R231, 0x2, RZ ;  /* 0x00000002e7df7824 */ /* 0x000fe200078e00ff */
[----:B------:R-:W-:Y:S01]  /*3d60*/  UIADD3 UR15, UR25, 0x80, UR24 ;  /* 0x00000080190f7890 */ /* 0x000fe2000fffe018 */
[----:B------:R-:W-:Y:S01]  /*3d70*/  CS2R R126, SRZ ;  /* 0x00000000007e7805 */ /* 0x000fe2000001ff00 */
[----:B------:R-:W-:Y:S01]  /*3d80*/  IADD3 R4, R3, UR14, -R0 ;  /* 0x0000000e03047c10 */ /* 0x000fe2000fffe800 */
[----:B------:R-:W-:Y:S01]  /*3d90*/  CS2R R124, SRZ ;  /* 0x00000000007c7805 */ /* 0x000fe2000001ff00 */
[----:B------:R-:W-:Y:S01]  /*3da0*/  IADD3 R3, R231, 0x1800, RZ ;  /* 0x00001800e7037810 */ /* 0x000fe20007ffe0ff */
[----:B------:R-:W-:Y:S01]  /*3db0*/  CS2R R130, SRZ ;  /* 0x0000000000827805 */ /* 0x000fe2000001ff00 */
[----:B------:R-:W-:Y:S01]  /*3dc0*/  IADD3 R0, R229, 0x1800, RZ ;  /* 0x00001800e5007810 */ /* 0x000fe20007ffe0ff */
[----:B------:R1:W-:Y:S01]  /*3dd0*/  STL [R1+0x4c], R4 ;  /* 0x00004c0401007387 */ /* 0x0003e20000100800 */
[----:B------:R-:W-:Y:S01]  /*3de0*/  SEL R3, R3, R231, !P0 ;  /* 0x000000e703037207 */ /* 0x000fe20004000000 */
[----:B------:R-:W-:Y:S01]  /*3df0*/  CS2R R128, SRZ ;  /* 0x0000000000807805 */ /* 0x000fe2000001ff00 */
[----:B------:R-:W-:Y:S01]  /*3e00*/  SEL R0, R0, R229, !P0 ;  /* 0x000000e500007207 */ /* 0x000fe20004000000 */
[----:B------:R-:W-:Y:S01]  /*3e10*/  STL [R1], R232 ;  /* 0x000000e801007387 */ /* 0x000fe20000100800 */
[----:B------:R-:W-:Y:S01]  /*3e20*/  CS2R R122, SRZ ;  /* 0x00000000007a7805 */ /* 0x000fe2000001ff00 */
[----:B------:R-:W-:Y:S01]  /*3e30*/  IMAD.SHL.U32 R220, R3, 0x2, RZ ;  /* 0x0000000203dc7824 */ /* 0x000fe200078e00ff */
[----:B------:R-:W-:Y:S01]  /*3e40*/  SHF.L.U32 R3, R0, 0x1, RZ ;  /* 0x0000000100037819 */ /* 0x000fe200000006ff */
[----:B------:R-:W-:Y:S01]  /*3e50*/  IMAD.MOV.U32 R0, RZ, RZ, c[0x0][0x22c] ;  /* 0x00008b00ff007624 */ /* 0x000fe200078e00ff */
[----:B------:R-:W-:Y:S01]  /*3e60*/  CS2R R120, SRZ ;  /* 0x0000000000787805 */ /* 0x000fe2000001ff00 */
[----:B------:R-:W-:Y:S01]  /*3e70*/  CS2R R118, SRZ ;  /* 0x0000000000767805 */ /* 0x000fe2000001ff00 */
[----:B------:R-:W-:Y:S01]  /*3e80*/  CS2R R116, SRZ ;  /* 0x0000000000747805 */ /* 0x000fe2000001ff00 */
[----:B------:R-:W-:Y:S01]  /*3e90*/  IMAD R0, R0, c[0x0][0x1c0], RZ ;  /* 0x0000700000007a24 */ /* 0x000fe200078e02ff */
[----:B------:R-:W-:-:S04]  /*3ea0*/  DEPBAR.LE SB0, 0x1 ;  /* 0x000080400000791a */ /* 0x000fc80000000000 */
[----:B------:R-:W-:Y:S01]  /*3eb0*/  BAR.SYNC.DEFER_BLOCKING 0x0 ;  /* 0x0000000000007b1d */ /* 0x000fe20000010000 */
[----:B------:R-:W-:Y:S01]  /*3ec0*/  IMAD.SHL.U32 R6, R0, 0x10, RZ ;  /* 0x0000001000067824 */ /* 0x000fe200078e00ff */
[----:B------:R-:W-:Y:S01]  /*3ed0*/  CS2R R110, SRZ ;  /* 0x00000000006e7805 */ /* 0x000fe2000001ff00 */
[----:B------:R-:W-:Y:S01]  /*3ee0*/  CS2R R108, SRZ ;  /* 0x00000000006c7805 */ /* 0x000fe2000001ff00 */
[----:B------:R-:W-:Y:S01]  /*3ef0*/  CS2R R114, SRZ ;  /* 0x0000000000727805 */ /* 0x000fe2000001ff00 */
[----:B------:R-:W-:Y:S01]  /*3f00*/  CS2R R112, SRZ ;  /* 0x0000000000707805 */ /* 0x000fe2000001ff00 */
[----:B------:R-:W-:Y:S01]  /*3f10*/  IADD3 R5, R6, 0x20, RZ ;  /* 0x0000002006057810 */ /* 0x000fe20007ffe0ff */
[----:B------:R-:W-:Y:S01]  /*3f20*/  CS2R R106, SRZ ;  /* 0x00000000006a7805 */ /* 0x000fe2000001ff00 */
[----:B-1----:R-:W-:Y:S01]  /*3f30*/  SHF.L.U32 R4, R0, 0x3, RZ ;  /* 0x0000000300047819 */ /* 0x002fe200000006ff */
[----:B------:R-:W-:Y:S01]  /*3f40*/  CS2R R104, SRZ ;  /* 0x0000000000687805 */ /* 0x000fe2000001ff00 */
[----:B------:R-:W-:Y:S01]  /*3f50*/  IADD3 R0, R6, 0x40, RZ ;  /* 0x0000004006007810 */ /* 0x000fe20007ffe0ff */
[----:B------:R-:W-:Y:S01]  /*3f60*/  CS2R R102, SRZ ;  /* 0x0000000000667805 */ /* 0x000fe2000001ff00 */
[C---:B------:R-:W-:Y:S01]  /*3f70*/  SHF.L.U64.HI R6, R19.reuse, 0x2, R17 ;  /* 0x0000000213067819 */ /* 0x040fe20000010211 */
[C---:B------:R-:W-:Y:S01]  /*3f80*/  IMAD.IADD R5, R4.reuse, 0x1, R5 ;  /* 0x0000000104057824 */ /* 0x040fe200078e0205 */
[----:B------:R-:W-:Y:S01]  /*3f90*/  IADD3 R0, R4, R0, RZ ;  /* 0x0000000004007210 */ /* 0x000fe20007ffe0ff */
[----:B------:R-:W-:Y:S01]  /*3fa0*/  CS2R R100, SRZ ;  /* 0x0000000000647805 */ /* 0x000fe2000001ff00 */
[----:B------:R-:W-:Y:S01]  /*3fb0*/  CS2R R94, SRZ ;  /* 0x00000000005e7805 */ /* 0x000fe2000001ff00 */
[----:B------:R1:W-:Y:S01]  /*3fc0*/  STL [R1+0x48], R6 ;  /* 0x0000480601007387 */ /* 0x0003e20000100800 */
[----:B------:R-:W-:Y:S01]  /*3fd0*/  CS2R R92, SRZ ;  /* 0x00000000005c7805 */ /* 0x000fe2000001ff00 */
[----:B------:R-:W-:Y:S01]  /*3fe0*/  CS2R R98, SRZ ;  /* 0x0000000000627805 */ /* 0x000fe2000001ff00 */
[----:B------:R-:W-:Y:S01]  /*3ff0*/  CS2R R96, SRZ ;  /* 0x0000000000607805 */ /* 0x000fe2000001ff00 */
[----:B------:R-:W-:Y:S01]  /*4000*/  CS2R R90, SRZ ;  /* 0x00000000005a7805 */ /* 0x000fe2000001ff00 */
[----:B------:R-:W-:Y:S01]  /*4010*/  CS2R R88, SRZ ;  /* 0x0000000000587805 */ /* 0x000fe2000001ff00 */
[----:B------:R-:W-:Y:S01]  /*4020*/  CS2R R86, SRZ ;  /* 0x0000000000567805 */ /* 0x000fe2000001ff00 */
[----:B------:R-:W3:Y:S01]  /*4030*/  LDSM.16.M88.4 R172, [R222+0xf000] ;  /* 0x00f00000deac783b */ /* 0x000ee20000000200 */
[----:B------:R-:W-:Y:S01]  /*4040*/  CS2R R84, SRZ ;  /* 0x0000000000547805 */ /* 0x000fe2000001ff00 */
[----:B------:R-:W-:Y:S01]  /*4050*/  CS2R R78, SRZ ;  /* 0x00000000004e7805 */ /* 0x000fe2000001ff00 */
[----:B------:R-:W-:Y:S01]  /*4060*/  CS2R R76, SRZ ;  /* 0x00000000004c7805 */ /* 0x000fe2000001ff00 */
[----:B------:R-:W4:Y:S01]  /*4070*/  LDSM.16.M88.4 R176, [R222+0xf400] ;  /* 0x00f40000deb0783b */ /* 0x000f220000000200 */
        /* <DEDUP_REMOVED lines=13> */
[----:B-1----:R-:W-:Y:S01]  /*4150*/  IMAD.SHL.U32 R6, R19, 0x4, RZ ;  /* 0x0000000413067824 */ /* 0x002fe200078e00ff */
[----:B------:R-:W-:Y:S01]  /*4160*/  CS2R R58, SRZ ;  /* 0x00000000003a7805 */ /* 0x000fe2000001ff00 */
[----:B------:R-:W1:Y:S01]  /*4170*/  LDSM.16.M88.4 R192, [R222+0x11400] ;  /* 0x01140000dec0783b */ /* 0x000e620000000200 */
[----:B------:R-:W-:Y:S01]  /*4180*/  CS2R R56, SRZ ;  /* 0x0000000000387805 */ /* 0x000fe2000001ff00 */
[----:B------:R-:W-:Y:S01]  /*4190*/  CS2R R54, SRZ ;  /* 0x0000000000367805 */ /* 0x000fe2000001ff00 */
[----:B------:R-:W-:Y:S01]  /*41a0*/  CS2R R52, SRZ ;  /* 0x0000000000347805 */ /* 0x000fe2000001ff00 */
[----:B------:R5:W-:Y:S01]  /*41b0*/  STL [R1+0x44], R6 ;  /* 0x0000440601007387 */ /* 0x000be20000100800 */
        /* <DEDUP_REMOVED lines=10> */
[----:B------:R-:W-:Y:S01]  /*4260*/  IMAD.IADD R224, R223, 0x1, R230 ;  /* 0x00000001dfe07824 */ /* 0x000fe200078e02e6 */
[----:B------:R-:W1:Y:S01]  /*4270*/  LDSM.16.M88.4 R204, [R222+0x13000] ;  /* 0x01300000decc783b */ /* 0x000e620000000200 */
[----:B------:R-:W-:-:S03]  /*4280*/  UIADD3 UR15, UR15, -UR14, URZ ;  /* 0x8000000e0f0f7290 */ /* 0x000fc6000fffe03f */
[----:B------:R-:W1:Y:S04]  /*4290*/  LDSM.16.M88.4 R208, [R222+0x13400] ;  /* 0x01340000ded0783b */ /* 0x000e680000000200 */
[----:B------:R-:W1:Y:S04]  /*42a0*/  LDSM.16.M88.4 R212, [R221+0x13000] ;  /* 0x01300000ddd4783b */ /* 0x000e680000000200 */
[----:B------:R-:W1:Y:S01]  /*42b0*/  LDSM.16.M88.4 R216, [R221+0x13400] ;  /* 0x01340000ddd8783b */ /* 0x000e620000000200 */
[C---:B-----5:R-:W-:Y:S01]  /*42c0*/  IADD3 R6, R4.reuse, R5, RZ ;  /* 0x0000000504067210 */ /* 0x060fe20007ffe0ff */
[----:B------:R-:W-:-:S04]  /*42d0*/  IMAD.IADD R5, R4, 0x1, R0 ;  /* 0x0000000104057824 */ /* 0x000fc800078e0200 */
[C---:B------:R-:W-:Y:S01]  /*42e0*/  IMAD.IADD R6, R4.reuse, 0x1, R6 ;  /* 0x0000000104067824 */ /* 0x040fe200078e0206 */
[----:B------:R-:W-:-:S03]  /*42f0*/  IADD3 R5, R4, R5, RZ ;  /* 0x0000000504057210 */ /* 0x000fc60007ffe0ff */
[C---:B------:R-:W-:Y:S01]  /*4300*/  IMAD.IADD R6, R4.reuse, 0x1, R6 ;  /* 0x0000000104067824 */ /* 0x040fe200078e0206 */
[----:B------:R-:W-:-:S04]  /*4310*/  IADD3 R5, R4, R5, RZ ;  /* 0x0000000504057210 */ /* 0x000fc80007ffe0ff */
[----:B------:R5:W-:Y:S01]  /*4320*/  STL [R1+0x2c], R6 ;  /* 0x00002c0601007387 */ /* 0x000be20000100800 */
[----:B------:R-:W-:-:S03]  /*4330*/  IADD3 R0, R4, R5, RZ ;  /* 0x0000000504007210 */ /* 0x000fc60007ffe0ff */
[----:B------:R1:W-:Y:S01]  /*4340*/  STL [R1+0x28], R5 ;  /* 0x0000280501007387 */ /* 0x0003e20000100800 */
[----:B-----5:R-:W-:-:S05]  /*4350*/  IMAD.IADD R6, R4, 0x1, R6 ;  /* 0x0000000104067824 */ /* 0x020fca00078e0206 */
[----:B------:R1:W-:Y:S04]  /*4360*/  STL [R1+0x34], R6 ;  /* 0x0000340601007387 */ /* 0x0003e80000100800 */
[----:B--234-:R1:W-:Y:S02]  /*4370*/  STL [R1+0x30], R0 ;  /* 0x0000300001007387 */ /* 0x01c3e40000100800 */
.L_x_203:
        /* <DEDUP_REMOVED lines=12> */
[----:B------:R-:W2:Y:S04]  /*4440*/  LDL R245, [R1+0x58] ;  /* 0x0000580001f57983 */ /* 0x000ea80000100800 */
[----:B------:R-:W-:Y:S04]  /*4450*/  STL [R1+0xc0], R58 ;  /* 0x0000c03a01007387 */ /* 0x000fe80000100800 */
        /* <DEDUP_REMOVED lines=22> */
[----:B------:R1:W-:Y:S04]  /*45c0*/  STL [R1+0x64], R3 ;  /* 0x0000640301007387 */ /* 0x0003e80000100800 */
[----:B------:R-:W-:Y:S04]  /*45d0*/  STL [R1+0x60], R2 ;  /* 0x0000600201007387 */ /* 0x000fe80000100800 */
[----:B-1----:R-:W2:Y:S01]  /*45e0*/  LDL R3, [R1+0x14] ;  /* 0x0000140001037983 */ /* 0x002ea20000100800 */
        /* <DEDUP_REMOVED lines=22> */
[----:B------:R-:W-:Y:S06]  /*4750*/  HMMA.16816.F32.BF16 R32, R32, R134, RZ ;  /* 0x000000862020723c */ /* 0x000fec00000418ff */
[----:B------:R-:W4:Y:S02]  /*4760*/  LDSM.16.M88.4 R132, [R220+0x1800] ;  /* 0x00180000dc84783b */ /* 0x000f240000000200 */
[-C--:B------:R-:W-:Y:S08]  /*4770*/  HMMA.16816.F32.BF16 R4, R136, R140.reuse, R4 ;  /* 0x0000008c8804723c */ /* 0x080ff00000041804 */
[C---:B-1----:R-:W-:Y:S08]  /*4780*/  HMMA.16816.F32.BF16 R8, R144.reuse, R140, R8 ;  /* 0x0000008c9008723c */ /* 0x042ff00000041808 */
[-C--:B------:R-:W-:Y:S08]  /*4790*/  HMMA.16816.F32.BF16 R12, R144, R142.reuse, R12 ;  /* 0x0000008e900c723c */ /* 0x080ff0000004180c */
[C---:B------:R-:W-:Y:S01]  /*47a0*/  HMMA.16816.F32.BF16 R16, R136.reuse, R142, R16 ;  /* 0x0000008e8810723c */ /* 0x040fe20000041810 */
[----:B------:R-:W-:Y:S01]  /*47b0*/  LDSM.16.M88.4 R140, [R221+0xb400] ;  /* 0x00b40000dd8c783b */ /* 0x000fe20000000200 */
[----:B--2---:R-:W-:Y:S06]  /*47c0*/  FSETP.NEU.FTZ.AND P1, PT, R244, -INF , PT ;  /* 0xff800000f400780b */ /* 0x004fec0003f3d000 */
[-C--:B------:R-:W-:Y:S08]  /*47d0*/  HMMA.16816.F32.BF16 R20, R136, R148.reuse, R20 ;  /* 0x000000948814723c */ /* 0x080ff00000041814 */
[C---:B------:R-:W-:Y:S08]  /*47e0*/  HMMA.16816.F32.BF16 R24, R144.reuse, R148, R24 ;  /* 0x000000949018723c */ /* 0x040ff00000041818 */
[-C--:B------:R-:W-:Y:S01]  /*47f0*/  HMMA.16816.F32.BF16 R28, R144, R150.reuse, R28 ;  /* 0x00000096901c723c */ /* 0x080fe2000004181c */
[----:B------:R-:W-:Y:S07]  /*4800*/  LDSM.16.M88.4 R144, [R220+0x2000] ;  /* 0x00200000dc90783b */ /* 0x000fee0000000200 */
[----:B------:R-:W-:Y:S01]  /*4810*/  HMMA.16816.F32.BF16 R32, R136, R150, R32 ;  /* 0x000000968820723c */ /* 0x000fe20000041820 */
[----:B------:R-:W1:Y:S07]  /*4820*/  LDSM.16.M88.4 R136, [R0+0x1800] ;  /* 0x001800000088783b */ /* 0x000e6e0000000200 */
[-C--:B------:R-:W-:Y:S01]  /*4830*/  HMMA.16816.F32.BF16 R4, R152, R156.reuse, R4 ;  /* 0x0000009c9804723c */ /* 0x080fe20000041804 */
[----:B------:R-:W2:Y:S07]  /*4840*/  LDSM.16.M88.4 R148, [R222+0xd000] ;  /* 0x00d00000de94783b */ /* 0x000eae0000000200 */
[C---:B----4-:R-:W-:Y:S08]  /*4850*/  HMMA.16816.F32.BF16 R8, R132.reuse, R156, R8 ;  /* 0x0000009c8408723c */ /* 0x050ff00000041808 */
[-C--:B------:R-:W-:Y:S08]  /*4860*/  HMMA.16816.F32.BF16 R12, R132, R158.reuse, R12 ;  /* 0x0000009e840c723c */ /* 0x080ff0000004180c */
[C---:B------:R-:W-:Y:S01]  /*4870*/  HMMA.16816.F32.BF16 R16, R152.reuse, R158, R16 ;  /* 0x0000009e9810723c */ /* 0x040fe20000041810 */
[----:B------:R-:W-:Y:S07]  /*4880*/  LDSM.16.M88.4 R156, [R0+0x2000] ;  /* 0x00200000009c783b */ /* 0x000fee0000000200 */
[-C--:B------:R-:W-:Y:S08]  /*4890*/  HMMA.16816.F32.BF16 R20, R152, R160.reuse, R20 ;  /* 0x000000a09814723c */ /* 0x080ff00000041814 */
[C---:B------:R-:W-:Y:S08]  /*48a0*/  HMMA.16816.F32.BF16 R24, R132.reuse, R160, R24 ;  /* 0x000000a08418723c */ /* 0x040ff00000041818 */
[-C--:B------:R-:W-:Y:S01]  /*48b0*/  HMMA.16816.F32.BF16 R28, R132, R162.reuse, R28 ;  /* 0x000000a2841c723c */ /* 0x080fe2000004181c */
[----:B------:R-:W4:Y:S07]  /*48c0*/  LDSM.16.M88.4 R132, [R220+0x2800] ;  /* 0x00280000dc84783b */ /* 0x000f2e0000000200 */
[----:B------:R-:W-:Y:S01]  /*48d0*/  HMMA.16816.F32.BF16 R32, R152, R162, R32 ;  /* 0x000000a29820723c */ /* 0x000fe20000041820 */
[----:B------:R-:W2:Y:S07]  /*48e0*/  LDSM.16.M88.4 R152, [R222+0xd400] ;  /* 0x00d40000de98783b */ /* 0x000eae0000000200 */
[-C--:B------:R-:W-:Y:S01]  /*48f0*/  HMMA.16816.F32.BF16 R4, R164, R168.reuse, R4 ;  /* 0x000000a8a404723c */ /* 0x080fe20000041804 */
[----:B------:R-:W2:Y:S07]  /*4900*/  LDSM.16.M88.4 R160, [R221+0xd000] ;  /* 0x00d00000dda0783b */ /* 0x000eae0000000200 */
[C---:B-1----:R-:W-:Y:S08]  /*4910*/  HMMA.16816.F32.BF16 R8, R136.reuse, R168, R8 ;  /* 0x000000a88808723c */ /* 0x042ff00000041808 */
[-C--:B------:R-:W-:Y:S08]  /*4920*/  HMMA.16816.F32.BF16 R12, R136, R170.reuse, R12 ;  /* 0x000000aa880c723c */ /* 0x080ff0000004180c */
[C---:B------:R-:W-:Y:S08]  /*4930*/  HMMA.16816.F32.BF16 R16, R164.reuse, R170, R16 ;  /* 0x000000aaa410723c */ /* 0x040ff00000041810 */
[-C--:B------:R-:W-:Y:S08]  /*4940*/  HMMA.16816.F32.BF16 R20, R164, R140.reuse, R20 ;  /* 0x0000008ca414723c */ /* 0x080ff00000041814 */
[C---:B------:R-:W-:Y:S01]  /*4950*/  HMMA.16816.F32.BF16 R24, R136.reuse, R140, R24 ;  /* 0x0000008c8818723c */ /* 0x040fe20000041818 */
[----:B------:R-:W3:Y:S07]  /*4960*/  LDL R140, [R1+0x48] ;  /* 0x00004800018c7983 */ /* 0x000eee0000100800 */
[-C--:B------:R-:W-:Y:S01]  /*4970*/  HMMA.16816.F32.BF16 R28, R136, R142.reuse, R28 ;  /* 0x0000008e881c723c */ /* 0x080fe2000004181c */
[----:B------:R1:W1:Y:S07]  /*4980*/  LDSM.16.M88.4 R136, [R0+0x2800] ;  /* 0x002800000088783b */ /* 0x00026e0000000200 */
[----:B------:R-:W-:Y:S01]  /*4990*/  HMMA.16816.F32.BF16 R32, R164, R142, R32 ;  /* 0x0000008ea420723c */ /* 0x000fe20000041820 */
[----:B------:R-:W3:Y:S07]  /*49a0*/  LDL R142, [R1+0x44] ;  /* 0x00004400018e7983 */ /* 0x000eee0000100800 */
[-C--:B--2---:R-:W-:Y:S08]  /*49b0*/  HMMA.16816.F32.BF16 R4, R144, R148.reuse, R4 ;  /* 0x000000949004723c */ /* 0x084ff00000041804 */
[C---:B----4-:R-:W-:Y:S01]  /*49c0*/  HMMA.16816.F32.BF16 R8, R132.reuse, R148, R8 ;  /* 0x000000948408723c */ /* 0x050fe20000041808 */
[----:B-1----:R-:W-:Y:S04]  /*49d0*/  MOV R0, UR18 ;  /* 0x0000001200007c02 */ /* 0x002fe80008000f00 */
[----:B------:R-:W-:Y:S03]  /*49e0*/  @!P0 LEA R0, R0, R245, 0x7 ;  /* 0x000000f500008211 */ /* 0x000fe600078e38ff */
[-C--:B------:R-:W-:Y:S08]  /*49f0*/  HMMA.16816.F32.BF16 R12, R132, R150.reuse, R12 ;  /* 0x00000096840c723c */ /* 0x080ff0000004180c */
[C---:B------:R-:W-:Y:S08]  /*4a00*/  HMMA.16816.F32.BF16 R16, R144.reuse, R150, R16 ;  /* 0x000000969010723c */ /* 0x040ff00000041810 */
[-C--:B------:R-:W-:Y:S08]  /*4a10*/  HMMA.16816.F32.BF16 R20, R144, R152.reuse, R20 ;  /* 0x000000989014723c */ /* 0x080ff00000041814 */
[C---:B------:R-:W-:Y:S08]  /*4a20*/  HMMA.16816.F32.BF16 R24, R132.reuse, R152, R24 ;  /* 0x000000988418723c */ /* 0x040ff00000041818 */
[-C--:B------:R-:W-:Y:S08]  /*4a30*/  HMMA.16816.F32.BF16 R28, R132, R154.reuse, R28 ;  /* 0x0000009a841c723c */ /* 0x080ff0000004181c */
[----:B------:R-:W-:Y:S08]  /*4a40*/  HMMA.16816.F32.BF16 R32, R144, R154, R32 ;  /* 0x0000009a9020723c */ /* 0x000ff00000041820 */
[-C--:B------:R-:W-:Y:S08]  /*4a50*/  HMMA.16816.F32.BF16 R4, R156, R160.reuse, R4 ;  /* 0x000000a09c04723c */ /* 0x080ff00000041804 */
[C---:B------:R-:W-:Y:S08]  /*4a60*/  HMMA.16816.F32.BF16 R8, R136.reuse, R160, R8 ;  /* 0x000000a08808723c */ /* 0x040ff00000041808 */
[-C--:B------:R-:W-:Y:S08]  /*4a70*/  HMMA.16816.F32.BF16 R12, R136, R162.reuse, R12 ;  /* 0x000000a2880c723c */ /* 0x080ff0000004180c */
[----:B------:R-:W-:Y:S01]  /*4a80*/  FMUL.FTZ R4, R4, c[0x0][0x2ec] ;  /* 0x0000bb0004047a20 */ /* 0x000fe20000410000 */
[C---:B------:R-:W-:Y:S03]  /*4a90*/  HMMA.16816.F32.BF16 R16, R156.reuse, R162, R16 ;  /* 0x000000a29c10723c */ /* 0x040fe60000041810 */
[----:B------:R-:W1:Y:S01]  /*4aa0*/  MUFU.TANH R141, R4 ;  /* 0x00000004008d7308 */ /* 0x000e620000002400 */
[----:B------:R-:W-:Y:S02]  /*4ab0*/  FMUL.FTZ R5, R5, c[0x0][0x2ec] ;  /* 0x0000bb0005057a20 */ /* 0x000fe40000410000 */
[----:B------:R-:W-:Y:S02]  /*4ac0*/  FMUL.FTZ R6, R6, c[0x0][0x2ec] ;  /* 0x0000bb0006067a20 */ /* 0x000fe40000410000 */
[----:B------:R-:W-:Y:S04]  /*4ad0*/  FMUL.FTZ R7, R7, c[0x0][0x2ec] ;  /* 0x0000bb0007077a20 */ /* 0x000fe80000410000 */
[----:B------:R-:W-:Y:S01]  /*4ae0*/  FMUL.FTZ R8, R8, c[0x0][0x2ec] ;  /* 0x0000bb0008087a20 */ /* 0x000fe20000410000 */
[----:B------:R-:W2:Y:S01]  /*4af0*/  MUFU.TANH R145, R5 ;  /* 0x0000000500917308 */ /* 0x000ea20000002400 */
[----:B------:R-:W-:Y:S02]  /*4b00*/  FMUL.FTZ R11, R11, c[0x0][0x2ec] ;  /* 0x0000bb000b0b7a20 */ /* 0x000fe40000410000 */
[----:B------:R-:W-:Y:S02]  /*4b10*/  FMUL.FTZ R15, R15, c[0x0][0x2ec] ;  /* 0x0000bb000f0f7a20 */ /* 0x000fe40000410000 */
[----:B------:R-:W-:Y:S02]  /*4b20*/  FMUL.FTZ R9, R9, c[0x0][0x2ec] ;  /* 0x0000bb0009097a20 */ /* 0x000fe40000410000 */
[----:B------:R-:W-:Y:S02]  /*4b30*/  FMUL.FTZ R14, R14, c[0x0][0x2ec] ;  /* 0x0000bb000e0e7a20 */ /* 0x000fe40000410000 */
[----:B------:R-:W-:Y:S01]  /*4b40*/  FMUL.FTZ R10, R10, c[0x0][0x2ec] ;  /* 0x0000bb000a0a7a20 */ /* 0x000fe20000410000 */
[----:B------:R4:W-:Y:S01]  /*4b50*/  MUFU.TANH R39, R15 ;  /* 0x0000000f00277308 */ /* 0x0009e20000002400 */
[----:B------:R-:W-:Y:S02]  /*4b60*/  FMUL.FTZ R18, R18, c[0x0][0x2ec] ;  /* 0x0000bb0012127a20 */ /* 0x000fe40000410000 */
[----:B------:R-:W-:Y:S02]  /*4b70*/  FMUL.FTZ R13, R13, c[0x0][0x2ec] ;  /* 0x0000bb000d0d7a20 */ /* 0x000fe40000410000 */
[----:B------:R-:W-:Y:S02]  /*4b80*/  FMUL.FTZ R19, R19, c[0x0][0x2ec] ;  /* 0x0000bb0013137a20 */ /* 0x000fe40000410000 */
[----:B------:R-:W-:Y:S02]  /*4b90*/  FMUL.FTZ R12, R12, c[0x0][0x2ec] ;  /* 0x0000bb000c0c7a20 */ /* 0x000fe40000410000 */
[----:B------:R-:W-:Y:S01]  /*4ba0*/  FMUL.FTZ R16, R16, c[0x0][0x2ec] ;  /* 0x0000bb0010107a20 */ /* 0x000fe20000410000 */
[----:B------:R-:W1:Y:S01]  /*4bb0*/  MUFU.TANH R171, R6 ;  /* 0x0000000600ab7308 */ /* 0x000e620000002400 */
[----:B------:R-:W-:Y:S09]  /*4bc0*/  FMUL.FTZ R17, R17, c[0x0][0x2ec] ;  /* 0x0000bb0011117a20 */ /* 0x000ff20000410000 */
[----:B------:R1:W-:Y:S01]  /*4bd0*/  MUFU.TANH R52, R8 ;  /* 0x0000000800347308 */ /* 0x0003e20000002400 */
[----:B----4-:R-:W4:Y:S09]  /*4be0*/  LDL R15, [R1+0x10] ;  /* 0x00001000010f7983 */ /* 0x010f320000100800 */
[----:B------:R2:W-:Y:S10]  /*4bf0*/  MUFU.TANH R170, R7 ;  /* 0x0000000700aa7308 */ /* 0x0005f40000002400 */
[----:B------:R2:W-:Y:S01]  /*4c00*/  MUFU.TANH R250, R13 ;  /* 0x0000000d00fa7308 */ /* 0x0005e20000002400 */
[----:B-1----:R-:W-:Y:S09]  /*4c10*/  @!P0 IADD3 R8, R246, UR6, RZ ;  /* 0x00000006f6088c10 */ /* 0x002ff2000fffe0ff */
[----:B------:R1:W-:Y:S01]  /*4c20*/  MUFU.TANH R41, R11 ;  /* 0x0000000b00297308 */ /* 0x0003e20000002400 */
[----:B--2---:R-:W2:Y:S09]  /*4c30*/  LDSM.16.M88.4 R4, [R221+0xd400] ;  /* 0x00d40000dd04783b */ /* 0x004eb20000000200 */
[----:B------:R1:W-:Y:S01]  /*4c40*/  MUFU.TANH R51, R9 ;  /* 0x0000000900337308 */ /* 0x0003e20000002400 */
[----:B------:R-:W-:Y:S04]  /*4c50*/  @!P0 IMNMX R13, R8, UR14, PT ;  /* 0x0000000e080d8c17 */ /* 0x000fe8000b800200 */
[----:B------:R-:W-:Y:S05]  /*4c60*/  @!P0 ISETP.GE.AND P2, PT, R0, R13, PT ;  /* 0x0000000d0000820c */ /* 0x000fea0003f46270 */
[----:B------:R2:W2:Y:S01]  /*4c70*/  MUFU.TANH R40, R14 ;  /* 0x0000000e00287308 */ /* 0x0004a20000002400 */
[----:B-1----:R-:W-:Y:S05]  /*4c80*/  FMUL.FTZ R11, R244, 1.4426950216293334961 ;  /* 0x3fb8aa3bf40b7820 */ /* 0x002fea0000410000 */
[----:B------:R-:W-:Y:S04]  /*4c90*/  FSEL R11, R11, RZ, P1 ;  /* 0x000000ff0b0b7208 */ /* 0x000fe80000800000 */
[----:B------:R1:W-:Y:S01]  /*4ca0*/  MUFU.TANH R42, R10 ;  /* 0x0000000a002a7308 */ /* 0x0003e20000002400 */
[----:B------:R-:W-:Y:S02]  /*4cb0*/  MOV R9, R141 ;  /* 0x0000008d00097202 */ /* 0x000fe40000000f00 */
[----:B------:R-:W-:Y:S07]  /*4cc0*/  @!P0 FSEL R9, R141, -INF , !P2 ;  /* 0xff8000008d098808 */ /* 0x000fee0005000000 */
[----:B------:R1:W1:Y:S01]  /*4cd0*/  MUFU.TANH R251, R12 ;  /* 0x0000000c00fb7308 */ /* 0x0002620000002400 */
[-C--:B--2---:R-:W-:Y:S01]  /*4ce0*/  HMMA.16816.F32.BF16 R20, R156, R4.reuse, R20 ;  /* 0x000000049c14723c */ /* 0x084fe20000041814 */
[----:B------:R-:W-:Y:S04]  /*4cf0*/  @!P0 IADD3 R14, R0, 0x1, RZ ;  /* 0x00000001000e8810 */ /* 0x000fe80007ffe0ff */
[----:B------:R-:W-:Y:S04]  /*4d00*/  @!P0 ISETP.GE.AND P1, PT, R14, R13, PT ;  /* 0x0000000d0e00820c */ /* 0x000fe80003f26270 */
[----:B------:R2:W2:Y:S01]  /*4d10*/  MUFU.TANH R155, R16 ;  /* 0x00000010009b7308 */ /* 0x0004a20000002400 */
[C---:B------:R-:W-:Y:S02]  /*4d20*/  HMMA.16816.F32.BF16 R24, R136.reuse, R4, R24 ;  /* 0x000000048818723c */ /* 0x040fe40000041818 */
[--C-:B-1----:R-:W-:Y:S01]  /*4d30*/  FFMA.FTZ R10, R9, c[0x0][0x23c], -R11.reuse ;  /* 0x00008f00090a7a23 */ /* 0x102fe2000001080b */
[----:B------:R-:W-:Y:S02]  /*4d40*/  MOV R9, R145 ;  /* 0x0000009100097202 */ /* 0x000fe40000000f00 */
[----:B------:R-:W-:Y:S04]  /*4d50*/  @!P0 FSEL R9, R145, -INF , !P1 ;  /* 0xff80000091098808 */ /* 0x000fe80004800000 */
[----:B------:R1:W-:Y:S01]  /*4d60*/  MUFU.EX2 R249, R10 ;  /* 0x0000000a00f97308 */ /* 0x0003e20000000800 */
[----:B------:R-:W-:Y:S01]  /*4d70*/  FSETP.NEU.FTZ.AND P1, PT, R243, -INF , PT ;  /* 0xff800000f300780b */ /* 0x000fe20003f3d000 */
[-C--:B------:R-:W-:Y:S01]  /*4d80*/  HMMA.16816.F32.BF16 R28, R136, R6.reuse, R28 ;  /* 0x00000006881c723c */ /* 0x080fe2000004181c */
[----:B------:R-:W-:Y:S01]  /*4d90*/  FFMA.FTZ R5, R9, c[0x0][0x23c], -R11 ;  /* 0x00008f0009057a23 */ /* 0x000fe2000001080b */
[C---:B------:R-:W-:Y:S02]  /*4da0*/  @!P0 IADD3 R12, R8.reuse, 0x8, RZ ;  /* 0x00000008080c8810 */ /* 0x040fe40007ffe0ff */
[----:B------:R-:W-:Y:S01]  /*4db0*/  @!P0 IADD3 R9, R8, 0x20, RZ ;  /* 0x0000002008098810 */ /* 0x000fe20007ffe0ff */
[----:B------:R-:W-:Y:S01]  /*4dc0*/  FMUL.FTZ R21, R21, c[0x0][0x2ec] ;  /* 0x0000bb0015157a20 */ /* 0x000fe20000410000 */
[----:B------:R-:W-:Y:S02]  /*4dd0*/  @!P0 IMNMX R12, R12, UR14, PT ;  /* 0x0000000e0c0c8c17 */ /* 0x000fe4000b800200 */
[----:B------:R1:W-:Y:S01]  /*4de0*/  MUFU.EX2 R146, R5 ;  /* 0x0000000500927308 */ /* 0x0003e20000000800 */
[----:B------:R-:W-:Y:S01]  /*4df0*/  MOV R4, R171 ;  /* 0x000000ab00047202 */ /* 0x000fe20000000f00 */
[----:B------:R-:W-:Y:S01]  /*4e00*/  HMMA.16816.F32.BF16 R32, R156, R6, R32 ;  /* 0x000000069c20723c */ /* 0x000fe20000041820 */
[----:B------:R-:W-:Y:S01]  /*4e10*/  @!P0 ISETP.GE.AND P2, PT, R0, R12, PT ;  /* 0x0000000c0000820c */ /* 0x000fe20003f46270 */
[----:B--2---:R-:W-:Y:S01]  /*4e20*/  FMUL.FTZ R16, R3, 1.4426950216293334961 ;  /* 0x3fb8aa3b03107820 */ /* 0x004fe20000410000 */
[----:B------:R-:W-:Y:S01]  /*4e30*/  @!P0 IMNMX R9, R9, UR14, PT ;  /* 0x0000000e09098c17 */ /* 0x000fe2000b800200 */
[----:B------:R-:W-:Y:S01]  /*4e40*/  FMUL.FTZ R26, R26, c[0x0][0x2ec] ;  /* 0x0000bb001a1a7a20 */ /* 0x000fe20000410000 */
[----:B------:R-:W-:Y:S01]  /*4e50*/  @!P0 FSEL R4, R171, -INF , !P2 ;  /* 0xff800000ab048808 */ /* 0x000fe20005000000 */
[----:B------:R-:W-:Y:S01]  /*4e60*/  FMUL.FTZ R20, R20, c[0x0][0x2ec] ;  /* 0x0000bb0014147a20 */ /* 0x000fe20000410000 */
[-C--:B------:R-:W-:Y:S01]  /*4e70*/  @!P0 ISETP.GE.AND P2, PT, R0, R9.reuse, PT ;  /* 0x000000090000820c */ /* 0x080fe20003f46270 */
[----:B------:R-:W2:Y:S01]  /*4e80*/  MUFU.TANH R144, R17 ;  /* 0x0000001100907308 */ /* 0x000ea20000002400 */
[----:B------:R-:W-:Y:S03]  /*4e90*/  @!P0 IADD3 R8, R8, 0x28, RZ ;  /* 0x0000002808088810 */ /* 0x000fe60007ffe0ff */
[----:B-1----:R-:W-:Y:S01]  /*4ea0*/  FMUL.FTZ R10, R243, 1.4426950216293334961 ;  /* 0x3fb8aa3bf30a7820 */ /* 0x002fe20000410000 */
[----:B------:R-:W-:Y:S01]  /*4eb0*/  @!P0 IMNMX R8, R8, UR14, PT ;  /* 0x0000000e08088c17 */ /* 0x000fe2000b800200 */
[----:B------:R-:W-:Y:S01]  /*4ec0*/  FMUL.FTZ R28, R28, c[0x0][0x2ec] ;  /* 0x0000bb001c1c7a20 */ /* 0x000fe20000410000 */
[----:B------:R-:W-:Y:S01]  /*4ed0*/  MOV R6, R40 ;  /* 0x0000002800067202 */ /* 0x000fe20000000f00 */
[----:B------:R-:W-:Y:S01]  /*4ee0*/  FMUL.FTZ R29, R29, c[0x0][0x2ec] ;  /* 0x0000bb001d1d7a20 */ /* 0x000fe20000410000 */
[----:B------:R-:W-:Y:S01]  /*4ef0*/  FSEL R10, R10, RZ, P1 ;  /* 0x000000ff0a0a7208 */ /* 0x000fe20000800000 */
[----:B------:R-:W-:Y:S01]  /*4f00*/  MUFU.TANH R161, R28 ;  /* 0x0000001c00a17308 */ /* 0x000fe20000002400 */
[----:B------:R-:W-:Y:S01]  /*4f10*/  @!P0 ISETP.GE.AND P1, PT, R14, R12, PT ;  /* 0x0000000c0e00820c */ /* 0x000fe20003f26270 */
[----:B------:R-:W-:Y:S02]  /*4f20*/  FMUL.FTZ R30, R30, c[0x0][0x2ec] ;  /* 0x0000bb001e1e7a20 */ /* 0x000fe40000410000 */
[--C-:B------:R-:W-:Y:S01]  /*4f30*/  FFMA.FTZ R5, R4, c[0x0][0x23c], -R10.reuse ;  /* 0x00008f0004057a23 */ /* 0x100fe2000001080a */
[----:B------:R-:W-:Y:S01]  /*4f40*/  MOV R4, R170 ;  /* 0x000000aa00047202 */ /* 0x000fe20000000f00 */
[----:B------:R-:W-:Y:S01]  /*4f50*/  FMUL.FTZ R32, R32, c[0x0][0x2ec] ;  /* 0x0000bb0020207a20 */ /* 0x000fe20000410000 */
[----:B------:R-:W-:Y:S01]  /*4f60*/  @!P0 FSEL R4, R170, -INF , !P1 ;  /* 0xff800000aa048808 */ /* 0x000fe20004800000 */
[----:B------:R-:W-:Y:S02]  /*4f70*/  FMUL.FTZ R33, R33, c[0x0][0x2ec] ;  /* 0x0000bb0021217a20 */ /* 0x000fe40000410000 */
[----:B------:R-:W1:Y:S01]  /*4f80*/  MUFU.TANH R163, R18 ;  /* 0x0000001200a37308 */ /* 0x000e620000002400 */
[----:B------:R-:W-:Y:S02]  /*4f90*/  FMUL.FTZ R34, R34, c[0x0][0x2ec] ;  /* 0x0000bb0022227a20 */ /* 0x000fe40000410000 */
[----:B------:R-:W-:Y:S02]  /*4fa0*/  FMUL.FTZ R35, R35, c[0x0][0x2ec] ;  /* 0x0000bb0023237a20 */ /* 0x000fe40000410000 */
[----:B------:R-:W-:Y:S02]  /*4fb0*/  FMUL.FTZ R31, R31, c[0x0][0x2ec] ;  /* 0x0000bb001f1f7a20 */ /* 0x000fe40000410000 */
[----:B------:R-:W-:Y:S02]  /*4fc0*/  FFMA.FTZ R4, R4, c[0x0][0x23c], -R10 ;  /* 0x00008f0004047a23 */ /* 0x000fe4000001080a */
[----:B------:R-:W-:Y:S01]  /*4fd0*/  FMUL.FTZ R22, R22, c[0x0][0x2ec] ;  /* 0x0000bb0016167a20 */ /* 0x000fe20000410000 */
[----:B------:R-:W-:Y:S01]  /*4fe0*/  MUFU.EX2 R58, R5 ;  /* 0x00000005003a7308 */ /* 0x000fe20000000800 */
[----:B------:R-:W-:Y:S02]  /*4ff0*/  FMUL.FTZ R23, R23, c[0x0][0x2ec] ;  /* 0x0000bb0017177a20 */ /* 0x000fe40000410000 */
[----:B------:R-:W-:Y:S02]  /*5000*/  FMUL.FTZ R24, R24, c[0x0][0x2ec] ;  /* 0x0000bb0018187a20 */ /* 0x000fe40000410000 */
[----:B------:R-:W-:Y:S02]  /*5010*/  FMUL.FTZ R25, R25, c[0x0][0x2ec] ;  /* 0x0000bb0019197a20 */ /* 0x000fe40000410000 */
[----:B------:R-:W-:Y:S03]  /*5020*/  FMUL.FTZ R27, R27, c[0x0][0x2ec] ;  /* 0x0000bb001b1b7a20 */ /* 0x000fe60000410000 */
[----:B------:R-:W1:Y:S10]  /*5030*/  MUFU.TANH R162, R19 ;  /* 0x0000001300a27308 */ /* 0x000e740000002400 */
[----:B------:R1:W-:Y:S10]  /*5040*/  MUFU.EX2 R57, R4 ;  /* 0x0000000400397308 */ /* 0x0003f40000000800 */
[----:B------:R-:W2:Y:S10]  /*5050*/  MUFU.TANH R154, R20 ;  /* 0x00000014009a7308 */ /* 0x000eb40000002400 */
[----:B------:R-:W-:Y:S01]  /*5060*/  MUFU.TANH R160, R29 ;  /* 0x0000001d00a07308 */ /* 0x000fe20000002400 */
[----:B-1----:R-:W-:Y:S02]  /*5070*/  MOV R4, R52 ;  /* 0x0000003400047202 */ /* 0x002fe40000000f00 */
[----:B------:R-:W-:Y:S02]  /*5080*/  @!P0 FSEL R4, R52, -INF , !P2 ;  /* 0xff80000034048808 */ /* 0x000fe40005000000 */
[-C--:B------:R-:W-:Y:S05]  /*5090*/  @!P0 ISETP.GE.AND P2, PT, R0, R8.reuse, PT ;  /* 0x000000080000820c */ /* 0x080fea0003f46270 */
[----:B------:R-:W1:Y:S10]  /*50a0*/  MUFU.TANH R153, R21 ;  /* 0x0000001500997308 */ /* 0x000e740000002400 */
[----:B------:R-:W-:Y:S10]  /*50b0*/  MUFU.TANH R244, R30 ;  /* 0x0000001e00f47308 */ /* 0x000ff40000002400 */
[----:B------:R-:W1:Y:S10]  /*50c0*/  MUFU.TANH R165, R22 ;  /* 0x0000001600a57308 */ /* 0x000e740000002400 */
        /* <DEDUP_REMOVED lines=8> */
[----:B------:R-:W1:Y:S01]  /*5150*/  MUFU.TANH R149, R35 ;  /* 0x0000002300957308 */ /* 0x000e620000002400 */
[C---:B----4-:R-:W-:Y:S01]  /*5160*/  FMUL.FTZ R5, R15.reuse, 1.4426950216293334961 ;  /* 0x3fb8aa3b0f057820 */ /* 0x050fe20000410000 */
[----:B------:R-:W-:Y:S04]  /*5170*/  FSETP.NEU.FTZ.AND P1, PT, R15, -INF , PT ;  /* 0xff8000000f00780b */ /* 0x000fe80003f3d000 */
[----:B------:R-:W-:Y:S04]  /*5180*/  FSEL R5, R5, RZ, P1 ;  /* 0x000000ff05057208 */ /* 0x000fe80000800000 */
[----:B------:R-:W4:Y:S01]  /*5190*/  MUFU.TANH R243, R31 ;  /* 0x0000001f00f37308 */ /* 0x000f220000002400 */
[----:B------:R-:W-:Y:S01]  /*51a0*/  @!P0 ISETP.GE.AND P1, PT, R14, R9, PT ;  /* 0x000000090e00820c */ /* 0x000fe20003f26270 */
[--C-:B------:R-:W-:Y:S01]  /*51b0*/  FFMA.FTZ R15, R4, c[0x0][0x23c], -R5.reuse ;  /* 0x00008f00040f7a23 */ /* 0x100fe20000010805 */
[----:B------:R-:W-:Y:S02]  /*51c0*/  MOV R4, R51 ;  /* 0x0000003300047202 */ /* 0x000fe40000000f00 */
[----:B------:R-:W-:Y:S02]  /*51d0*/  @!P0 FSEL R4, R51, -INF , !P1 ;  /* 0xff80000033048808 */ /* 0x000fe40004800000 */
[----:B------:R-:W-:Y:S03]  /*51e0*/  FSETP.NEU.FTZ.AND P1, PT, R3, -INF , PT ;  /* 0xff8000000300780b */ /* 0x000fe60003f3d000 */
[----:B------:R1:W-:Y:S01]  /*51f0*/  MUFU.EX2 R56, R15 ;  /* 0x0000000f00387308 */ /* 0x0003e20000000800 */
[--C-:B------:R-:W-:Y:S01]  /*5200*/  FFMA.FTZ R17, R4, c[0x0][0x23c], -R5.reuse ;  /* 0x00008f0004117a23 */ /* 0x100fe20000010805 */
[----:B------:R-:W-:Y:S02]  /*5210*/  FSEL R4, R16, RZ, P1 ;  /* 0x000000ff10047208 */ /* 0x000fe40000800000 */
[----:B------:R-:W-:Y:S02]  /*5220*/  @!P0 ISETP.GE.AND P1, PT, R14, R8, PT ;  /* 0x000000080e00820c */ /* 0x000fe40003f26270 */
[----:B------:R-:W-:Y:S02]  /*5230*/  MOV R14, R41 ;  /* 0x00000029000e7202 */ /* 0x000fe40000000f00 */
[----:B------:R-:W-:Y:S02]  /*5240*/  @!P0 FSEL R14, R41, -INF , !P1 ;  /* 0xff800000290e8808 */ /* 0x000fe40004800000 */
[----:B------:R-:W-:Y:S01]  /*5250*/  MUFU.EX2 R55, R17 ;  /* 0x0000001100377308 */ /* 0x000fe20000000800 */
[----:B------:R-:W-:Y:S02]  /*5260*/  MOV R16, R251 ;  /* 0x000000fb00107202 */ /* 0x000fe40000000f00 */
[--C-:B------:R-:W-:Y:S07]  /*5270*/  FFMA.FTZ R14, R14, c[0x0][0x23c], -R4.reuse ;  /* 0x00008f000e0e7a23 */ /* 0x100fee0000010804 */
[----:B------:R2:W-:Y:S01]  /*5280*/  MUFU.EX2 R45, R14 ;  /* 0x0000000e002d7308 */ /* 0x0005e20000000800 */
[----:B-1----:R-:W-:Y:S02]  /*5290*/  MOV R15, R42 ;  /* 0x0000002a000f7202 */ /* 0x002fe40000000f00 */
[----:B------:R-:W-:Y:S05]  /*52a0*/  @!P0 FSEL R15, R42, -INF , !P2 ;  /* 0xff8000002a0f8808 */ /* 0x000fea0005000000 */
[--C-:B------:R-:W-:Y:S04]  /*52b0*/  FFMA.FTZ R15, R15, c[0x0][0x23c], -R4.reuse ;  /* 0x00008f000f0f7a23 */ /* 0x100fe80000010804 */
[----:B------:R1:W1:Y:S01]  /*52c0*/  MUFU.EX2 R46, R15 ;  /* 0x0000000f002e7308 */ /* 0x0002620000000800 */
[C---:B--2---:R-:W-:Y:S02]  /*52d0*/  @!P0 IADD3 R14, R0.reuse, 0x9, RZ ;  /* 0x00000009000e8810 */ /* 0x044fe40007ffe0ff */
[----:B-1----:R-:W-:Y:S04]  /*52e0*/  @!P0 IADD3 R15, R0, 0x8, RZ ;  /* 0x00000008000f8810 */ /* 0x002fe80007ffe0ff */
[-C--:B------:R-:W-:Y:S04]  /*52f0*/  @!P0 ISETP.GE.AND P1, PT, R15, R9.reuse, PT ;  /* 0x000000090f00820c */ /* 0x080fe80003f26270 */
[----:B------:R-:W-:Y:S02]  /*5300*/  @!P0 FSEL R16, R251, -INF , !P1 ;  /* 0xff800000fb108808 */ /* 0x000fe40004800000 */
[----:B------:R-:W-:Y:S03]  /*5310*/  @!P0 ISETP.GE.AND P1, PT, R14, R9, PT ;  /* 0x000000090e00820c */ /* 0x000fe60003f26270 */
[--C-:B------:R-:W-:Y:S01]  /*5320*/  FFMA.FTZ R17, R16, c[0x0][0x23c], -R5.reuse ;  /* 0x00008f0010117a23 */ /* 0x100fe20000010805 */
[----:B------:R-:W-:Y:S02]  /*5330*/  MOV R16, R250 ;  /* 0x000000fa00107202 */ /* 0x000fe40000000f00 */
[----:B------:R-:W-:Y:S01]  /*5340*/  @!P0 FSEL R16, R250, -INF , !P1 ;  /* 0xff800000fa108808 */ /* 0x000fe20004800000 */
[----:B------:R-:W-:Y:S01]  /*5350*/  MUFU.EX2 R54, R17 ;  /* 0x0000001100367308 */ /* 0x000fe20000000800 */
[-C--:B------:R-:W-:Y:S03]  /*5360*/  @!P0 ISETP.GE.AND P1, PT, R15, R8.reuse, PT ;  /* 0x000000080f00820c */ /* 0x080fe60003f26270 */
[----:B------:R-:W-:Y:S01]  /*5370*/  FFMA.FTZ R7, R16, c[0x0][0x23c], -R5 ;  /* 0x00008f0010077a23 */ /* 0x000fe20000010805 */
[----:B------:R-:W-:Y:S02]  /*5380*/  @!P0 FSEL R6, R40, -INF , !P1 ;  /* 0xff80000028068808 */ /* 0x000fe40004800000 */
[----:B------:R-:W-:Y:S03]  /*5390*/  @!P0 ISETP.GE.AND P1, PT, R14, R8, PT ;  /* 0x000000080e00820c */ /* 0x000fe60003f26270 */
[----:B------:R1:W-:Y:S02]  /*53a0*/  MUFU.EX2 R53, R7 ;  /* 0x0000000700357308 */ /* 0x0003e40000000800 */
[--C-:B-1----:R-:W-:Y:S01]  /*53b0*/  FFMA.FTZ R7, R6, c[0x0][0x23c], -R4.reuse ;  /* 0x00008f0006077a23 */ /* 0x102fe20000010804 */
[----:B------:R-:W-:Y:S02]  /*53c0*/  MOV R6, R39 ;  /* 0x0000002700067202 */ /* 0x000fe40000000f00 */
[----:B------:R-:W-:Y:S05]  /*53d0*/  @!P0 FSEL R6, R39, -INF , !P1 ;  /* 0xff80000027068808 */ /* 0x000fea0004800000 */
[----:B------:R-:W-:Y:S01]  /*53e0*/  MUFU.EX2 R44, R7 ;  /* 0x00000007002c7308 */ /* 0x000fe20000000800 */
[----:B------:R-:W-:Y:S01]  /*53f0*/  @!P0 ISETP.GE.AND P1, PT, R15, R13, PT ;  /* 0x0000000d0f00820c */ /* 0x000fe20003f26270 */
[----:B------:R-:W-:Y:S08]  /*5400*/  FFMA.FTZ R6, R6, c[0x0][0x23c], -R4 ;  /* 0x00008f0006067a23 */ /* 0x000ff00000010804 */
[----:B------:R1:W-:Y:S02]  /*5410*/  MUFU.EX2 R43, R6 ;  /* 0x00000006002b7308 */ /* 0x0003e40000000800 */
[----:B-1----:R-:W-:Y:S02]  /*5420*/  MOV R6, R155 ;  /* 0x0000009b00067202 */ /* 0x002fe40000000f00 */
[----:B------:R-:W-:Y:S02]  /*5430*/  @!P0 FSEL R6, R155, -INF , !P1 ;  /* 0xff8000009b068808 */ /* 0x000fe40004800000 */
[----:B------:R-:W-:Y:S03]  /*5440*/  @!P0 ISETP.GE.AND P1, PT, R14, R13, PT ;  /* 0x0000000d0e00820c */ /* 0x000fe60003f26270 */
[--C-:B------:R-:W-:Y:S01]  /*5450*/  FFMA.FTZ R7, R6, c[0x0][0x23c], -R11.reuse ;  /* 0x00008f0006077a23 */ /* 0x100fe2000001080b */
[----:B------:R-:W-:Y:S02]  /*5460*/  MOV R6, R144 ;  /* 0x0000009000067202 */ /* 0x000fe40000000f00 */
[----:B------:R-:W-:Y:S01]  /*5470*/  @!P0 FSEL R6, R144, -INF , !P1 ;  /* 0xff80000090068808 */ /* 0x000fe20004800000 */
[----:B------:R1:W-:Y:S01]  /*5480*/  MUFU.EX2 R159, R7 ;  /* 0x00000007009f7308 */ /* 0x0003e20000000800 */
[-C--:B------:R-:W-:Y:S03]  /*5490*/  @!P0 ISETP.GE.AND P1, PT, R15, R12.reuse, PT ;  /* 0x0000000c0f00820c */ /* 0x080fe60003f26270 */
[--C-:B-1----:R-:W-:Y:S01]  /*54a0*/  FFMA.FTZ R7, R6, c[0x0][0x23c], -R11.reuse ;  /* 0x00008f0006077a23 */ /* 0x102fe2000001080b */
[----:B------:R-:W-:Y:S02]  /*54b0*/  MOV R6, R163 ;  /* 0x000000a300067202 */ /* 0x000fe40000000f00 */
[----:B------:R-:W-:Y:S03]  /*54c0*/  @!P0 FSEL R6, R163, -INF , !P1 ;  /* 0xff800000a3068808 */ /* 0x000fe60004800000 */
[----:B------:R1:W-:Y:S01]  /*54d0*/  MUFU.EX2 R158, R7 ;  /* 0x00000007009e7308 */ /* 0x0003e20000000800 */
[----:B------:R-:W-:Y:S01]  /*54e0*/  @!P0 ISETP.GE.AND P1, PT, R14, R12, PT ;  /* 0x0000000c0e00820c */ /* 0x000fe20003f26270 */
[--C-:B------:R-:W-:Y:S01]  /*54f0*/  FFMA.FTZ R14, R6, c[0x0][0x23c], -R10.reuse ;  /* 0x00008f00060e7a23 */ /* 0x100fe2000001080a */
[----:B------:R-:W-:Y:S02]  /*5500*/  MOV R6, R162 ;  /* 0x000000a200067202 */ /* 0x000fe40000000f00 */
[----:B------:R-:W-:Y:S05]  /*5510*/  @!P0 FSEL R6, R162, -INF , !P1 ;  /* 0xff800000a2068808 */ /* 0x000fea0004800000 */
[----:B------:R2:W-:Y:S01]  /*5520*/  MUFU.EX2 R248, R14 ;  /* 0x0000000e00f87308 */ /* 0x0005e20000000800 */
[--C-:B------:R-:W-:Y:S01]  /*5530*/  FFMA.FTZ R15, R6, c[0x0][0x23c], -R10.reuse ;  /* 0x00008f00060f7a23 */ /* 0x100fe2000001080a */
[C---:B------:R-:W-:Y:S08]  /*5540*/  @!P0 IADD3 R6, R0.reuse, 0x11, RZ ;  /* 0x0000001100068810 */ /* 0x040ff00007ffe0ff */
[----:B------:R3:W3:Y:S01]  /*5550*/  MUFU.EX2 R247, R15 ;  /* 0x0000000f00f77308 */ /* 0x0006e20000000800 */
[----:B-1----:R-:W-:Y:S04]  /*5560*/  @!P0 IADD3 R7, R0, 0x10, RZ ;  /* 0x0000001000078810 */ /* 0x002fe80007ffe0ff */
[-C--:B------:R-:W-:Y:S02]  /*5570*/  @!P0 ISETP.GE.AND P1, PT, R7, R13.reuse, PT ;  /* 0x0000000d0700820c */ /* 0x080fe40003f26270 */
[----:B--2---:R-:W-:Y:S02]  /*5580*/  MOV R14, R154 ;  /* 0x0000009a000e7202 */ /* 0x004fe40000000f00 */
[----:B------:R-:W-:Y:S02]  /*5590*/  @!P0 FSEL R14, R154, -INF , !P1 ;  /* 0xff8000009a0e8808 */ /* 0x000fe40004800000 */
[----:B------:R-:W-:Y:S03]  /*55a0*/  @!P0 ISETP.GE.AND P1, PT, R6, R13, PT ;  /* 0x0000000d0600820c */ /* 0x000fe60003f26270 */
[--C-:B---3--:R-:W-:Y:S01]  /*55b0*/  FFMA.FTZ R15, R14, c[0x0][0x23c], -R11.reuse ;  /* 0x00008f000e0f7a23 */ /* 0x108fe2000001080b */
[----:B------:R-:W-:Y:S02]  /*55c0*/  MOV R14, R153 ;  /* 0x00000099000e7202 */ /* 0x000fe40000000f00 */
[----:B------:R-:W-:Y:S01]  /*55d0*/  @!P0 FSEL R14, R153, -INF , !P1 ;  /* 0xff800000990e8808 */ /* 0x000fe20004800000 */
[----:B------:R1:W-:Y:S01]  /*55e0*/  MUFU.EX2 R157, R15 ;  /* 0x0000000f009d7308 */ /* 0x0003e20000000800 */
[-C--:B------:R-:W-:Y:S03]  /*55f0*/  @!P0 ISETP.GE.AND P1, PT, R7, R12.reuse, PT ;  /* 0x0000000c0700820c */ /* 0x080fe60003f26270 */
[----:B-1----:R-:W-:Y:S01]  /*5600*/  FFMA.FTZ R15, R14, c[0x0][0x23c], -R11 ;  /* 0x00008f000e0f7a23 */ /* 0x002fe2000001080b */
[----:B------:R-:W-:Y:S02]  /*5610*/  MOV R14, R165 ;  /* 0x000000a5000e7202 */ /* 0x000fe40000000f00 */
[----:B------:R-:W-:Y:S03]  /*5620*/  @!P0 FSEL R14, R165, -INF , !P1 ;  /* 0xff800000a50e8808 */ /* 0x000fe60004800000 */
[----:B------:R1:W-:Y:S01]  /*5630*/  MUFU.EX2 R156, R15 ;  /* 0x0000000f009c7308 */ /* 0x0003e20000000800 */
[----:B------:R-:W-:Y:S01]  /*5640*/  @!P0 ISETP.GE.AND P1, PT, R6, R12, PT ;  /* 0x0000000c0600820c */ /* 0x000fe20003f26270 */
[--C-:B-1----:R-:W-:Y:S01]  /*5650*/  FFMA.FTZ R15, R14, c[0x0][0x23c], -R10.reuse ;  /* 0x00008f000e0f7a23 */ /* 0x102fe2000001080a */
[----:B------:R-:W-:Y:S02]  /*5660*/  MOV R14, R164 ;  /* 0x000000a4000e7202 */ /* 0x000fe40000000f00 */
[----:B------:R-:W-:Y:S05]  /*5670*/  @!P0 FSEL R14, R164, -INF , !P1 ;  /* 0xff800000a40e8808 */ /* 0x000fea0004800000 */
[----:B------:R1:W-:Y:S01]  /*5680*/  MUFU.EX2 R246, R15 ;  /* 0x0000000f00f67308 */ /* 0x0003e20000000800 */
[----:B------:R-:W-:Y:S01]  /*5690*/  @!P0 ISETP.GE.AND P1, PT, R7, R9, PT ;  /* 0x000000090700820c */ /* 0x000fe20003f26270 */
[----:B-1----:R-:W-:Y:S01]  /*56a0*/  FFMA.FTZ R15, R14, c[0x0][0x23c], -R10 ;  /* 0x00008f000e0f7a23 */ /* 0x002fe2000001080a */
[----:B------:R-:W-:Y:S02]  /*56b0*/  MOV R14, R169 ;  /* 0x000000a9000e7202 */ /* 0x000fe40000000f00 */
[----:B------:R-:W-:Y:S05]  /*56c0*/  @!P0 FSEL R14, R169, -INF , !P1 ;  /* 0xff800000a90e8808 */ /* 0x000fea0004800000 */
[----:B------:R1:W-:Y:S01]  /*56d0*/  MUFU.EX2 R245, R15 ;  /* 0x0000000f00f57308 */ /* 0x0003e20000000800 */
[-C--:B------:R-:W-:Y:S01]  /*56e0*/  @!P0 ISETP.GE.AND P1, PT, R6, R9.reuse, PT ;  /* 0x000000090600820c */ /* 0x080fe20003f26270 */
[--C-:B-1----:R-:W-:Y:S01]  /*56f0*/  FFMA.FTZ R15, R14, c[0x0][0x23c], -R5.reuse ;  /* 0x00008f000e0f7a23 */ /* 0x102fe20000010805 */
[----:B------:R-:W-:Y:S02]  /*5700*/  MOV R14, R168 ;  /* 0x000000a8000e7202 */ /* 0x000fe40000000f00 */
[----:B------:R-:W-:Y:S05]  /*5710*/  @!P0 FSEL R14, R168, -INF , !P1 ;  /* 0xff800000a80e8808 */ /* 0x000fea0004800000 */
[----:B------:R-:W-:Y:S01]  /*5720*/  MUFU.EX2 R50, R15 ;  /* 0x0000000f00327308 */ /* 0x000fe20000000800 */
[----:B------:R-:W-:Y:S02]  /*5730*/  @!P0 ISETP.GE.AND P1, PT, R7, R8, PT ;  /* 0x000000080700820c */ /* 0x000fe40003f26270 */
[----:B------:R-:W-:Y:S01]  /*5740*/  MOV R7, R2 ;  /* 0x0000000200077202 */ /* 0x000fe20000000f00 */
[--C-:B------:R-:W-:Y:S01]  /*5750*/  FFMA.FTZ R14, R14, c[0x0][0x23c], -R5.reuse ;  /* 0x00008f000e0e7a23 */ /* 0x100fe20000010805 */
[----:B------:R-:W-:Y:S02]  /*5760*/  @!P0 FSEL R7, R2, -INF , !P1 ;  /* 0xff80000002078808 */ /* 0x000fe40004800000 */
[----:B------:R-:W-:Y:S02]  /*5770*/  @!P0 ISETP.GE.AND P1, PT, R6, R8, PT ;  /* 0x000000080600820c */ /* 0x000fe40003f26270 */
[C---:B------:R-:W-:Y:S01]  /*5780*/  @!P0 IADD3 R6, R0.reuse, 0x18, RZ ;  /* 0x0000001800068810 */ /* 0x040fe20007ffe0ff */
[----:B------:R1:W-:Y:S01]  /*5790*/  MUFU.EX2 R49, R14 ;  /* 0x0000000e00317308 */ /* 0x0003e20000000800 */
[----:B------:R-:W-:Y:S02]  /*57a0*/  @!P0 IADD3 R0, R0, 0x19, RZ ;  /* 0x0000001900008810 */ /* 0x000fe40007ffe0ff */
[-C--:B------:R-:W-:Y:S01]  /*57b0*/  @!P0 ISETP.GE.AND P2, PT, R6, R9.reuse, PT ;  /* 0x000000090600820c */ /* 0x080fe20003f46270 */
[--C-:B-1----:R-:W-:Y:S01]  /*57c0*/  FFMA.FTZ R14, R7, c[0x0][0x23c], -R4.reuse ;  /* 0x00008f00070e7a23 */ /* 0x102fe20000010804 */
[----:B------:R-:W-:Y:S02]  /*57d0*/  MOV R7, R252 ;  /* 0x000000fc00077202 */ /* 0x000fe40000000f00 */
[----:B------:R-:W-:Y:S03]  /*57e0*/  @!P0 FSEL R7, R252, -INF , !P1 ;  /* 0xff800000fc078808 */ /* 0x000fe60004800000 */
[----:B------:R1:W-:Y:S01]  /*57f0*/  MUFU.EX2 R38, R14 ;  /* 0x0000000e00267308 */ /* 0x0003e20000000800 */
[----:B------:R-:W-:Y:S01]  /*5800*/  @!P0 ISETP.GE.AND P1, PT, R0, R9, PT ;  /* 0x000000090000820c */ /* 0x000fe20003f26270 */
[--C-:B------:R-:W-:Y:S01]  /*5810*/  FFMA.FTZ R15, R7, c[0x0][0x23c], -R4.reuse ;  /* 0x00008f00070f7a23 */ /* 0x100fe20000010804 */
[----:B------:R-:W-:Y:S02]  /*5820*/  MOV R7, R160 ;  /* 0x000000a000077202 */ /* 0x000fe40000000f00 */
[----:B------:R-:W-:Y:S02]  /*5830*/  @!P0 FSEL R7, R160, -INF , !P1 ;  /* 0xff800000a0078808 */ /* 0x000fe40004800000 */
[----:B------:R-:W-:Y:S03]  /*5840*/  @!P0 ISETP.GE.AND P1, PT, R6, R8, PT ;  /* 0x000000080600820c */ /* 0x000fe60003f26270 */
[----:B------:R-:W-:Y:S01]  /*5850*/  MUFU.EX2 R37, R15 ;  /* 0x0000000f00257308 */ /* 0x000fe20000000800 */
[----:B-1----:R-:W-:Y:S02]  /*5860*/  MOV R14, R161 ;  /* 0x000000a1000e7202 */ /* 0x002fe40000000f00 */
[----:B------:R-:W-:Y:S05]  /*5870*/  @!P0 FSEL R14, R161, -INF , !P2 ;  /* 0xff800000a10e8808 */ /* 0x000fea0005000000 */
[--C-:B------:R-:W-:Y:S02]  /*5880*/  FFMA.FTZ R9, R14, c[0x0][0x23c], -R5.reuse ;  /* 0x00008f000e097a23 */ /* 0x100fe40000010805 */
[----:B------:R-:W-:Y:S01]  /*5890*/  FFMA.FTZ R5, R7, c[0x0][0x23c], -R5 ;  /* 0x00008f0007057a23 */ /* 0x000fe20000010805 */
[----:B------:R-:W-:Y:S01]  /*58a0*/  MOV R7, R244 ;  /* 0x000000f400077202 */ /* 0x000fe20000000f00 */
[----:B------:R-:W-:Y:S01]  /*58b0*/  MUFU.EX2 R48, R9 ;  /* 0x0000000900307308 */ /* 0x000fe20000000800 */
[----:B------:R-:W-:Y:S02]  /*58c0*/  @!P0 FSEL R7, R244, -INF , !P1 ;  /* 0xff800000f4078808 */ /* 0x000fe40004800000 */
[-C--:B------:R-:W-:Y:S03]  /*58d0*/  @!P0 ISETP.GE.AND P1, PT, R6, R13.reuse, PT ;  /* 0x0000000d0600820c */ /* 0x080fe60003f26270 */
[----:B------:R-:W-:Y:S04]  /*58e0*/  FFMA.FTZ R7, R7, c[0x0][0x23c], -R4 ;  /* 0x00008f0007077a23 */ /* 0x000fe80000010804 */
[----:B------:R1:W-:Y:S10]  /*58f0*/  MUFU.EX2 R47, R5 ;  /* 0x00000005002f7308 */ /* 0x0003f40000000800 */
[----:B------:R2:W-:Y:S01]  /*5900*/  MUFU.EX2 R36, R7 ;  /* 0x0000000700247308 */ /* 0x0005e20000000800 */
[----:B-1----:R-:W-:Y:S02]  /*5910*/  MOV R5, R148 ;  /* 0x0000009400057202 */ /* 0x002fe40000000f00 */
[----:B------:R-:W-:Y:S02]  /*5920*/  @!P0 FSEL R5, R148, -INF , !P1 ;  /* 0xff80000094058808 */ /* 0x000fe40004800000 */
[----:B------:R-:W-:Y:S03]  /*5930*/  @!P0 ISETP.GE.AND P1, PT, R0, R13, PT ;  /* 0x0000000d0000820c */ /* 0x000fe60003f26270 */
[--C-:B--2---:R-:W-:Y:S01]  /*5940*/  FFMA.FTZ R7, R5, c[0x0][0x23c], -R11.reuse ;  /* 0x00008f0005077a23 */ /* 0x104fe2000001080b */
[----:B------:R-:W-:Y:S02]  /*5950*/  MOV R5, R147 ;  /* 0x0000009300057202 */ /* 0x000fe40000000f00 */
[----:B------:R-:W-:Y:S01]  /*5960*/  @!P0 FSEL R5, R147, -INF , !P1 ;  /* 0xff80000093058808 */ /* 0x000fe20004800000 */
[----:B------:R1:W-:Y:S01]  /*5970*/  MUFU.EX2 R152, R7 ;  /* 0x0000000700987308 */ /* 0x0003e20000000800 */
[----:B------:R-:W-:Y:S03]  /*5980*/  @!P0 ISETP.GE.AND P1, PT, R6, R12, PT ;  /* 0x0000000c0600820c */ /* 0x000fe60003f26270 */
[----:B------:R-:W-:Y:S01]  /*5990*/  FFMA.FTZ R11, R5, c[0x0][0x23c], -R11 ;  /* 0x00008f00050b7a23 */ /* 0x000fe2000001080b */
[----:B------:R-:W-:Y:S02]  /*59a0*/  MOV R5, R150 ;  /* 0x0000009600057202 */ /* 0x000fe40000000f00 */
[----:B------:R-:W-:Y:S02]  /*59b0*/  @!P0 FSEL R5, R150, -INF , !P1 ;  /* 0xff80000096058808 */ /* 0x000fe40004800000 */
[C---:B------:R-:W-:Y:S01]  /*59c0*/  @!P0 ISETP.GE.AND P1, PT, R0.reuse, R12, PT ;  /* 0x0000000c0000820c */ /* 0x040fe20003f26270 */
[----:B------:R-:W4:Y:S02]  /*59d0*/  MUFU.EX2 R151, R11 ;  /* 0x0000000b00977308 */ /* 0x000f240000000800 */
[--C-:B------:R-:W-:Y:S01]  /*59e0*/  FFMA.FTZ R6, R5, c[0x0][0x23c], -R10.reuse ;  /* 0x00008f0005067a23 */ /* 0x100fe2000001080a */
[----:B------:R-:W-:Y:S02]  /*59f0*/  MOV R5, R149 ;  /* 0x0000009500057202 */ /* 0x000fe40000000f00 */
[----:B------:R-:W-:Y:S02]  /*5a00*/  @!P0 FSEL R5, R149, -INF , !P1 ;  /* 0xff80000095058808 */ /* 0x000fe40004800000 */
[----:B------:R-:W-:Y:S02]  /*5a10*/  @!P0 ISETP.GE.AND P1, PT, R0, R8, PT ;  /* 0x000000080000820c */ /* 0x000fe40003f26270 */
[----:B------:R-:W-:Y:S01]  /*5a20*/  F2FP.BF16.PACK_AB R0, R146, R249 ;  /* 0x000000f99200723e */ /* 0x000fe200000010ff */
[----:B------:R-:W-:Y:S01]  /*5a30*/  FFMA.FTZ R10, R5, c[0x0][0x23c], -R10 ;  /* 0x00008f00050a7a23 */ /* 0x000fe2000001080a */
[----:B----4-:R-:W-:Y:S01]  /*5a40*/  MOV R5, R243 ;  /* 0x000000f300057202 */ /* 0x010fe20000000f00 */
[----:B------:R3:W-:Y:S01]  /*5a50*/  MUFU.EX2 R167, R6 ;  /* 0x0000000600a77308 */ /* 0x0007e20000000800 */
[----:B------:R-:W-:Y:S01]  /*5a60*/  @!P0 FSEL R5, R243, -INF , !P1 ;  /* 0xff800000f3058808 */ /* 0x000fe20004800000 */
[----:B------:R4:W-:Y:S01]  /*5a70*/  STS [R236+0x13000], R0 ;  /* 0x01300000ec007388 */ /* 0x0009e20000000800 */
[----:B-1----:R-:W-:Y:S02]  /*5a80*/  F2FP.BF16.PACK_AB R7, R57, R58 ;  /* 0x0000003a3907723e */ /* 0x002fe400000010ff */
[----:B------:R-:W-:Y:S01]  /*5a90*/  IADD3 R142, P0, R142, UR10, RZ ;  /* 0x0000000a8e8e7c10 */ /* 0x000fe2000ff1e0ff */
[----:B------:R-:W-:Y:S01]  /*5aa0*/  FFMA.FTZ R4, R5, c[0x0][0x23c], -R4 ;  /* 0x00008f0005047a23 */ /* 0x000fe20000010804 */
[----:B------:R-:W-:Y:S01]  /*5ab0*/  F2FP.BF16.PACK_AB R5, R45, R46 ;  /* 0x0000002e2d05723e */ /* 0x000fe200000010ff */
[----:B------:R1:W-:Y:S01]  /*5ac0*/  STS [R236+0x13400], R7 ;  /* 0x01340007ec007388 */ /* 0x0003e20000000800 */
[----:B------:R-:W-:Y:S01]  /*5ad0*/  IADD3.X R143, R140, UR9, RZ, P0, !PT ;  /* 0x000000098c8f7c10 */ /* 0x000fe200087fe4ff */
[----:B------:R4:W-:Y:S01]  /*5ae0*/  MUFU.EX2 R3, R4 ;  /* 0x0000000400037308 */ /* 0x0009e20000000800 */
[----:B------:R-:W-:Y:S03]  /*5af0*/  PLOP3.LUT P0, PT, PT, PT, UP3, 0x80, 0x0 ;  /* 0x000000000000781c */ /* 0x000fe60003f0f038 */
[----:B------:R-:W2:Y:S06]  /*5b00*/  LDG.E R140, [R142.64] ;  /* 0x0000000c8e8c7981 */ /* 0x000eac000c1e1900 */
[----:B------:R-:W4:Y:S01]  /*5b10*/  MUFU.EX2 R166, R10 ;  /* 0x0000000a00a67308 */ /* 0x000f220000000800 */
[----:B---3--:R-:W-:Y:S02]  /*5b20*/  F2FP.BF16.PACK_AB R6, R55, R56 ;  /* 0x000000383706723e */ /* 0x008fe400000010ff */
[----:B----4-:R-:W-:Y:S05]  /*5b30*/  F2FP.BF16.PACK_AB R0, R247, R248 ;  /* 0x000000f8f700723e */ /* 0x010fea00000010ff */
[----:B------:R3:W-:Y:S01]  /*5b40*/  STS [R235+0x13400], R0 ;  /* 0x01340000eb007388 */ /* 0x0007e20000000800 */
[----:B-1----:R-:W-:Y:S02]  /*5b50*/  F2FP.BF16.PACK_AB R7, R53, R54 ;  /* 0x000000363507723e */ /* 0x002fe400000010ff */
[----:B------:R-:W-:Y:S05]  /*5b60*/  F2FP.BF16.PACK_AB R4, R158, R159 ;  /* 0x0000009f9e04723e */ /* 0x000fea00000010ff */
[----:B------:R1:W-:Y:S04]  /*5b70*/  STS [R235+0x13000], R4 ;  /* 0x01300004eb007388 */ /* 0x0003e80000000800 */
[----:B------:R4:W-:Y:S04]  /*5b80*/  STS [R236+0x14000], R6 ;  /* 0x01400006ec007388 */ /* 0x0009e80000000800 */
[----:B------:R4:W-:Y:S04]  /*5b90*/  STS [R236+0x14400], R5 ;  /* 0x01440005ec007388 */ /* 0x0009e80000000800 */
[----:B------:R4:W-:Y:S01]  /*5ba0*/  STS [R235+0x14000], R7 ;  /* 0x01400007eb007388 */ /* 0x0009e20000000800 */
[----:B---3--:R-:W-:Y:S02]  /*5bb0*/  F2FP.BF16.PACK_AB R0, R151, R152 ;  /* 0x000000989700723e */ /* 0x008fe400000010ff */
[----:B-1----:R-:W-:Y:S02]  /*5bc0*/  F2FP.BF16.PACK_AB R4, R245, R246 ;  /* 0x000000f6f504723e */ /* 0x002fe400000010ff */
[----:B----4-:R-:W-:Y:S02]  /*5bd0*/  F2FP.BF16.PACK_AB R6, R43, R44 ;  /* 0x0000002c2b06723e */ /* 0x010fe400000010ff */
[----:B------:R-:W-:Y:S03]  /*5be0*/  F2FP.BF16.PACK_AB R5, R156, R157 ;  /* 0x0000009d9c05723e */ /* 0x000fe600000010ff */
[----:B------:R1:W-:Y:S01]  /*5bf0*/  STS [R235+0x14400], R6 ;  /* 0x01440006eb007388 */ /* 0x0003e20000000800 */
[----:B------:R-:W-:Y:S03]  /*5c00*/  F2FP.BF16.PACK_AB R7, R49, R50 ;  /* 0x000000323107723e */ /* 0x000fe600000010ff */
[----:B------:R3:W-:Y:S04]  /*5c10*/  STS [R234+0x13000], R5 ;  /* 0x01300005ea007388 */ /* 0x0007e80000000800 */
[----:B------:R4:W-:Y:S04]  /*5c20*/  STS [R234+0x13400], R4 ;  /* 0x01340004ea007388 */ /* 0x0009e80000000800 */
[----:B------:R4:W-:Y:S01]  /*5c30*/  STS [R233+0x13000], R0 ;  /* 0x01300000e9007388 */ /* 0x0009e20000000800 */
[----:B-1----:R-:W-:Y:S02]  /*5c40*/  F2FP.BF16.PACK_AB R6, R37, R38 ;  /* 0x000000262506723e */ /* 0x002fe400000010ff */
[----:B---3--:R-:W-:Y:S02]  /*5c50*/  F2FP.BF16.PACK_AB R5, R166, R167 ;  /* 0x000000a7a605723e */ /* 0x008fe400000010ff */
[----:B----4-:R-:W-:Y:S03]  /*5c60*/  F2FP.BF16.PACK_AB R4, R47, R48 ;  /* 0x000000302f04723e */ /* 0x010fe600000010ff */
[----:B------:R-:W-:Y:S01]  /*5c70*/  STS [R233+0x13400], R5 ;  /* 0x01340005e9007388 */ /* 0x000fe20000000800 */
[----:B------:R-:W-:Y:S03]  /*5c80*/  F2FP.BF16.PACK_AB R0, R3, R36 ;  /* 0x000000240300723e */ /* 0x000fe600000010ff */
[----:B------:R-:W-:Y:S04]  /*5c90*/  STS [R234+0x14000], R7 ;  /* 0x01400007ea007388 */ /* 0x000fe80000000800 */
[----:B------:R-:W-:Y:S04]  /*5ca0*/  STS [R234+0x14400], R6 ;  /* 0x01440006ea007388 */ /* 0x000fe80000000800 */
[----:B------:R-:W-:Y:S04]  /*5cb0*/  STS [R233+0x14000], R4 ;  /* 0x01400004e9007388 */ /* 0x000fe80000000800 */
[----:B------:R1:W-:Y:S04]  /*5cc0*/  STS [R233+0x14400], R0 ;  /* 0x01440000e9007388 */ /* 0x0003e80000000800 */
[----:B------:R-:W3:Y:S08]  /*5cd0*/  LDSM.16.M88.4 R32, [R223+0x6000] ;  /* 0x00600000df20783b */ /* 0x000ef00000000200 */
[----:B------:R-:W4:Y:S08]  /*5ce0*/  LDSM.16.M88.4 R28, [R223+0x6800] ;  /* 0x00680000df1c783b */ /* 0x000f300000000200 */
[----:B------:R-:W4:Y:S01]  /*5cf0*/  LDSM.16.M88.4 R132, [R224+0x6000] ;  /* 0x00600000e084783b */ /* 0x000f220000000200 */
[----:B-1----:R-:W-:Y:S07]  /*5d00*/  FFMA.FTZ R0, -R141, R141, 1 ;  /* 0x3f8000008d007423 */ /* 0x002fee000001018d */
[----:B------:R-:W1:Y:S01]  /*5d10*/  LDSM.16.M88.4 R136, [R224+0x6800] ;  /* 0x00680000e088783b */ /* 0x000e620000000200 */
[----:B------:R-:W-:Y:S01]  /*5d20*/  FMUL.FTZ R0, R0, c[0x0][0x2ec] ;  /* 0x0000bb0000007a20 */ /* 0x000fe20000410000 */
        /* <DEDUP_REMOVED lines=51> */
[----:B--2---:R-:W-:Y:S01]  /*6060*/  FADD.FTZ R5, -R140, R5 ;  /* 0x000000058c057221 */ /* 0x004fe20000010100 */
[C---:B------:R-:W-:Y:S03]  /*6070*/  HMMA.16816.F32.BF16 R16, R132.reuse, R214, R16 ;  /* 0x000000d68410723c */ /* 0x040fe60000041810 */
[----:B------:R-:W-:Y:S02]  /*6080*/  FMUL.FTZ R141, R146, R5 ;  /* 0x00000005928d7220 */ /* 0x000fe40000410000 */
[----:B------:R-:W-:Y:S01]  /*6090*/  FADD.FTZ R4, -R140, R4 ;  /* 0x000000048c047221 */ /* 0x000fe20000010100 */
[----:B------:R1:W2:Y:S02]  /*60a0*/  LDG.E R5, [R142.64+0x20] ;  /* 0x0000200c8e057981 */ /* 0x0002a4000c1e1900 */
[-C--:B------:R-:W-:Y:S01]  /*60b0*/  HMMA.16816.F32.BF16 R20, R132, R216.reuse, R20 ;  /* 0x000000d88414723c */ /* 0x080fe20000041814 */
[----:B------:R-:W-:Y:S04]  /*60c0*/  FMUL.FTZ R4, R249, R4 ;  /* 0x00000004f9047220 */ /* 0x000fe80000410000 */
[----:B------:R-:W-:Y:S02]  /*60d0*/  FMUL.FTZ R146, R4, R0 ;  /* 0x0000000004927220 */ /* 0x000fe40000410000 */
[----:B------:R1:W3:Y:S01]  /*60e0*/  LDG.E R4, [R142.64+0x80] ;  /* 0x0000800c8e047981 */ /* 0x0002e2000c1e1900 */
[C---:B------:R-:W-:Y:S03]  /*60f0*/  HMMA.16816.F32.BF16 R24, R136.reuse, R216, R24 ;  /* 0x000000d88818723c */ /* 0x040fe60000041818 */
[----:B------:R1:W4:Y:S05]  /*6100*/  LDG.E R0, [R142.64+0xa0] ;  /* 0x0000a00c8e007981 */ /* 0x00032a000c1e1900 */
[C---:B------:R-:W-:Y:S01]  /*6110*/  FADD.FTZ R16, -R140.reuse, R16 ;  /* 0x000000108c107221 */ /* 0x040fe20000010100 */
[-C--:B------:R-:W-:Y:S03]  /*6120*/  HMMA.16816.F32.BF16 R28, R136, R218.reuse, R28 ;  /* 0x000000da881c723c */ /* 0x080fe6000004181c */
[C---:B------:R-:W-:Y:S04]  /*6130*/  FADD.FTZ R17, -R140.reuse, R17 ;  /* 0x000000118c117221 */ /* 0x040fe80000010100 */
[C---:B------:R-:W-:Y:S01]  /*6140*/  FADD.FTZ R20, -R140.reuse, R20 ;  /* 0x000000148c147221 */ /* 0x040fe20000010100 */
[----:B------:R-:W-:Y:S01]  /*6150*/  HMMA.16816.F32.BF16 R32, R132, R218, R32 ;  /* 0x000000da8420723c */ /* 0x000fe20000041820 */
[----:B------:R-:W-:Y:S03]  /*6160*/  FADD.FTZ R21, -R140, R21 ;  /* 0x000000158c157221 */ /* 0x000fe60000010100 */
[----:B------:R-:W-:Y:S03]  /*6170*/  FFMA.FTZ R136, -R150, R150, 1 ;  /* 0x3f80000096887423 */ /* 0x000fe60000010196 */
[----:B------:R-:W-:Y:S02]  /*6180*/  FFMA.FTZ R132, -R145, R145, 1 ;  /* 0x3f80000091847423 */ /* 0x000fe40000010191 */
[----:B------:R-:W-:Y:S03]  /*6190*/  FMUL.FTZ R133, R159, R16 ;  /* 0x000000109f857220 */ /* 0x000fe60000410000 */
[----:B------:R-:W-:Y:S02]  /*61a0*/  FMUL.FTZ R132, R132, c[0x0][0x2ec] ;  /* 0x0000bb0084847a20 */ /* 0x000fe40000410000 */
[----:B------:R-:W-:Y:S02]  /*61b0*/  FFMA.FTZ R16, -R144, R144, 1 ;  /* 0x3f80000090107423 */ /* 0x000fe40000010190 */
[----:B------:R-:W-:Y:S02]  /*61c0*/  FMUL.FTZ R145, R141, R132 ;  /* 0x000000848d917220 */ /* 0x000fe40000410000 */
[----:B------:R-:W-:Y:S02]  /*61d0*/  FMUL.FTZ R132, R158, R17 ;  /* 0x000000119e847220 */ /* 0x000fe40000410000 */
[----:B------:R-:W-:Y:S02]  /*61e0*/  FFMA.FTZ R17, -R155, R155, 1 ;  /* 0x3f8000009b117423 */ /* 0x000fe4000001019b */
[----:B------:R-:W-:Y:S02]  /*61f0*/  FMUL.FTZ R16, R16, c[0x0][0x2ec] ;  /* 0x0000bb0010107a20 */ /* 0x000fe40000410000 */
[----:B------:R-:W-:Y:S02]  /*6200*/  FMUL.FTZ R17, R17, c[0x0][0x2ec] ;  /* 0x0000bb0011117a20 */ /* 0x000fe40000410000 */
[----:B------:R-:W-:Y:S02]  /*6210*/  FMUL.FTZ R135, R157, R20 ;  /* 0x000000149d877220 */ /* 0x000fe40000410000 */
[C---:B------:R-:W-:Y:S02]  /*6220*/  FADD.FTZ R20, -R140.reuse, R32 ;  /* 0x000000208c147221 */ /* 0x040fe40000010100 */
[----:B------:R-:W-:Y:S02]  /*6230*/  FADD.FTZ R32, -R140, R33 ;  /* 0x000000218c207221 */ /* 0x000fe40000010100 */
[----:B------:R-:W-:Y:S02]  /*6240*/  FMUL.FTZ R144, R133, R17 ;  /* 0x0000001185907220 */ /* 0x000fe40000410000 */
[----:B-1----:R-:W-:Y:S02]  /*6250*/  FMUL.FTZ R143, R132, R16 ;  /* 0x00000010848f7220 */ /* 0x002fe40000410000 */
[----:B------:R-:W-:Y:S01]  /*6260*/  FFMA.FTZ R17, -R148, R148, 1 ;  /* 0x3f80000094117423 */ /* 0x000fe20000010194 */
[----:B------:R-:W-:Y:S01]  /*6270*/  MOV R148, R238 ;  /* 0x000000ee00947202 */ /* 0x000fe20000000f00 */
[----:B------:R-:W-:Y:S02]  /*6280*/  FFMA.FTZ R16, -R147, R147, 1 ;  /* 0x3f80000093107423 */ /* 0x000fe40000010193 */
[----:B------:R-:W-:Y:S02]  /*6290*/  FMUL.FTZ R33, R152, R20 ;  /* 0x0000001498217220 */ /* 0x000fe40000410000 */
[----:B------:R-:W-:Y:S02]  /*62a0*/  FMUL.FTZ R32, R151, R32 ;  /* 0x0000002097207220 */ /* 0x000fe40000410000 */
[----:B------:R-:W-:Y:S02]  /*62b0*/  FMUL.FTZ R17, R17, c[0x0][0x2ec] ;  /* 0x0000bb0011117a20 */ /* 0x000fe40000410000 */
[----:B------:R-:W-:Y:S02]  /*62c0*/  FMUL.FTZ R16, R16, c[0x0][0x2ec] ;  /* 0x0000bb0010107a20 */ /* 0x000fe40000410000 */
[----:B------:R-:W-:Y:S02]  /*62d0*/  FMUL.FTZ R140, R33, R17 ;  /* 0x00000011218c7220 */ /* 0x000fe40000410000 */
[----:B------:R-:W-:Y:S02]  /*62e0*/  FMUL.FTZ R139, R32, R16 ;  /* 0x00000010208b7220 */ /* 0x000fe40000410000 */
[----:B------:R-:W-:Y:S02]  /*62f0*/  FMUL.FTZ R134, R156, R21 ;  /* 0x000000159c867220 */ /* 0x000fe40000410000 */
[----:B------:R-:W-:Y:S02]  /*6300*/  FFMA.FTZ R21, -R154, R154, 1 ;  /* 0x3f8000009a157423 */ /* 0x000fe4000001019a */
[----:B------:R-:W-:Y:S02]  /*6310*/  FMUL.FTZ R136, R136, c[0x0][0x2ec] ;  /* 0x0000bb0088887a20 */ /* 0x000fe40000410000 */
[----:B------:R-:W-:Y:S02]  /*6320*/  FMUL.FTZ R21, R21, c[0x0][0x2ec] ;  /* 0x0000bb0015157a20 */ /* 0x000fe40000410000 */
[----:B------:R-:W-:Y:S02]  /*6330*/  FFMA.FTZ R132, -R163, R163, 1 ;  /* 0x3f800000a3847423 */ /* 0x000fe400000101a3 */
[----:B------:R-:W-:Y:S02]  /*6340*/  FMUL.FTZ R142, R135, R21 ;  /* 0x00000015878e7220 */ /* 0x000fe40000410000 */
[----:B------:R-:W-:Y:S01]  /*6350*/  FFMA.FTZ R135, -R149, R149, 1 ;  /* 0x3f80000095877423 */ /* 0x000fe20000010195 */
[----:B------:R-:W-:Y:S01]  /*6360*/  MOV R149, R237 ;  /* 0x000000ed00957202 */ /* 0x000fe20000000f00 */
[----:B------:R-:W-:Y:S02]  /*6370*/  FMUL.FTZ R132, R132, c[0x0][0x2ec] ;  /* 0x0000bb0084847a20 */ /* 0x000fe40000410000 */
[----:B------:R-:W-:Y:S02]  /*6380*/  FMUL.FTZ R135, R135, c[0x0][0x2ec] ;  /* 0x0000bb0087877a20 */ /* 0x000fe40000410000 */
[----:B------:R-:W-:Y:S02]  /*6390*/  FFMA.FTZ R32, -R52, R52, 1 ;  /* 0x3f80000034207423 */ /* 0x000fe40000010134 */
[----:B------:R-:W-:Y:S02]  /*63a0*/  FFMA.FTZ R20, -R153, R153, 1 ;  /* 0x3f80000099147423 */ /* 0x000fe40000010199 */
[----:B------:R-:W-:Y:S02]  /*63b0*/  FMUL.FTZ R32, R32, c[0x0][0x2ec] ;  /* 0x0000bb0020207a20 */ /* 0x000fe40000410000 */
[----:B------:R-:W-:Y:S02]  /*63c0*/  FMUL.FTZ R20, R20, c[0x0][0x2ec] ;  /* 0x0000bb0014147a20 */ /* 0x000fe40000410000 */
[----:B------:R-:W-:Y:S02]  /*63d0*/  FFMA.FTZ R133, -R164, R164, 1 ;  /* 0x3f800000a4857423 */ /* 0x000fe400000101a4 */
[----:B------:R-:W-:Y:S02]  /*63e0*/  FMUL.FTZ R141, R134, R20 ;  /* 0x00000014868d7220 */ /* 0x000fe40000410000 */
[----:B------:R-:W-:Y:S02]  /*63f0*/  FFMA.FTZ R134, -R165, R165, 1 ;  /* 0x3f800000a5867423 */ /* 0x000fe400000101a5 */
[----:B------:R-:W-:Y:S02]  /*6400*/  FMUL.FTZ R133, R133, c[0x0][0x2ec] ;  /* 0x0000bb0085857a20 */ /* 0x000fe40000410000 */
[----:B------:R-:W-:Y:S02]  /*6410*/  FMUL.FTZ R134, R134, c[0x0][0x2ec] ;  /* 0x0000bb0086867a20 */ /* 0x000fe40000410000 */
[----:B------:R-:W-:Y:S02]  /*6420*/  FFMA.FTZ R20, -R2, R2, 1 ;  /* 0x3f80000002147423 */ /* 0x000fe40000010102 */
[----:B------:R-:W-:Y:S02]  /*6430*/  FFMA.FTZ R33, -R250, R250, 1 ;  /* 0x3f800000fa217423 */ /* 0x000fe400000101fa */
[----:B------:R-:W-:Y:S02]  /*6440*/  FFMA.FTZ R21, -R243, R243, 1 ;  /* 0x3f800000f3157423 */ /* 0x000fe400000101f3 */
[----:B------:R-:W-:Y:S02]  /*6450*/  FMUL.FTZ R33, R33, c[0x0][0x2ec] ;  /* 0x0000bb0021217a20 */ /* 0x000fe40000410000 */
[----:B------:R-:W-:Y:S02]  /*6460*/  FMUL.FTZ R20, R20, c[0x0][0x2ec] ;  /* 0x0000bb0014147a20 */ /* 0x000fe40000410000 */
[----:B------:R-:W-:Y:S02]  /*6470*/  FMUL.FTZ R21, R21, c[0x0][0x2ec] ;  /* 0x0000bb0015157a20 */ /* 0x000fe40000410000 */
[C---:B--2---:R-:W-:Y:S02]  /*6480*/  FADD.FTZ R17, -R5.reuse, R6 ;  /* 0x0000000605117221 */ /* 0x044fe40000010100 */
[----:B------:R-:W-:Y:S02]  /*6490*/  FADD.FTZ R16, -R5, R7 ;  /* 0x0000000705107221 */ /* 0x000fe40000010100 */
[----:B------:R-:W-:Y:S02]  /*64a0*/  FFMA.FTZ R6, -R170, R170, 1 ;  /* 0x3f800000aa067423 */ /* 0x000fe400000101aa */
[----:B------:R-:W-:Y:S02]  /*64b0*/  FFMA.FTZ R7, -R171, R171, 1 ;  /* 0x3f800000ab077423 */ /* 0x000fe400000101ab */
[----:B------:R-:W-:Y:S02]  /*64c0*/  FMUL.FTZ R16, R57, R16 ;  /* 0x0000001039107220 */ /* 0x000fe40000410000 */
[----:B------:R-:W-:Y:S02]  /*64d0*/  FMUL.FTZ R6, R6, c[0x0][0x2ec] ;  /* 0x0000bb0006067a20 */ /* 0x000fe40000410000 */
[----:B------:R-:W-:Y:S02]  /*64e0*/  FMUL.FTZ R17, R58, R17 ;  /* 0x000000113a117220 */ /* 0x000fe40000410000 */
[----:B------:R-:W-:Y:S01]  /*64f0*/  FMUL.FTZ R7, R7, c[0x0][0x2ec] ;  /* 0x0000bb0007077a20 */ /* 0x000fe20000410000 */
[----:B------:R1:W5:Y:S01]  /*6500*/  LDL.LU R58, [R1+0xc0] ;  /* 0x0000c000013a7983 */ /* 0x0003620000300800 */
[C---:B------:R-:W-:Y:S02]  /*6510*/  FADD.FTZ R18, -R5.reuse, R18 ;  /* 0x0000001205127221 */ /* 0x040fe40000010100 */
[C---:B------:R-:W-:Y:S01]  /*6520*/  FADD.FTZ R19, -R5.reuse, R19 ;  /* 0x0000001305137221 */ /* 0x040fe20000010100 */
[----:B------:R1:W5:Y:S01]  /*6530*/  LDL.LU R57, [R1+0xbc] ;  /* 0x0000bc0001397983 */ /* 0x0003620000300800 */
[----:B------:R-:W-:Y:S02]  /*6540*/  FMUL.FTZ R137, R16, R6 ;  /* 0x0000000610897220 */ /* 0x000fe40000410000 */
[----:B------:R-:W-:Y:S02]  /*6550*/  FFMA.FTZ R6, -R162, R162, 1 ;  /* 0x3f800000a2067423 */ /* 0x000fe400000101a2 */
[----:B------:R-:W-:Y:S02]  /*6560*/  FADD.FTZ R34, -R5, R34 ;  /* 0x0000002205227221 */ /* 0x000fe40000010100 */
[----:B------:R-:W-:Y:S02]  /*6570*/  FMUL.FTZ R138, R17, R7 ;  /* 0x00000007118a7220 */ /* 0x000fe40000410000 */
[----:B------:R-:W-:Y:S02]  /*6580*/  FMUL.FTZ R7, R248, R18 ;  /* 0x00000012f8077220 */ /* 0x000fe40000410000 */
[----:B------:R-:W-:Y:S02]  /*6590*/  FMUL.FTZ R16, R247, R19 ;  /* 0x00000013f7107220 */ /* 0x000fe40000410000 */
[C---:B------:R-:W-:Y:S02]  /*65a0*/  FADD.FTZ R17, -R5.reuse, R22 ;  /* 0x0000001605117221 */ /* 0x040fe40000010100 */
[C---:B------:R-:W-:Y:S02]  /*65b0*/  FADD.FTZ R18, -R5.reuse, R23 ;  /* 0x0000001705127221 */ /* 0x040fe40000010100 */
[----:B------:R-:W-:Y:S02]  /*65c0*/  FMUL.FTZ R6, R6, c[0x0][0x2ec] ;  /* 0x0000bb0006067a20 */ /* 0x000fe40000410000 */
[----:B------:R-:W-:Y:S02]  /*65d0*/  FADD.FTZ R19, -R5, R35 ;  /* 0x0000002305137221 */ /* 0x000fe40000010100 */
[----:B------:R-:W-:Y:S02]  /*65e0*/  FMUL.FTZ R5, R167, R34 ;  /* 0x00000022a7057220 */ /* 0x000fe40000410000 */
[----:B------:R-:W-:Y:S02]  /*65f0*/  FMUL.FTZ R35, R16, R6 ;  /* 0x0000000610237220 */ /* 0x000fe40000410000 */
[----:B------:R-:W-:Y:S02]  /*6600*/  FMUL.FTZ R6, R166, R19 ;  /* 0x00000013a6067220 */ /* 0x000fe40000410000 */
[----:B------:R-:W-:Y:S02]  /*6610*/  FMUL.FTZ R136, R5, R136 ;  /* 0x0000008805887220 */ /* 0x000fe40000410000 */
[----:B---3--:R-:W-:Y:S02]  /*6620*/  FADD.FTZ R5, -R4, R8 ;  /* 0x0000000804057221 */ /* 0x008fe40000010100 */
[----:B------:R-:W-:Y:S02]  /*6630*/  FMUL.FTZ R135, R6, R135 ;  /* 0x0000008706877220 */ /* 0x000fe40000410000 */
[----:B------:R-:W-:Y:S02]  /*6640*/  FADD.FTZ R6, -R4, R9 ;  /* 0x0000000904067221 */ /* 0x000fe40000010100 */
[----:B------:R-:W-:Y:S02]  /*6650*/  FMUL.FTZ R5, R56, R5 ;  /* 0x0000000538057220 */ /* 0x000fe40000410000 */
[----:B------:R-:W-:Y:S01]  /*6660*/  FMUL.FTZ R132, R7, R132 ;  /* 0x0000008407847220 */ /* 0x000fe20000410000 */
[----:B------:R1:W5:Y:S01]  /*6670*/  LDL.LU R56, [R1+0xb8] ;  /* 0x0000b80001387983 */ /* 0x0003620000300800 */
[C---:B------:R-:W-:Y:S02]  /*6680*/  FADD.FTZ R7, -R4.reuse, R12 ;  /* 0x0000000c04077221 */ /* 0x040fe40000010100 */
[----:B------:R-:W-:Y:S02]  /*6690*/  FMUL.FTZ R6, R55, R6 ;  /* 0x0000000637067220 */ /* 0x000fe40000410000 */
[----:B------:R-:W-:Y:S01]  /*66a0*/  FADD.FTZ R8, -R4, R13 ;  /* 0x0000000d04087221 */ /* 0x000fe20000010100 */
[----:B------:R1:W5:Y:S01]  /*66b0*/  LDL.LU R55, [R1+0xb4] ;  /* 0x0000b40001377983 */ /* 0x0003620000300800 */
[----:B------:R-:W-:Y:S02]  /*66c0*/  FMUL.FTZ R7, R54, R7 ;  /* 0x0000000736077220 */ /* 0x000fe40000410000 */
[----:B------:R-:W-:Y:S01]  /*66d0*/  FMUL.FTZ R8, R53, R8 ;  /* 0x0000000835087220 */ /* 0x000fe20000410000 */
[----:B------:R1:W5:Y:S01]  /*66e0*/  LDL.LU R54, [R1+0xb0] ;  /* 0x0000b00001367983 */ /* 0x0003620000300800 */
[----:B------:R-:W-:Y:S02]  /*66f0*/  FFMA.FTZ R23, -R51, R51, 1 ;  /* 0x3f80000033177423 */ /* 0x000fe40000010133 */
[----:B------:R-:W-:Y:S01]  /*6700*/  FFMA.FTZ R34, -R251, R251, 1 ;  /* 0x3f800000fb227423 */ /* 0x000fe200000101fb */
[----:B------:R1:W5:Y:S01]  /*6710*/  LDL.LU R53, [R1+0xac] ;  /* 0x0000ac0001357983 */ /* 0x0003620000300800 */
[----:B------:R-:W-:Y:S02]  /*6720*/  FMUL.FTZ R23, R23, c[0x0][0x2ec] ;  /* 0x0000bb0017177a20 */ /* 0x000fe40000410000 */
[----:B------:R-:W-:Y:S01]  /*6730*/  FMUL.FTZ R34, R34, c[0x0][0x2ec] ;  /* 0x0000bb0022227a20 */ /* 0x000fe20000410000 */
[----:B------:R1:W5:Y:S01]  /*6740*/  LDL.LU R52, [R1+0xa8] ;  /* 0x0000a80001347983 */ /* 0x0003620000300800 */
[----:B------:R-:W-:Y:S02]  /*6750*/  FADD.FTZ R24, -R4, R24 ;  /* 0x0000001804187221 */ /* 0x000fe40000010100 */
[----:B------:R-:W-:Y:S01]  /*6760*/  FMUL.FTZ R32, R5, R32 ;  /* 0x0000002005207220 */ /* 0x000fe20000410000 */
[----:B------:R1:W5:Y:S01]  /*6770*/  LDL.LU R51, [R1+0xa4] ;  /* 0x0000a40001337983 */ /* 0x0003620000300800 */
[----:B------:R-:W-:Y:S02]  /*6780*/  FMUL.FTZ R23, R6, R23 ;  /* 0x0000001706177220 */ /* 0x000fe40000410000 */
[----:B------:R-:W-:Y:S02]  /*6790*/  FMUL.FTZ R34, R7, R34 ;  /* 0x0000002207227220 */ /* 0x000fe40000410000 */
[C---:B------:R-:W-:Y:S02]  /*67a0*/  FADD.FTZ R5, -R4.reuse, R25 ;  /* 0x0000001904057221 */ /* 0x040fe40000010100 */
[C---:B------:R-:W-:Y:S02]  /*67b0*/  FADD.FTZ R6, -R4.reuse, R28 ;  /* 0x0000001c04067221 */ /* 0x040fe40000010100 */
[----:B------:R-:W-:Y:S02]  /*67c0*/  FADD.FTZ R7, -R4, R29 ;  /* 0x0000001d04077221 */ /* 0x000fe40000010100 */
[----:B------:R-:W-:Y:S02]  /*67d0*/  FMUL.FTZ R4, R50, R24 ;  /* 0x0000001832047220 */ /* 0x000fe40000410000 */
[----:B------:R-:W-:Y:S01]  /*67e0*/  FMUL.FTZ R5, R49, R5 ;  /* 0x0000000531057220 */ /* 0x000fe20000410000 */
[----:B------:R1:W5:Y:S01]  /*67f0*/  LDL.LU R50, [R1+0xa0] ;  /* 0x0000a00001327983 */ /* 0x0003620000300800 */
[----:B------:R-:W-:Y:S02]  /*6800*/  FFMA.FTZ R25, -R169, R169, 1 ;  /* 0x3f800000a9197423 */ /* 0x000fe400000101a9 */
[----:B------:R-:W-:Y:S01]  /*6810*/  FMUL.FTZ R6, R48, R6 ;  /* 0x0000000630067220 */ /* 0x000fe20000410000 */
[----:B------:R1:W5:Y:S01]  /*6820*/  LDL.LU R49, [R1+0x9c] ;  /* 0x00009c0001317983 */ /* 0x0003620000300800 */
[----:B------:R-:W-:Y:S02]  /*6830*/  FFMA.FTZ R24, -R168, R168, 1 ;  /* 0x3f800000a8187423 */ /* 0x000fe400000101a8 */
[----:B------:R-:W-:Y:S01]  /*6840*/  FMUL.FTZ R25, R25, c[0x0][0x2ec] ;  /* 0x0000bb0019197a20 */ /* 0x000fe20000410000 */
[----:B------:R1:W5:Y:S01]  /*6850*/  LDL.LU R48, [R1+0x98] ;  /* 0x0000980001307983 */ /* 0x0003620000300800 */
[----:B------:R-:W-:Y:S02]  /*6860*/  FMUL.FTZ R7, R47, R7 ;  /* 0x000000072f077220 */ /* 0x000fe40000410000 */
[----:B------:R-:W-:Y:S01]  /*6870*/  FFMA.FTZ R29, -R161, R161, 1 ;  /* 0x3f800000a11d7423 */ /* 0x000fe200000101a1 */
[----:B------:R1:W5:Y:S01]  /*6880*/  LDL.LU R47, [R1+0x94] ;  /* 0x00009400012f7983 */ /* 0x0003620000300800 */
[----:B------:R-:W-:Y:S02]  /*6890*/  FMUL.FTZ R24, R24, c[0x0][0x2ec] ;  /* 0x0000bb0018187a20 */ /* 0x000fe40000410000 */
[----:B------:R-:W-:Y:S02]  /*68a0*/  FMUL.FTZ R25, R4, R25 ;  /* 0x0000001904197220 */ /* 0x000fe40000410000 */
[----:B----4-:R-:W-:Y:S02]  /*68b0*/  FADD.FTZ R4, -R0, R10 ;  /* 0x0000000a00047221 */ /* 0x010fe40000010100 */
[----:B------:R-:W-:Y:S02]  /*68c0*/  FFMA.FTZ R28, -R160, R160, 1 ;  /* 0x3f800000a01c7423 */ /* 0x000fe400000101a0 */
[----:B------:R-:W-:Y:S02]  /*68d0*/  FMUL.FTZ R29, R29, c[0x0][0x2ec] ;  /* 0x0000bb001d1d7a20 */ /* 0x000fe40000410000 */
[----:B------:R-:W-:Y:S02]  /*68e0*/  FMUL.FTZ R24, R5, R24 ;  /* 0x0000001805187220 */ /* 0x000fe40000410000 */
[----:B------:R-:W-:Y:S02]  /*68f0*/  FADD.FTZ R5, -R0, R11 ;  /* 0x0000000b00057221 */ /* 0x000fe40000010100 */
[----:B------:R-:W-:Y:S02]  /*6900*/  FMUL.FTZ R4, R46, R4 ;  /* 0x000000042e047220 */ /* 0x000fe40000410000 */
[----:B------:R-:W-:Y:S01]  /*6910*/  FMUL.FTZ R28, R28, c[0x0][0x2ec] ;  /* 0x0000bb001c1c7a20 */ /* 0x000fe20000410000 */
[----:B------:R1:W5:Y:S01]  /*6920*/  LDL.LU R46, [R1+0x90] ;  /* 0x00009000012e7983 */ /* 0x0003620000300800 */
[----:B------:R-:W-:Y:S02]  /*6930*/  FMUL.FTZ R29, R6, R29 ;  /* 0x0000001d061d7220 */ /* 0x000fe40000410000 */
[C---:B------:R-:W-:Y:S02]  /*6940*/  FADD.FTZ R6, -R0.reuse, R14 ;  /* 0x0000000e00067221 */ /* 0x040fe40000010100 */
[----:B------:R-:W-:Y:S02]  /*6950*/  FMUL.FTZ R5, R45, R5 ;  /* 0x000000052d057220 */ /* 0x000fe40000410000 */
[----:B------:R-:W-:Y:S01]  /*6960*/  FMUL.FTZ R28, R7, R28 ;  /* 0x0000001c071c7220 */ /* 0x000fe20000410000 */
[----:B------:R1:W5:Y:S01]  /*6970*/  LDL.LU R45, [R1+0x8c] ;  /* 0x00008c00012d7983 */ /* 0x0003620000300800 */
        /* <DEDUP_REMOVED lines=8> */
[----:B------:R-:W-:Y:S01]  /*6a00*/  FMUL.FTZ R17, R246, R17 ;  /* 0x00000011f6117220 */ /* 0x000fe20000410000 */
[----:B------:R1:W5:Y:S01]  /*6a10*/  LDL.LU R42, [R1+0x80] ;  /* 0x00008000012a7983 */ /* 0x0003620000300800 */
[----:B------:R-:W-:Y:S02]  /*6a20*/  FMUL.FTZ R133, R18, R133 ;  /* 0x0000008512857220 */ /* 0x000fe40000410000 */
[----:B------:R-:W-:Y:S01]  /*6a30*/  FFMA.FTZ R18, -R40, R40, 1 ;  /* 0x3f80000028127423 */ /* 0x000fe20000010128 */
[----:B------:R1:W5:Y:S01]  /*6a40*/  LDL.LU R41, [R1+0x7c] ;  /* 0x00007c0001297983 */ /* 0x0003620000300800 */
[----:B------:R-:W-:Y:S02]  /*6a50*/  FMUL.FTZ R134, R17, R134 ;  /* 0x0000008611867220 */ /* 0x000fe40000410000 */
[----:B------:R-:W-:Y:S01]  /*6a60*/  FFMA.FTZ R17, -R39, R39, 1 ;  /* 0x3f80000027117423 */ /* 0x000fe20000010127 */
[----:B------:R1:W5:Y:S01]  /*6a70*/  LDL.LU R40, [R1+0x78] ;  /* 0x0000780001287983 */ /* 0x0003620000300800 */
[----:B------:R-:W-:Y:S02]  /*6a80*/  FMUL.FTZ R10, R10, c[0x0][0x2ec] ;  /* 0x0000bb000a0a7a20 */ /* 0x000fe40000410000 */
[----:B------:R-:W-:Y:S01]  /*6a90*/  FMUL.FTZ R13, R13, c[0x0][0x2ec] ;  /* 0x0000bb000d0d7a20 */ /* 0x000fe20000410000 */
[----:B------:R1:W5:Y:S01]  /*6aa0*/  LDL.LU R39, [R1+0x74] ;  /* 0x0000740001277983 */ /* 0x0003620000300800 */
[----:B------:R-:W-:Y:S02]  /*6ab0*/  FMUL.FTZ R18, R18, c[0x0][0x2ec] ;  /* 0x0000bb0012127a20 */ /* 0x000fe40000410000 */
[----:B------:R-:W-:Y:S02]  /*6ac0*/  FADD.FTZ R26, -R0, R26 ;  /* 0x0000001a001a7221 */ /* 0x000fe40000010100 */
[----:B------:R-:W-:Y:S02]  /*6ad0*/  FMUL.FTZ R10, R4, R10 ;  /* 0x0000000a040a7220 */ /* 0x000fe40000410000 */
[----:B------:R-:W-:Y:S02]  /*6ae0*/  FMUL.FTZ R13, R5, R13 ;  /* 0x0000000d050d7220 */ /* 0x000fe40000410000 */
[----:B------:R-:W-:Y:S02]  /*6af0*/  FMUL.FTZ R18, R6, R18 ;  /* 0x0000001206127220 */ /* 0x000fe40000410000 */
[C---:B------:R-:W-:Y:S02]  /*6b00*/  FADD.FTZ R4, -R0.reuse, R27 ;  /* 0x0000001b00047221 */ /* 0x040fe40000010100 */
[C---:B------:R-:W-:Y:S02]  /*6b10*/  FADD.FTZ R5, -R0.reuse, R30 ;  /* 0x0000001e00057221 */ /* 0x040fe40000010100 */
[----:B------:R-:W-:Y:S02]  /*6b20*/  FADD.FTZ R6, -R0, R31 ;  /* 0x0000001f00067221 */ /* 0x000fe40000010100 */
[----:B------:R-:W-:Y:S02]  /*6b30*/  FMUL.FTZ R0, R38, R26 ;  /* 0x0000001a26007220 */ /* 0x000fe40000410000 */
[----:B------:R1:W5:Y:S01]  /*6b40*/  LDL.LU R38, [R1+0x70] ;  /* 0x0000700001267983 */ /* 0x0003620000300800 */
[----:B------:R-:W-:Y:S02]  /*6b50*/  FMUL.FTZ R4, R37, R4 ;  /* 0x0000000425047220 */ /* 0x000fe40000410000 */
[----:B------:R-:W-:Y:S01]  /*6b60*/  FMUL.FTZ R5, R36, R5 ;  /* 0x0000000524057220 */ /* 0x000fe20000410000 */
[----:B------:R1:W5:Y:S01]  /*6b70*/  LDL.LU R37, [R1+0x6c] ;  /* 0x00006c0001257983 */ /* 0x0003620000300800 */
[----:B------:R-:W-:Y:S02]  /*6b80*/  FMUL.FTZ R6, R3, R6 ;  /* 0x0000000603067220 */ /* 0x000fe40000410000 */
[----:B------:R-:W-:Y:S01]  /*6b90*/  FFMA.FTZ R19, -R252, R252, 1 ;  /* 0x3f800000fc137423 */ /* 0x000fe200000101fc */
[----:B------:R1:W5:Y:S01]  /*6ba0*/  LDL.LU R36, [R1+0x68] ;  /* 0x0000680001247983 */ /* 0x0003620000300800 */
[----:B------:R-:W-:Y:S02]  /*6bb0*/  FFMA.FTZ R22, -R244, R244, 1 ;  /* 0x3f800000f4167423 */ /* 0x000fe400000101f4 */
[----:B------:R-:W-:Y:S01]  /*6bc0*/  FMUL.FTZ R17, R17, c[0x0][0x2ec] ;  /* 0x0000bb0011117a20 */ /* 0x000fe20000410000 */
[----:B------:R1:W5:Y:S01]  /*6bd0*/  LDL.LU R3, [R1+0x64] ;  /* 0x0000640001037983 */ /* 0x0003620000300800 */
[----:B------:R-:W-:Y:S02]  /*6be0*/  FMUL.FTZ R19, R19, c[0x0][0x2ec] ;  /* 0x0000bb0013137a20 */ /* 0x000fe40000410000 */
[----:B------:R-:W-:Y:S01]  /*6bf0*/  FMUL.FTZ R22, R22, c[0x0][0x2ec] ;  /* 0x0000bb0016167a20 */ /* 0x000fe20000410000 */
[----:B------:R1:W5:Y:S01]  /*6c00*/  LDL.LU R2, [R1+0x60] ;  /* 0x0000600001027983 */ /* 0x0003620000300800 */
[----:B------:R-:W-:Y:S02]  /*6c10*/  FMUL.FTZ R33, R8, R33 ;  /* 0x0000002108217220 */ /* 0x000fe40000410000 */
[----:B------:R-:W-:Y:S01]  /*6c20*/  FMUL.FTZ R17, R7, R17 ;  /* 0x0000001107117220 */ /* 0x000fe20000410000 */
[----:B------:R1:W5:Y:S01]  /*6c30*/  LDL.64 R152, [R1+0x8] ;  /* 0x0000080001987983 */ /* 0x0003620000100a00 */
[----:B------:R-:W-:Y:S02]  /*6c40*/  FMUL.FTZ R20, R0, R20 ;  /* 0x0000001400147220 */ /* 0x000fe40000410000 */
[----:B------:R-:W-:Y:S02]  /*6c50*/  FMUL.FTZ R19, R4, R19 ;  /* 0x0000001304137220 */ /* 0x000fe40000410000 */
[----:B------:R-:W-:Y:S01]  /*6c60*/  FMUL.FTZ R22, R5, R22 ;  /* 0x0000001605167220 */ /* 0x000fe20000410000 */
[----:B------:R1:W5:Y:S01]  /*6c70*/  LDL R150, [R1+0x20] ;  /* 0x0000200001967983 */ /* 0x0003620000100800 */
[----:B------:R-:W-:Y:S03]  /*6c80*/  FMUL.FTZ R21, R6, R21 ;  /* 0x0000001506157220 */ /* 0x000fe60000410000 */
[----:B------:R1:W5:Y:S01]  /*6c90*/  LDL R147, [R1+0x24] ;  /* 0x0000240001937983 */ /* 0x0003620000100800 */
[----:B------:R-:W-:-:S05]  /*6ca0*/  @!P0 BRA `(.L_x_201) ;  /* 0x0000031000008947 */ /* 0x000fca0003800000 */
[----:B------:R-:W2:Y:S01]  /*6cb0*/  LDL.LU R7, [R1] ;  /* 0x0000000001077983 */ /* 0x000ea20000300800 */
[----:B------:R-:W-:Y:S01]  /*6cc0*/  ULOP3.LUT UR4, UR5, 0x1, URZ, 0xc0, !UPT ;  /* 0x0000000105047892 */ /* 0x000fe2000f8ec03f */
[----:B------:R-:W-:Y:S01]  /*6cd0*/  IMAD.MOV.U32 R0, RZ, RZ, c[0x0][0x190] ;  /* 0x00006400ff007624 */ /* 0x000fe200078e00ff */
[----:B-----5:R-:W-:Y:S02]  /*6ce0*/  ISETP.GE.AND P3, PT, R152, c[0x0][0x220], PT ;  /* 0x0000880098007a0c */ /* 0x020fe40003f66270 */
[----:B------:R-:W-:Y:S01]  /*6cf0*/  UISETP.NE.U32.AND UP0, UPT, UR4, 0x1, UPT ;  /* 0x000000010400788c */ /* 0x000fe2000bf05070 */
[----:B------:R-:W-:Y:S01]  /*6d00*/  IMAD.U32 R0, R0, -0x40, RZ ;  /* 0xffffffc000007824 */ /* 0x000fe200078e00ff */
[----:B------:R-:W-:Y:S02]  /*6d10*/  ISETP.GE.AND P2, PT, R150, c[0x0][0x220], PT ;  /* 0x0000880096007a0c */ /* 0x000fe40003f46270 */
[----:B------:R-:W-:Y:S01]  /*6d20*/  USEL UR4, UR40, 0x3000, !UP0 ;  /* 0x0000300028047887 */ /* 0x000fe2000c000000 */
[----:B------:R-:W-:Y:S02]  /*6d30*/  ISETP.GE.AND P1, PT, R147, c[0x0][0x220], PT ;  /* 0x0000880093007a0c */ /* 0x000fe40003f26270 */
[----:B------:R-:W-:Y:S02]  /*6d40*/  LEA R241, P4, R0, R241, 0x1 ;  /* 0x000000f100f17211 */ /* 0x000fe400078808ff */
[----:B------:R-:W-:Y:S02]  /*6d50*/  SHF.R.S32.HI R4, RZ, 0x1f, R0 ;  /* 0x0000001fff047819 */ /* 0x000fe40000011400 */
[----:B------:R-:W-:Y:S02]  /*6d60*/  IADD3 R232, R232, UR4, RZ ;  /* 0x00000004e8e87c10 */ /* 0x000fe4000fffe0ff */
[----:B------:R-:W-:Y:S01]  /*6d70*/  LEA.HI.X R239, R0, R239, R4, 0x1, P4 ;  /* 0x000000ef00ef7211 */ /* 0x000fe200020f0c04 */
[--C-:B------:R-:W-:Y:S01]  /*6d80*/  @!P3 IMAD.MOV.U32 R4, RZ, RZ, R241.reuse ;  /* 0x000000ffff04b224 */ /* 0x100fe200078e00f1 */
[----:B------:R-:W-:Y:S01]  /*6d90*/  IADD3 R220, R220, UR4, RZ ;  /* 0x00000004dcdc7c10 */ /* 0x000fe2000fffe0ff */
[----:B------:R3:W-:Y:S01]  /*6da0*/  @P3 STS [R232], RZ ;  /* 0x000000ffe8003388 */ /* 0x0007e20000000800 */
[----:B------:R-:W-:Y:S02]  /*6db0*/  @!P2 IMAD.MOV.U32 R6, RZ, RZ, R241 ;  /* 0x000000ffff06a224 */ /* 0x000fe400078e00f1 */
[--C-:B------:R-:W-:Y:S01]  /*6dc0*/  @!P3 IMAD.MOV.U32 R5, RZ, RZ, R239.reuse ;  /* 0x000000ffff05b224 */ /* 0x100fe200078e00ef */
[----:B------:R3:W-:Y:S04]  /*6dd0*/  @P3 STS [R232+0x4], RZ ;  /* 0x000004ffe8003388 */ /* 0x0007e80000000800 */
[----:B------:R3:W-:Y:S04]  /*6de0*/  @P3 STS [R232+0x8], RZ ;  /* 0x000008ffe8003388 */ /* 0x0007e80000000800 */
[----:B------:R3:W-:Y:S01]  /*6df0*/  @P3 STS [R232+0xc], RZ ;  /* 0x00000cffe8003388 */ /* 0x0007e20000000800 */
[C---:B--2---:R-:W-:Y:S02]  /*6e00*/  IADD3 R0, R7.reuse, UR4, RZ ;  /* 0x0000000407007c10 */ /* 0x044fe4000fffe0ff */
[C---:B------:R-:W-:Y:S02]  /*6e10*/  @!P2 IADD3 R9, R7.reuse, UR4, RZ ;  /* 0x000000040709ac10 */ /* 0x040fe4000fffe0ff */
[----:B------:R-:W-:Y:S01]  /*6e20*/  @!P1 IADD3 R8, R7, UR4, RZ ;  /* 0x0000000407089c10 */ /* 0x000fe2000fffe0ff */
[----:B------:R-:W-:Y:S01]  /*6e30*/  @!PT LDS RZ, [RZ] ;  /* 0x00000000fffff984 */ /* 0x000fe20000000800 */
[----:B------:R-:W-:Y:S01]  /*6e40*/  @!PT LDS RZ, [RZ] ;  /* 0x00000000fffff984 */ /* 0x000fe20000000800 */
[----:B------:R-:W-:Y:S01]  /*6e50*/  @!PT LDS RZ, [RZ] ;  /* 0x00000000fffff984 */ /* 0x000fe20000000800 */
[----:B------:R2:W-:Y:S01]  /*6e60*/  @!P3 LDGSTS.E.BYPASS.LTC128B.128 [R0], [R4.64] ;  /* 0x000000000400bfae */ /* 0x0005e2000b901d4c */
[----:B------:R-:W-:Y:S03]  /*6e70*/  @!P2 IMAD.MOV.U32 R7, RZ, RZ, R239 ;  /* 0x000000ffff07a224 */ /* 0x000fe600078e00ef */
        /* <DEDUP_REMOVED lines=18> */
[----:B------:R-:W0:Y:S04]  /*6fa0*/  LDGDEPBAR ;  /* 0x00000000000079af */ /* 0x000e280000000000 */
[----:B------:R3:W-:Y:S02]  /*6fb0*/  STL [R1], R0 ;  /* 0x0000000001007387 */ /* 0x0007e40000100800 */
.L_x_201:
        /* <DEDUP_REMOVED lines=11> */
[----:B---3--:R-:W-:Y:S02]  /*7070*/  F2FP.BF16.PACK_AB R9, R17, R18 ;  /* 0x000000121109723e */ /* 0x008fe400000010ff */
        /* <DEDUP_REMOVED lines=22> */
[----:B---3--:R-:W-:Y:S05]  /*71e0*/  IMAD.SHL.U32 R0, R229, 0x2, RZ ;  /* 0x00000002e5007824 */ /* 0x008fea00078e00ff */
[----:B-----5:R-:W-:Y:S04]  /*71f0*/  LDSM.16.MT88.4 R4, [R2+0x13000] ;  /* 0x013000000204783b */ /* 0x020fe80000004200 */
        /* <DEDUP_REMOVED lines=102> */
.L_x_202:
        /* <DEDUP_REMOVED lines=115> */
[----:B------:R-:W-:Y:S03]  /*7f90*/  IMAD.SHL.U32 R145, R145, 0x8, RZ ;  /* 0x0000000891917824 */ /* 0x000fe600078e00ff */
        /* <DEDUP_REMOVED lines=37> */
[----:B------:R-:W-:Y:S02]  /*81f0*/  IMAD.MOV.U32 R142, RZ, RZ, c[0x0][0x22c] ;  /* 0x00008b00ff8e7624 */ /* 0x000fe400078e00ff */
[----:B------:R-:W-:Y:S01]  /*8200*/  IMAD R144, R144, 0x38, RZ ;  /* 0x0000003890907824 */ /* 0x000fe200078e02ff */
[----:B------:R5:W-:Y:S01]  /*8210*/  RED.E.ADD.F32.FTZ.RN.STRONG.GPU [R30.64], R8 ;  /* 0x000000081e00798e */ /* 0x000be2000c10e78c */
[----:B------:R-:W-:Y:S02]  /*8220*/  IMAD R142, R142, c[0x0][0x1c0], RZ ;  /* 0x000070008e8e7a24 */ /* 0x000fe400078e02ff */
[----:B------:R-:W-:Y:S01]  /*8230*/  IMAD.MOV.U32 R143, RZ, RZ, c[0x0][0x22c] ;  /* 0x00008b00ff8f7624 */ /* 0x000fe200078e00ff */
[----:B------:R5:W-:Y:S01]  /*8240*/  RED.E.ADD.F32.FTZ.RN.STRONG.GPU [R28.64], R9 ;  /* 0x000000091c00798e */ /* 0x000be2000c10e78c */
[-C--:B-1----:R-:W-:Y:S01]  /*8250*/  LEA R6, P0, R144, R32.reuse, 0x2 ;  /* 0x0000002090067211 */ /* 0x082fe200078010ff */
[----:B------:R-:W-:Y:S02]  /*8260*/  IMAD.SHL.U32 R142, R142, 0x10, RZ ;  /* 0x000000108e8e7824 */ /* 0x000fe400078e00ff */
[----:B------:R1:W-:Y:S01]  /*8270*/  RED.E.ADD.F32.FTZ.RN.STRONG.GPU [R4.64], R10 ;  /* 0x0000000a0400798e */ /* 0x0003e2000c10e78c */
[----:B------:R-:W-:Y:S02]  /*8280*/  IMAD R143, R143, c[0x0][0x1c0], RZ ;  /* 0x000070008f8f7a24 */ /* 0x000fe400078e02ff */
[----:B------:R-:W-:Y:S02]  /*8290*/  IADD3 R142, R142, 0x20, RZ ;  /* 0x000000208e8e7810 */ /* 0x000fe40007ffe0ff */
[----:B------:R-:W-:Y:S01]  /*82a0*/  IMAD.SHL.U32 R143, R143, 0x10, RZ ;  /* 0x000000108f8f7824 */ /* 0x000fe200078e00ff */
[----:B---3--:R-:W3:Y:S01]  /*82b0*/  LDL R132, [R1+0x28] ;  /* 0x0000280001847983 */ /* 0x008ee20000100800 */
[-C--:B------:R-:W-:Y:S03]  /*82c0*/  LEA.HI.X.SX32 R7, R144, R33.reuse, 0x2, P0 ;  /* 0x0000002190077211 */ /* 0x080fe600000f16ff */
[----:B------:R-:W-:Y:S02]  /*82d0*/  IADD3 R144, R143, 0x20, RZ ;  /* 0x000000208f907810 */ /* 0x000fe40007ffe0ff */
[----:B------:R-:W-:Y:S01]  /*82e0*/  IADD3 R133, R141, 0x40, RZ ;  /* 0x000000408d857810 */ /* 0x000fe20007ffe0ff */
[----:B------:R-:W-:Y:S02]  /*82f0*/  RED.E.ADD.F32.FTZ.RN.STRONG.GPU [R6.64], R11 ;  /* 0x0000000b0600798e */ /* 0x000fe4000c10e78c */
[----:B------:R-:W-:Y:S01]  /*8300*/  IMAD.IADD R144, R145, 0x1, R144 ;  /* 0x0000000191907824 */ /* 0x000fe200078e0290 */
[C---:B-----5:R-:W-:Y:S01]  /*8310*/  IADD3 R30, R141.reuse, 0x40, RZ ;  /* 0x000000408d1e7810 */ /* 0x060fe20007ffe0ff */
[----:B------:R5:W-:Y:S01]  /*8320*/  RED.E.ADD.F32.FTZ.RN.STRONG.GPU [R32.64+0x80], R12 ;  /* 0x0000800c2000798e */ /* 0x000be2000c10e78c */
[----:B------:R-:W-:Y:S01]  /*8330*/  IADD3 R31, R141, 0x40, RZ ;  /* 0x000000408d1f7810 */ /* 0x000fe20007ffe0ff */
[----:B------:R-:W-:Y:S01]  /*8340*/  IMAD.IADD R133, R140, 0x1, R133 ;  /* 0x000000018c857824 */ /* 0x000fe200078e0285 */
[-C--:B------:R-:W-:Y:S01]  /*8350*/  LEA R28, P1, R144, R32.reuse, 0x2 ;  /* 0x00000020901c7211 */ /* 0x080fe200078210ff */
[----:B------:R5:W-:Y:S01]  /*8360*/  RED.E.ADD.F32.FTZ.RN.STRONG.GPU [R34.64+0x80], R13 ;  /* 0x0000800d2200798e */ /* 0x000be2000c10e78c */
[----:B------:R-:W-:Y:S01]  /*8370*/  IMAD.IADD R30, R140, 0x1, R30 ;  /* 0x000000018c1e7824 */ /* 0x000fe200078e021e */
[-C--:B-1----:R-:W-:Y:S01]  /*8380*/  LEA R4, P0, R142, R32.reuse, 0x2 ;  /* 0x000000208e047211 */ /* 0x082fe200078010ff */
[----:B------:R-:W-:Y:S01]  /*8390*/  IMAD.IADD R31, R140, 0x1, R31 ;  /* 0x000000018c1f7824 */ /* 0x000fe200078e021f */
[-C--:B------:R-:W-:Y:S01]  /*83a0*/  LEA.HI.X.SX32 R29, R144, R33.reuse, 0x2, P1 ;  /* 0x00000021901d7211 */ /* 0x080fe200008f16ff */
[----:B------:R-:W-:Y:S01]  /*83b0*/  IMAD.IADD R133, R140, 0x1, R133 ;  /* 0x000000018c857824 */ /* 0x000fe200078e0285 */
[-C--:B------:R-:W-:Y:S01]  /*83c0*/  LEA.HI.X.SX32 R5, R142, R33.reuse, 0x2, P0 ;  /* 0x000000218e057211 */ /* 0x080fe200000f16ff */
[C---:B------:R-:W-:Y:S01]  /*83d0*/  IMAD.IADD R30, R140.reuse, 0x1, R30 ;  /* 0x000000018c1e7824 */ /* 0x040fe200078e021e */
[C---:B------:R-:W-:Y:S01]  /*83e0*/  IADD3 R142, R143.reuse, 0x20, RZ ;  /* 0x000000208f8e7810 */ /* 0x040fe20007ffe0ff */
[----:B------:R-:W-:Y:S01]  /*83f0*/  IMAD.IADD R133, R140, 0x1, R133 ;  /* 0x000000018c857824 */ /* 0x000fe200078e0285 */
[----:B------:R-:W-:Y:S01]  /*8400*/  IADD3 R143, R143, 0x20, RZ ;  /* 0x000000208f8f7810 */ /* 0x000fe20007ffe0ff */
[----:B------:R1:W-:Y:S02]  /*8410*/  RED.E.ADD.F32.FTZ.RN.STRONG.GPU [R4.64], R14 ;  /* 0x0000000e0400798e */ /* 0x0003e4000c10e78c */
[C---:B------:R-:W-:Y:S02]  /*8420*/  IMAD.IADD R142, R145.reuse, 0x1, R142 ;  /* 0x00000001918e7824 */ /* 0x040fe400078e028e */
[C---:B------:R-:W-:Y:S01]  /*8430*/  IMAD.IADD R143, R145.reuse, 0x1, R143 ;  /* 0x00000001918f7824 */ /* 0x040fe200078e028f */
[----:B------:R1:W-:Y:S01]  /*8440*/  RED.E.ADD.F32.FTZ.RN.STRONG.GPU [R28.64], R15 ;  /* 0x0000000f1c00798e */ /* 0x0003e2000c10e78c */
[C---:B------:R-:W-:Y:S02]  /*8450*/  IMAD.IADD R142, R145.reuse, 0x1, R142 ;  /* 0x00000001918e7824 */ /* 0x040fe400078e028e */
[C---:B------:R-:W-:Y:S02]  /*8460*/  IMAD.IADD R143, R145.reuse, 0x1, R143 ;  /* 0x00000001918f7824 */ /* 0x040fe400078e028f */
[----:B------:R-:W-:Y:S01]  /*8470*/  IMAD.IADD R142, R145, 0x1, R142 ;  /* 0x00000001918e7824 */ /* 0x000fe200078e028e */
[-C--:B-----5:R-:W-:Y:S02]  /*8480*/  LEA R12, P4, R31, R32.reuse, 0x2 ;  /* 0x000000201f0c7211 */ /* 0x0a0fe400078810ff */
[CC--:B------:R-:W-:Y:S02]  /*8490*/  LEA R10, P0, R143.reuse, R32.reuse, 0x2 ;  /* 0x000000208f0a7211 */ /* 0x0c0fe400078010ff */
[CC--:B------:R-:W-:Y:S02]  /*84a0*/  LEA R8, P2, R142.reuse, R32.reuse, 0x2 ;  /* 0x000000208e087211 */ /* 0x0c0fe400078410ff */
[-C--:B------:R-:W-:Y:S02]  /*84b0*/  LEA.HI.X.SX32 R11, R143, R33.reuse, 0x2, P0 ;  /* 0x000000218f0b7211 */ /* 0x080fe400000f16ff */
[-C--:B------:R-:W-:Y:S02]  /*84c0*/  LEA.HI.X.SX32 R9, R142, R33.reuse, 0x2, P2 ;  /* 0x000000218e097211 */ /* 0x080fe400010f16ff */
[-C--:B------:R-:W-:Y:S01]  /*84d0*/  LEA.HI.X.SX32 R13, R31, R33.reuse, 0x2, P4 ;  /* 0x000000211f0d7211 */ /* 0x080fe200020f16ff */
[----:B------:R5:W-:Y:S04]  /*84e0*/  RED.E.ADD.F32.FTZ.RN.STRONG.GPU [R10.64], R16 ;  /* 0x000000100a00798e */ /* 0x000be8000c10e78c */
[----:B------:R5:W-:Y:S01]  /*84f0*/  RED.E.ADD.F32.FTZ.RN.STRONG.GPU [R8.64], R17 ;  /* 0x000000110800798e */ /* 0x000be2000c10e78c */
[CC--:B-1----:R-:W-:Y:S03]  /*8500*/  LEA R14, P5, R134.reuse, R32.reuse, 0x2 ;  /* 0x00000020860e7211 */ /* 0x0c2fe600078a10ff */
[----:B------:R-:W-:Y:S01]  /*8510*/  LDSM.16.MT88.4 R140, [R3+0x1c00] ;  /* 0x001c0000038c783b */ /* 0x000fe20000004200 */
[-C--:B------:R-:W-:Y:S02]  /*8520*/  LEA.HI.X.SX32 R15, R134, R33.reuse, 0x2, P5 ;  /* 0x00000021860f7211 */ /* 0x080fe400028f16ff */
[CC--:B-----5:R-:W-:Y:S02]  /*8530*/  LEA R10, P3, R30.reuse, R32.reuse, 0x2 ;  /* 0x000000201e0a7211 */ /* 0x0e0fe400078610ff */
[CC--:B------:R-:W-:Y:S02]  /*8540*/  LEA R8, P2, R133.reuse, R32.reuse, 0x2 ;  /* 0x0000002085087211 */ /* 0x0c0fe400078410ff */
[-C--:B------:R-:W-:Y:S02]  /*8550*/  LEA.HI.X.SX32 R11, R30, R33.reuse, 0x2, P3 ;  /* 0x000000211e0b7211 */ /* 0x080fe400018f16ff */
[-C--:B------:R-:W-:Y:S01]  /*8560*/  LEA.HI.X.SX32 R9, R133, R33.reuse, 0x2, P2 ;  /* 0x0000002185097211 */ /* 0x080fe200010f16ff */
[----:B------:R-:W-:Y:S01]  /*8570*/  LDSM.16.MT88.4 R28, [R3+0x2000] ;  /* 0x00200000031c783b */ /* 0x000fe20000004200 */
        /* <DEDUP_REMOVED lines=71> */
[-C--:B-----5:R-:W-:Y:S08]  /*89f0*/  HMMA.16816.F32.BF16 R100, R4, R28.reuse, R100 ;  /* 0x0000001c0464723c */ /* 0x0a0ff00000041864 */
        /* <DEDUP_REMOVED lines=187> */
.L_x_204:
        /* <DEDUP_REMOVED lines=18> */
.L_x_205:
        /* <DEDUP_REMOVED lines=55> */
.L_x_207:
[----:B------:R-:W-:Y:S05]  /*9a40*/  BSYNC B0 ;  /* 0x0000000000007941 */ /* 0x000fea0003800000 */
.L_x_206:
        /* <DEDUP_REMOVED lines=20> */
.L_x_209:
[----:B------:R-:W-:Y:S05]  /*9b90*/  BSYNC B0 ;  /* 0x0000000000007941 */ /* 0x000fea0003800000 */
.L_x_208:
        /* <DEDUP_REMOVED lines=29> */
.L_x_211:
[----:B------:R-:W-:Y:S05]  /*9d70*/  BSYNC B0 ;  /* 0x0000000000007941 */ /* 0x000fea0003800000 */
.L_x_210:
        /* <DEDUP_REMOVED lines=16> */
.L_x_187:
[----:B------:R-:W-:Y:S05]  /*9e80*/  BSYNC B1 ;  /* 0x0000000000017941 */ /* 0x000fea0003800000 */
.L_x_173:
        /* <DEDUP_REMOVED lines=11> */
.L_x_212:
[----:B------:R-:W-:Y:S05]  /*9f40*/  EXIT ;  /* 0x000000000000794d */ /* 0x000fea0003800000 */
.L_x_214:
        /* <DEDUP_REMOVED lines=11> */
.L_x_670:


//--------------------- .text._ZN5flash44flash_bwd_dq_dk_dv_loop_seqk_parallel_kernelI23Flash_bwd_kernel_traitsILi96ELi64ELi128ELi8ELi2ELi4ELi4ELb1ELb0EN7cutlass10bfloat16_tE19Flash_kernel_traitsILi96ELi64ELi128ELi8ES3_EELb1ELb1ELb0ELb0ELb1ELb1ELb0EEEvNS_16Flash_bwd_paramsE --------------------------
	.section	.text._ZN5flash44flash_bwd_dq_dk_dv_loop_seqk_parallel_kernelI23Flash_bwd_kernel_traitsILi96ELi64ELi128ELi8ELi2ELi4ELi4ELb1ELb0EN7cutlass10bfloat16_tE19Flash_kernel_traitsILi96ELi64ELi128ELi8ES3_EELb1ELb1ELb0ELb0ELb1ELb1ELb0EEEvNS_16Flash_bwd_paramsE,"ax",@progbits
	.sectioninfo	@"SHI_REGISTERS=255"
	.align	128
        .global         _ZN5flash44flash_bwd_dq_dk_dv_loop_seqk_parallel_kernelI23Flash_bwd_kernel_traitsILi96ELi64ELi128ELi8ELi2ELi4ELi4ELb1ELb0EN7cutlass10bfloat16_tE19Flash_kernel_traitsILi96ELi64ELi128ELi8ES3_EELb1ELb1ELb0ELb0ELb1ELb1ELb0EEEvNS_16Flash_bwd_paramsE
        .type           _ZN5flash44flash_bwd_dq_dk_dv_loop_seqk_parallel_kernelI23Flash_bwd_kernel_traitsILi96ELi64ELi128ELi8ELi2ELi4ELi4ELb1ELb0EN7cutlass10bfloat16_tE19Flash_kernel_traitsILi96ELi64ELi128ELi8ES3_EELb1ELb1ELb0ELb0ELb1ELb1ELb0EEEvNS_16Flash_bwd_paramsE,@function
        .size           _ZN5flash44flash_bwd_dq_dk_dv_loop_seqk_parallel_kernelI23Flash_bwd_kernel_traitsILi96ELi64ELi128ELi8ELi2ELi4ELi4ELb1ELb0EN7cutlass10bfloat16_tE19Flash_kernel_traitsILi96ELi64ELi128ELi8ES3_EELb1ELb1ELb0ELb0ELb1ELb1ELb0EEEvNS_16Flash_bwd_paramsE,(.L_x_671 - _ZN5flash44flash_bwd_dq_dk_dv_loop_seqk_parallel_kernelI23Flash_bwd_kernel_traitsILi96ELi64ELi128ELi8ELi2ELi4ELi4ELb1ELb0EN7cutlass10bfloat16_tE19Flash_kernel_traitsILi96ELi64ELi128ELi8ES3_EELb1ELb1ELb0ELb0ELb1ELb1ELb0EEEvNS_16Flash_bwd_paramsE)
        .other          _ZN5flash44flash_bwd_dq_dk_dv_loop_seqk_parallel_kernelI23Flash_bwd_kernel_traitsILi96ELi64ELi128ELi8ELi2ELi4ELi4ELb1ELb0EN7cutlass10bfloat16_tE19Flash_kernel_traitsILi96ELi64ELi128ELi8ES3_EELb1ELb1ELb0ELb0ELb1ELb1ELb0EEEvNS_16Flash_bwd_paramsE,@"STO_CUDA_ENTRY STV_DEFAULT"
_ZN5flash44flash_bwd_dq_dk_dv_loop_seqk_parallel_kernelI23Flash_bwd_kernel_traitsILi96ELi64ELi128ELi8ELi2ELi4ELi4ELb1ELb0EN7cutlass10bfloat16_tE19Flash_kernel_traitsILi96ELi64ELi128ELi8ES3_EELb1ELb1ELb0ELb0ELb1ELb1ELb0EEEvNS_16Flash_bwd_paramsE:
.text._ZN5flash44flash_bwd_dq_dk_dv_loop_seqk_parallel_kernelI23Flash_bwd_kernel_traitsILi96ELi64ELi128ELi8ELi2ELi4ELi4ELb1ELb0EN7cutlass10bfloat16_tE19Flash_kernel_traitsILi96ELi64ELi128ELi8ES3_EELb1ELb1ELb0ELb0ELb1ELb1ELb0EEEvNS_16Flash_bwd_paramsE:
        /* <DEDUP_REMOVED lines=16> */
[----:B------:R-:W-:Y:S01]  /*0100*/  IMAD.MOV.U32 R219, RZ, RZ, 0x40 ;  /* 0x00000040ffdb7424 */ /* 0x000fe200078e00ff */
        /* <DEDUP_REMOVED lines=16> */
[----:B------:R-:W-:Y:S01]  /*0210*/  SHF.R.S32.HI R0, RZ, 0x4, R2 ;  /* 0x00000004ff007819 */ /* 0x000fe20000011402 */
[----:B------:R-:W-:Y:S01]  /*0220*/  UMOV UR16, 0x4 ;  /* 0x0000000400107882 */ /* 0x000fe20000000000 */
[CC--:B------:R-:W-:Y:S01]  /*0230*/  LEA.HI R15, R5.reuse, R11.reuse, RZ, 0x6 ;  /* 0x0000000b050f7211 */ /* 0x0c0fe200078f30ff */
[----:B------:R-:W-:Y:S01]  /*0240*/  ULDC.64 UR28, c[0x0][0x200] ;  /* 0x00008000001c7ab9 */ /* 0x000fe20000000a00 */
[CC--:B------:R-:W-:Y:S01]  /*0250*/  LEA.HI R4, R5.reuse, R11.reuse, RZ, 0x2 ;  /* 0x0000000b05047211 */ /* 0x0c0fe200078f10ff */
[----:B------:R-:W-:Y:S01]  /*0260*/  ULDC.64 UR26, c[0x0][0x3c8] ;  /* 0x0000f200001a7ab9 */ /* 0x000fe20000000a00 */
[CC--:B------:R-:W-:Y:S01]  /*0270*/  LEA.HI R3, R5.reuse, R11.reuse, RZ, 0x5 ;  /* 0x0000000b05037211 */ /* 0x0c0fe200078f28ff */
[----:B------:R-:W-:Y:S01]  /*0280*/  ULDC UR13, c[0x0][0x224] ;  /* 0x00008900000d7ab9 */ /* 0x000fe20000000800 */
[----:B------:R-:W-:Y:S01]  /*0290*/  LEA.HI R19, R5, R11, RZ, 0x7 ;  /* 0x0000000b05137211 */ /* 0x000fe200078f38ff */
[----:B------:R-:W-:Y:S01]  /*02a0*/  ULDC UR12, c[0x0][0x22c] ;  /* 0x00008b00000c7ab9 */ /* 0x000fe20000000800 */
[C---:B------:R-:W-:Y:S01]  /*02b0*/  LOP3.LUT R5, R2.reuse, 0xfffffff0, RZ, 0xc0, !PT ;  /* 0xfffffff002057812 */ /* 0x040fe200078ec0ff */
[----:B------:R-:W-:Y:S01]  /*02c0*/  ULDC UR11, c[0x0][0x214] ;  /* 0x00008500000b7ab9 */ /* 0x000fe20000000800 */
[----:B------:R-:W-:Y:S01]  /*02d0*/  LEA.HI R2, R2, R0, RZ, 0x1 ;  /* 0x0000000002027211 */ /* 0x000fe200078f08ff */
[----:B------:R-:W-:Y:S01]  /*02e0*/  ULDC UR10, c[0x0][0x2e8] ;  /* 0x0000ba00000a7ab9 */ /* 0x000fe20000000800 */
[----:B------:R-:W-:Y:S01]  /*02f0*/  LOP3.LUT R10, R13, 0xfffffff8, RZ, 0xc0, !PT ;  /* 0xfffffff80d0a7812 */ /* 0x000fe200078ec0ff */
[C---:B------:R-:W-:Y:S01]  /*0300*/  IMAD.IADD R8, R11.reuse, 0x1, -R5 ;  /* 0x000000010b087824 */ /* 0x040fe200078e0a05 */
[----:B------:R-:W-:Y:S01]  /*0310*/  LOP3.LUT R2, R2, 0xfffffffe, RZ, 0xc0, !PT ;  /* 0xfffffffe02027812 */ /* 0x000fe200078ec0ff */
[----:B------:R-:W-:Y:S01]  /*0320*/  ULDC UR9, c[0x0][0x1c0] ;  /* 0x0000700000097ab9 */ /* 0x000fe20000000800 */
[----:B------:R-:W-:Y:S01]  /*0330*/  LOP3.LUT R7, R4, 0xfffffffc, RZ, 0xc0, !PT ;  /* 0xfffffffc04077812 */ /* 0x000fe200078ec0ff */
[----:B------:R-:W-:Y:S01]  /*0340*/  IMAD.IADD R10, R11, 0x1, -R10 ;  /* 0x000000010b0a7824 */ /* 0x000fe200078e0a0a */
[----:B------:R-:W-:Y:S01]  /*0350*/  LOP3.LUT R6, R3, 0xffffffe0, RZ, 0xc0, !PT ;  /* 0xffffffe003067812 */ /* 0x000fe200078ec0ff */
[----:B------:R-:W-:Y:S01]  /*0360*/  IMAD.IADD R14, R0, 0x1, -R2 ;  /* 0x00000001000e7824 */ /* 0x000fe200078e0a02 */
[--C-:B------:R-:W-:Y:S01]  /*0370*/  SHF.R.S32.HI R2, RZ, 0x2, R4.reuse ;  /* 0x00000002ff027819 */ /* 0x100fe20000011404 */
[C---:B------:R-:W-:Y:S01]  /*0380*/  IMAD.IADD R17, R11.reuse, 0x1, -R7 ;  /* 0x000000010b117824 */ /* 0x040fe200078e0a07 */
[----:B------:R-:W-:Y:S01]  /*0390*/  SHF.R.S32.HI R5, RZ, 0x1f, R4 ;  /* 0x0000001fff057819 */ /* 0x000fe20000011404 */
[----:B------:R-:W-:Y:S01]  /*03a0*/  IMAD.IADD R11, R11, 0x1, -R6 ;  /* 0x000000010b0b7824 */ /* 0x000fe200078e0a06 */
[--C-:B------:R-:W-:Y:S01]  /*03b0*/  SHF.R.S32.HI R0, RZ, 0x5, R3.reuse ;  /* 0x00000005ff007819 */ /* 0x100fe20000011403 */
[----:B------:R-:W-:Y:S01]  /*03c0*/  IMAD.SHL.U32 R22, R17, 0x8, RZ ;  /* 0x0000000811167824 */ /* 0x000fe200078e00ff */
[-C--:B------:R-:W-:Y:S01]  /*03d0*/  LEA.HI R7, R4, R2.reuse, RZ, 0x1 ;  /* 0x0000000204077211 */ /* 0x080fe200078f08ff */
[----:B------:R-:W-:Y:S01]  /*03e0*/  ULDC UR8, c[0x0][0x214] ;  /* 0x0000850000087ab9 */ /* 0x000fe20000000800 */
[----:B------:R-:W-:Y:S01]  /*03f0*/  LEA.HI R5, R5, R2, RZ, 0x3 ;  /* 0x0000000205057211 */ /* 0x000fe200078f18ff */
[----:B------:R-:W-:Y:S01]  /*0400*/  UIMAD UR18, UR4, UR18, URZ ;  /* 0x00000012041272a4 */ /* 0x000fe2000f8e023f */
[----:B------:R-:W-:Y:S01]  /*0410*/  SHF.R.S32.HI R6, RZ, 0x1f, R3 ;  /* 0x0000001fff067819 */ /* 0x000fe20000011403 */
[----:B------:R-:W-:Y:S01]  /*0420*/  USHF.R.S32.HI UR19, URZ, 0x1f, UR20 ;  /* 0x0000001f3f137899 */ /* 0x000fe20008011414 */
[----:B------:R-:W-:Y:S01]  /*0430*/  LEA.HI R4, R3, R0, RZ, 0x1 ;  /* 0x0000000003047211 */ /* 0x000fe200078f08ff */
[----:B------:R-:W-:Y:S01]  /*0440*/  UMOV UR17, 0xffffd000 ;  /* 0xffffd00000117882 */ /* 0x000fe20000000000 */
[----:B------:R-:W-:-:S02]  /*0450*/  LOP3.LUT R7, R7, 0x7fffffe, RZ, 0xc0, !PT ;  /* 0x07fffffe07077812 */ /* 0x000fc400078ec0ff */
[----:B------:R-:W-:Y:S02]  /*0460*/  LOP3.LUT R5, R5, 0xfffffff8, RZ, 0xc0, !PT ;  /* 0xfffffff805057812 */ /* 0x000fe400078ec0ff */
[----:B------:R-:W-:Y:S02]  /*0470*/  SHF.R.S32.HI R12, RZ, 0x3, R13 ;  /* 0x00000003ff0c7819 */ /* 0x000fe4000001140d */
[----:B------:R-:W-:Y:S01]  /*0480*/  LEA.HI R3, R6, R0, RZ, 0x2 ;  /* 0x0000000006037211 */ /* 0x000fe200078f10ff */
[----:B------:R-:W-:Y:S01]  /*0490*/  IMAD.IADD R9, R2, 0x1, -R5 ;  /* 0x0000000102097824 */ /* 0x000fe200078e0a05 */
[----:B------:R-:W-:Y:S01]  /*04a0*/  LOP3.LUT R6, R4, 0xfffffffe, RZ, 0xc0, !PT ;  /* 0xfffffffe04067812 */ /* 0x000fe200078ec0ff */
[----:B------:R-:W-:Y:S01]  /*04b0*/  IMAD.IADD R4, R2, 0x1, -R7 ;  /* 0x0000000102047824 */ /* 0x000fe200078e0a07 */
[----:B------:R-:W-:Y:S01]  /*04c0*/  LOP3.LUT R3, R3, 0xfffffffc, RZ, 0xc0, !PT ;  /* 0xfffffffc03037812 */ /* 0x000fe200078ec0ff */
[----:B------:R-:W-:Y:S01]  /*04d0*/  IMAD.SHL.U32 R2, R12, 0x40, RZ ;  /* 0x000000400c027824 */ /* 0x000fe200078e00ff */
[----:B------:R-:W-:Y:S01]  /*04e0*/  LEA.HI R5, R10, R10, RZ, 0x1 ;  /* 0x0000000a0a057211 */ /* 0x000fe200078f08ff */
[C---:B------:R-:W-:Y:S01]  /*04f0*/  IMAD.IADD R20, R0.reuse, 0x1, -R6 ;  /* 0x0000000100147824 */ /* 0x040fe200078e0a06 */
[----:B------:R-:W-:Y:S01]  /*0500*/  SHF.R.S32.HI R21, RZ, 0x6, R15 ;  /* 0x00000006ff157819 */ /* 0x000fe2000001140f */
[C---:B------:R-:W-:Y:S01]  /*0510*/  IMAD.IADD R12, R0.reuse, 0x1, -R3 ;  /* 0x00000001000c7824 */ /* 0x040fe200078e0a03 */
[----:B------:R-:W-:Y:S01]  /*0520*/  SHF.R.S32.HI R7, RZ, 0x1f, R11 ;  /* 0x0000001fff077819 */ /* 0x000fe2000001140b */
[----:B------:R-:W-:Y:S01]  /*0530*/  IMAD R6, R0, 0x8, R4 ;  /* 0x0000000800067824 */ /* 0x000fe200078e0204 */
[----:B------:R-:W-:Y:S01]  /*0540*/  LOP3.LUT R0, R2, 0xc0, RZ, 0xc0, !PT ;  /* 0x000000c002007812 */ /* 0x000fe200078ec0ff */
[----:B------:R-:W-:Y:S01]  /*0550*/  STL [R1+0x30], R20 ;  /* 0x0000301401007387 */ /* 0x000fe20000100800 */
[----:B------:R-:W-:-:S02]  /*0560*/  LOP3.LUT R2, R5, 0x7fffffe, RZ, 0xc0, !PT ;  /* 0x07fffffe05027812 */ /* 0x000fc400078ec0ff */
[----:B------:R-:W-:Y:S01]  /*0570*/  SHF.R.U32.HI R4, RZ, 0x3, R0 ;  /* 0x00000003ff047819 */ /* 0x000fe20000011600 */
[----:B------:R-:W-:Y:S01]  /*0580*/  STL [R1+0x38], R22 ;  /* 0x0000381601007387 */ /* 0x000fe20000100800 */
[----:B------:R-:W-:Y:S01]  /*0590*/  LOP3.LUT R3, R0, 0x18, R22, 0xf8, !PT ;  /* 0x0000001800037812 */ /* 0x000fe200078ef816 */
[C---:B------:R-:W-:Y:S01]  /*05a0*/  IMAD.IADD R2, R10.reuse, 0x1, -R2 ;  /* 0x000000010a027824 */ /* 0x040fe200078e0a02 */
[----:B------:R-:W-:Y:S01]  /*05b0*/  LEA.HI R248, R7, R11, RZ, 0x2 ;  /* 0x0000000b07f87211 */ /* 0x000fe200078f10ff */
[----:B------:R-:W-:Y:S01]  /*05c0*/  IMAD R0, R21, 0x4, R14 ;  /* 0x0000000415007824 */ /* 0x000fe200078e020e */
[----:B------:R-:W-:Y:S01]  /*05d0*/  LOP3.LUT R3, R3, R4, RZ, 0x3c, !PT ;  /* 0x0000000403037212 */ /* 0x000fe200078e3cff */
[----:B------:R-:W-:Y:S01]  /*05e0*/  IMAD.SHL.U32 R4, R10, 0x40, RZ ;  /* 0x000000400a047824 */ /* 0x000fe200078e00ff */
[----:B------:R-:W-:Y:S01]  /*05f0*/  SHF.R.S32.HI R11, RZ, 0x1f, R8 ;  /* 0x0000001fff0b7819 */ /* 0x000fe20000011408 */
[----:B------:R-:W-:Y:S01]  /*0600*/  IMAD R18, R0, 0x8, R2 ;  /* 0x0000000800127824 */ /* 0x000fe200078e0202 */
[-C--:B------:R-:W-:Y:S01]  /*0610*/  LEA.HI R0, R8, R8.reuse, RZ, 0x1 ;  /* 0x0000000808007211 */ /* 0x080fe200078f08ff */
[----:B------:R-:W-:Y:S01]  /*0620*/  IMAD.U32 R2, R6, 0x20, R3 ;  /* 0x0000002006027824 */ /* 0x000fe200078e0003 */
[----:B------:R-:W-:-:S02]  /*0630*/  LEA.HI R11, R11, R8, RZ, 0x3 ;  /* 0x000000080b0b7211 */ /* 0x000fc400078f18ff */
[----:B------:R-:W-:Y:S02]  /*0640*/  SHF.R.S32.HI R7, RZ, 0x1, R0 ;  /* 0x00000001ff077819 */ /* 0x000fe40000011400 */
[----:B------:R1:W-:Y:S01]  /*0650*/  STL [R1+0x24], R2 ;  /* 0x0000240201007387 */ /* 0x0003e20000100800 */
[----:B------:R-:W-:Y:S02]  /*0660*/  LOP3.LUT R3, R11, 0xfffffff8, RZ, 0xc0, !PT ;  /* 0xfffffff80b037812 */ /* 0x000fe400078ec0ff */
[----:B------:R-:W-:Y:S02]  /*0670*/  LOP3.LUT R6, R4, 0x1c0, RZ, 0xc0, !PT ;  /* 0x000001c004067812 */ /* 0x000fe400078ec0ff */
[----:B------:R-:W-:Y:S01]  /*0680*/  LOP3.LUT P4, RZ, R9, 0x2, RZ, 0xc0, !PT ;  /* 0x0000000209ff7812 */ /* 0x000fe2000788c0ff */
[----:B------:R-:W-:Y:S01]  /*0690*/  IMAD.IADD R15, R8, 0x1, -R3 ;  /* 0x00000001080f7824 */ /* 0x000fe200078e0a03 */
[----:B------:R-:W-:-:S05]  /*06a0*/  SHF.R.S32.HI R248, RZ, 0x2, R248 ;  /* 0x00000002fff87819 */ /* 0x000fca00000114f8 */
[----:B------:R-:W-:Y:S01]  /*06b0*/  IMAD R248, R20, 0x10, R248 ;  /* 0x0000001014f87824 */ /* 0x000fe200078e02f8 */
[----:B-1----:R-:W-:Y:S02]  /*06c0*/  SHF.R.S32.HI R2, RZ, 0x1, R5 ;  /* 0x00000001ff027819 */ /* 0x002fe40000011405 */
[----:B------:R-:W-:Y:S02]  /*06d0*/  LOP3.LUT R5, R0, 0x7fffffe, RZ, 0xc0, !PT ;  /* 0x07fffffe00057812 */ /* 0x000fe400078ec0ff */
[----:B------:R-:W-:Y:S01]  /*06e0*/  SHF.R.S32.HI R0, RZ, 0x1f, R0 ;  /* 0x0000001fff007819 */ /* 0x000fe20000011400 */
[C---:B------:R-:W-:Y:S01]  /*06f0*/  IMAD.SHL.U32 R3, R2.reuse, 0x40, RZ ;  /* 0x0000004002037824 */ /* 0x040fe200078e00ff */
[----:B------:R-:W-:Y:S01]  /*0700*/  LOP3.LUT P6, RZ, R2, 0x2, RZ, 0xc0, !PT ;  /* 0x0000000202ff7812 */ /* 0x000fe200078cc0ff */
[----:B------:R-:W-:Y:S01]  /*0710*/  IMAD.IADD R16, R8, 0x1, -R5 ;  /* 0x0000000108107824 */ /* 0x000fe200078e0a05 */
[----:B------:R-:W-:Y:S01]  /*0720*/  LEA.HI R4, R0, R7, RZ, 0x2 ;  /* 0x0000000700047211 */ /* 0x000fe200078f10ff */
[----:B------:R-:W-:Y:S01]  /*0730*/  IMAD.SHL.U32 R0, R12, 0x10, RZ ;  /* 0x000000100c007824 */ /* 0x000fe200078e00ff */
[----:B------:R-:W-:-:S02]  /*0740*/  LOP3.LUT R5, R9, 0x1, RZ, 0xc0, !PT ;  /* 0x0000000109057812 */ /* 0x000fc400078ec0ff */
[----:B------:R-:W-:Y:S02]  /*0750*/  LOP3.LUT R4, R4, 0xfffffffc, RZ, 0xc0, !PT ;  /* 0xfffffffc04047812 */ /* 0x000fe400078ec0ff */
[----:B------:R-:W-:Y:S02]  /*0760*/  LOP3.LUT R2, R6, 0x30, R0, 0xf8, !PT ;  /* 0x0000003006027812 */ /* 0x000fe400078ef800 */
[----:B------:R-:W-:Y:S01]  /*0770*/  LOP3.LUT R0, R3, 0xc0, RZ, 0xc0, !PT ;  /* 0x000000c003007812 */ /* 0x000fe200078ec0ff */
[----:B------:R-:W-:Y:S01]  /*0780*/  IMAD.IADD R10, R7, 0x1, -R4 ;  /* 0x00000001070a7824 */ /* 0x000fe200078e0a04 */
[----:B------:R-:W-:Y:S02]  /*0790*/  LEA.HI R7, R9, R9, RZ, 0x1 ;  /* 0x0000000909077211 */ /* 0x000fe400078f08ff */
[----:B------:R-:W-:Y:S02]  /*07a0*/  LOP3.LUT R3, R0, 0x8, R13, 0xf8, !PT ;  /* 0x0000000800037812 */ /* 0x000fe400078ef80d */
[----:B------:R-:W-:-:S02]  /*07b0*/  SHF.R.U32.HI R0, RZ, 0x3, R0 ;  /* 0x00000003ff007819 */ /* 0x000fc40000011600 */
[----:B------:R-:W-:Y:S02]  /*07c0*/  ISETP.NE.U32.AND P5, PT, R5, 0x1, PT ;  /* 0x000000010500780c */ /* 0x000fe40003fa5070 */
[----:B------:R-:W-:Y:S01]  /*07d0*/  LOP3.LUT R213, R3, R0, RZ, 0x3c, !PT ;  /* 0x0000000003d57212 */ /* 0x000fe200078e3cff */
[----:B------:R-:W-:Y:S01]  /*07e0*/  IMAD.SHL.U32 R3, R21, 0x20, RZ ;  /* 0x0000002015037824 */ /* 0x000fe200078e00ff */
[----:B------:R-:W-:Y:S02]  /*07f0*/  LOP3.LUT R0, R7, 0x3fffffe, RZ, 0xc0, !PT ;  /* 0x03fffffe07007812 */ /* 0x000fe400078ec0ff */
[----:B------:R-:W-:Y:S01]  /*0800*/  LOP3.LUT R4, R2, 0x8, R13, 0xf8, !PT ;  /* 0x0000000802047812 */ /* 0x000fe200078ef80d */
[----:B------:R-:W-:Y:S01]  /*0810*/  IMAD.U32 R213, R18, 0x20, R213 ;  /* 0x0000002012d57824 */ /* 0x000fe200078e00d5 */
[----:B------:R-:W-:Y:S01]  /*0820*/  SHF.R.U32.HI R2, RZ, 0x3, R6 ;  /* 0x00000003ff027819 */ /* 0x000fe20000011606 */
[----:B------:R-:W-:Y:S01]  /*0830*/  IMAD.IADD R5, R9, 0x1, -R0 ;  /* 0x0000000109057824 */ /* 0x000fe200078e0a00 */
[----:B------:R-:W-:Y:S01]  /*0840*/  SEL R239, R239, 0x10, !P5 ;  /* 0x00000010efef7807 */ /* 0x000fe20006800000 */
[----:B------:R-:W-:Y:S01]  /*0850*/  IMAD.SHL.U32 R0, R9, 0x40, RZ ;  /* 0x0000004009007824 */ /* 0x000fe200078e00ff */
[----:B------:R-:W-:Y:S01]  /*0860*/  LOP3.LUT R13, R4, R2, RZ, 0x3c, !PT ;  /* 0x00000002040d7212 */ /* 0x000fe200078e3cff */
[----:B------:R-:W-:Y:S01]  /*0870*/  IMAD.SHL.U32 R4, R17, 0x2, RZ ;  /* 0x0000000211047824 */ /* 0x000fe200078e00ff */
[----:B------:R-:W-:Y:S01]  /*0880*/  SHF.R.S32.HI R2, RZ, 0x3, R11 ;  /* 0x00000003ff027819 */ /* 0x000fe2000001140b */
[----:B------:R-:W-:Y:S01]  /*0890*/  IMAD.SHL.U32 R213, R213, 0x2, RZ ;  /* 0x00000002d5d57824 */ /* 0x000fe200078e00ff */
[----:B------:R-:W-:-:S02]  /*08a0*/  LOP3.LUT R0, R0, 0x1c0, RZ, 0xc0, !PT ;  /* 0x000001c000007812 */ /* 0x000fc400078ec0ff */
[----:B------:R-:W-:Y:S01]  /*08b0*/  SEL R214, R222, 0xffffffe0, !P6 ;  /* 0xffffffe0ded67807 */ /* 0x000fe20007000000 */
[----:B------:R-:W-:Y:S01]  /*08c0*/  IMAD R16, R2, 0x8, R16 ;  /* 0x0000000802107824 */ /* 0x000fe200078e0210 */
[----:B------:R-:W-:Y:S01]  /*08d0*/  LOP3.LUT R3, R0, 0x20, R3, 0xf8, !PT ;  /* 0x0000002000037812 */ /* 0x000fe200078ef803 */
[C---:B------:R-:W-:Y:S01]  /*08e0*/  IMAD R217, R12.reuse, 0x2, R2 ;  /* 0x000000020cd97824 */ /* 0x040fe200078e0202 */
[----:B------:R-:W-:Y:S01]  /*08f0*/  SHF.R.U32.HI R0, RZ, 0x3, R0 ;  /* 0x00000003ff007819 */ /* 0x000fe20000011600 */
[----:B------:R-:W-:Y:S02]  /*0900*/  IMAD R2, R12, 0x200, R4 ;  /* 0x000002000c027824 */ /* 0x000fe400078e0204 */
[----:B------:R-:W-:Y:S01]  /*0910*/  IMAD.IADD R214, R213, 0x1, R214 ;  /* 0x00000001d5d67824 */ /* 0x000fe200078e02d6 */
[----:B------:R-:W-:Y:S01]  /*0920*/  LOP3.LUT R6, R3, R0, RZ, 0x3c, !PT ;  /* 0x0000000003067212 */ /* 0x000fe200078e3cff */
[----:B------:R-:W-:Y:S01]  /*0930*/  IMAD R9, R5, 0x20, R2 ;  /* 0x0000002005097824 */ /* 0x000fe200078e0202 */
[----:B------:R-:W-:-:S02]  /*0940*/  SHF.R.S32.HI R0, RZ, 0x1, R7 ;  /* 0x00000001ff007819 */ /* 0x000fc40000011407 */
[----:B------:R-:W-:Y:S02]  /*0950*/  SHF.R.S32.HI R2, RZ, 0x7, R19 ;  /* 0x00000007ff027819 */ /* 0x000fe40000011413 */
[C---:B------:R-:W-:Y:S01]  /*0960*/  LOP3.LUT P3, RZ, R0.reuse, 0x2, RZ, 0xc0, !PT ;  /* 0x0000000200ff7812 */ /* 0x040fe2000786c0ff */
[----:B------:R-:W-:Y:S02]  /*0970*/  IMAD.SHL.U32 R0, R0, 0x40, RZ ;  /* 0x0000004000007824 */ /* 0x000fe400078e00ff */
[C---:B------:R-:W-:Y:S01]  /*0980*/  IMAD R3, R2.reuse, 0x1000, R4 ;  /* 0x0000100002037824 */ /* 0x040fe200078e0204 */
[----:B------:R-:W-:Y:S01]  /*0990*/  R2P PR, R15, 0x6 ;  /* 0x000000060f007804 */ /* 0x000fe20000000000 */
[----:B------:R-:W-:Y:S01]  /*09a0*/  IMAD.SHL.U32 R2, R2, 0x8, RZ ;  /* 0x0000000802027824 */ /* 0x000fe200078e00ff */
[----:B------:R-:W-:Y:S01]  /*09b0*/  LOP3.LUT R0, R0, 0xc0, RZ, 0xc0, !PT ;  /* 0x000000c000007812 */ /* 0x000fe200078ec0ff */
[----:B------:R-:W-:Y:S01]  /*09c0*/  IMAD R5, R20, 0x400, R3 ;  /* 0x0000040014057824 */ /* 0x000fe200078e0203 */
[----:B------:R-:W-:Y:S01]  /*09d0*/  LOP3.LUT P0, RZ, R10, 0x2, RZ, 0xc0, !PT ;  /* 0x000000020aff7812 */ /* 0x000fe2000780c0ff */
        /* <DEDUP_REMOVED lines=11> */
[----:B------:R-:W-:Y:S01]  /*0a90*/  SEL R218, R222, 0xffffffe0, !P1 ;  /* 0xffffffe0deda7807 */ /* 0x000fe20004800000 */
        /* <DEDUP_REMOVED lines=14> */
[----:B------:R-:W-:Y:S01]  /*0b80*/  SEL R219, R219, 0xffffffc0, !P2 ;  /* 0xffffffc0dbdb7807 */ /* 0x000fe20005000000 */
[----:B------:R-:W-:Y:S01]  /*0b90*/  IMAD.IADD R221, R0, 0x1, R2 ;  /* 0x0000000100dd7824 */ /* 0x000fe200078e0202 */
[C---:B------:R-:W-:Y:S01]  /*0ba0*/  IADD3 R0, R4.reuse, 0x20, RZ ;  /* 0x0000002004007810 */ /* 0x040fe20007ffe0ff */
[----:B------:R1:W-:Y:S01]  /*0bb0*/  STL [R1+0x1c], R4 ;  /* 0x00001c0401007387 */ /* 0x0003e20000100800 */
[----:B------:R-:W-:Y:S01]  /*0bc0*/  @P3 IADD3 R0, R4, -0x20, RZ ;  /* 0xffffffe004003810 */ /* 0x000fe20007ffe0ff */
[----:B------:R-:W-:Y:S01]  /*0bd0*/  IMAD.IADD R223, R223, 0x1, R5 ;  /* 0x00000001dfdf7824 */ /* 0x000fe200078e0205 */
[----:B------:R-:W-:Y:S01]  /*0be0*/  LEA R217, R217, 0xf000, 0x1 ;  /* 0x0000f000d9d97811 */ /* 0x000fe200078e08ff */
[----:B------:R-:W-:Y:S01]  /*0bf0*/  IMAD.SHL.U32 R2, R3, 0x2, RZ ;  /* 0x0000000203027824 */ /* 0x000fe200078e00ff */
[C---:B------:R-:W-:Y:S01]  /*0c00*/  IADD3 R240, R242.reuse, 0x20, RZ ;  /* 0x00000020f2f07810 */ /* 0x040fe20007ffe0ff */
[----:B------:R1:W-:Y:S01]  /*0c10*/  STL [R1+0x20], R0 ;  /* 0x0000200001007387 */ /* 0x0003e20000100800 */
[----:B------:R-:W-:Y:S01]  /*0c20*/  @P4 IADD3 R240, R242, -0x20, RZ ;  /* 0xffffffe0f2f04810 */ /* 0x000fe20007ffe0ff */
[C---:B------:R-:W-:Y:S01]  /*0c30*/  IMAD.IADD R218, R217.reuse, 0x1, R218 ;  /* 0x00000001d9da7824 */ /* 0x040fe200078e02da */
[----:B------:R-:W-:Y:S01]  /*0c40*/  SEL R222, R222, 0xffffffe0, !P0 ;  /* 0xffffffe0dede7807 */ /* 0x000fe20004000000 */
[----:B------:R-:W-:-:S02]  /*0c50*/  IMAD.IADD R220, R217, 0x1, R219 ;  /* 0x00000001d9dc7824 */ /* 0x000fc400078e02db */
[----:B------:R-:W-:Y:S02]  /*0c60*/  IMAD.IADD R239, R239, 0x1, R240 ;  /* 0x00000001efef7824 */ /* 0x000fe400078e02f0 */
[----:B------:R-:W-:Y:S02]  /*0c70*/  IMAD.IADD R219, R218, 0x1, R219 ;  /* 0x00000001dadb7824 */ /* 0x000fe400078e02db */
.L_x_223:
        /* <DEDUP_REMOVED lines=31> */
[----:B-----5:R-:W-:Y:S05]  /*0e70*/  @P0 BRA `(.L_x_215) ;  /* 0x00006de000000947 */ /* 0x020fea0003800000 */
[----:B------:R-:W-:Y:S01]  /*0e80*/  IABS R6, c[0x0][0x1c8] ;  /* 0x0000720000067a13 */ /* 0x000fe20000000000 */
[----:B------:R-:W1:Y:S01]  /*0e90*/  S2UR UR36, SR_CTAID.Z ;  /* 0x00000000002479c3 */ /* 0x000e620000002700 */
[----:B------:R-:W-:Y:S01]  /*0ea0*/  ULDC UR40, c[0x0][0x1c8] ;  /* 0x0000720000287ab9 */ /* 0x000fe20000000800 */
[----:B------:R-:W-:Y:S01]  /*0eb0*/  ISETP.NE.AND P2, PT, RZ, c[0x0][0x1c8], PT ;  /* 0x00007200ff007a0c */ /* 0x000fe20003f45270 */
[----:B------:R-:W2:Y:S01]  /*0ec0*/  I2F.RP R4, R6 ;  /* 0x0000000600047306 */ /* 0x000ea20000209400 */
[----:B------:R-:W-:Y:S02]  /*0ed0*/  ULDC UR44, c[0x0][0x214] ;  /* 0x00008500002c7ab9 */ /* 0x000fe40000000800 */
[----:B------:R-:W-:Y:S02]  /*0ee0*/  ULDC.U8 UR7, c[0x0][0x328] ;  /* 0x0000ca0000077ab9 */ /* 0x000fe40000000000 */
[----:B------:R-:W3:Y:S01]  /*0ef0*/  S2UR UR31, SR_CTAID.Y ;  /* 0x00000000001f79c3 */ /* 0x000ee20000002600 */
[----:B------:R-:W-:-:S02]  /*0f00*/  UIADD3 UR44, UR44, 0x3f, URZ ;  /* 0x0000003f2c2c7890 */ /* 0x000fc4000fffe03f */
[----:B------:R-:W-:Y:S02]  /*0f10*/  ULDC.64 UR4, c[0x0][0x240] ;  /* 0x0000900000047ab9 */ /* 0x000fe40000000a00 */
[----:B------:R-:W-:Y:S02]  /*0f20*/  UISETP.NE.AND UP0, UPT, UR7, URZ, UPT ;  /* 0x0000003f0700728c */ /* 0x000fe4000bf05270 */
[----:B------:R-:W-:Y:S02]  /*0f30*/  UISETP.NE.U32.AND UP1, UPT, URZ, UR4, UPT ;  /* 0x000000043f00728c */ /* 0x000fe4000bf25070 */
[----:B------:R-:W-:Y:S01]  /*0f40*/  USHF.R.S32.HI UR47, URZ, 0x1f, UR44 ;  /* 0x0000001f3f2f7899 */ /* 0x000fe2000801142c */
[----:B--2---:R-:W2:Y:S01]  /*0f50*/  MUFU.RCP R4, R4 ;  /* 0x0000000400047308 */ /* 0x004ea20000001000 */
[----:B------:R-:W-:Y:S02]  /*0f60*/  UISETP.NE.AND.EX UP1, UPT, URZ, UR5, UPT, UP1 ;  /* 0x000000053f00728c */ /* 0x000fe4000bf25310 */
[----:B------:R-:W-:Y:S01]  /*0f70*/  ULEA.HI UR47, UR47, UR44, URZ, 0x6 ;  /* 0x0000002c2f2f7291 */ /* 0x000fe2000f8f303f */
[----:B-1----:R-:W-:Y:S01]  /*0f80*/  IABS R3, UR36 ;  /* 0x0000002400037c13 */ /* 0x002fe20008000000 */
[----:B------:R-:W-:-:S02]  /*0f90*/  ULOP3.LUT UR40, UR36, UR40, URZ, 0x3c, !UPT ;  /* 0x0000002824287292 */ /* 0x000fc4000f8e3c3f */
[----:B------:R-:W-:Y:S02]  /*0fa0*/  ULDC UR5, c[0x0][0x214] ;  /* 0x0000850000057ab9 */ /* 0x000fe40000000800 */
[----:B------:R-:W-:Y:S02]  /*0fb0*/  ULDC UR46, c[0x0][0x22c] ;  /* 0x00008b00002e7ab9 */ /* 0x000fe40000000800 */
[----:B------:R-:W-:Y:S01]  /*0fc0*/  ISETP.LE.AND P1, PT, RZ, UR40, PT ;  /* 0x00000028ff007c0c */ /* 0x000fe2000bf23270 */
[----:B---3--:R-:W-:Y:S02]  /*0fd0*/  UIMAD.WIDE UR50, UR31, 0x80, URZ ;  /* 0x000000801f3278a5 */ /* 0x008fe4000f8e023f */
[----:B------:R-:W-:Y:S01]  /*0fe0*/  ULDC UR6, c[0x0][0x1c0] ;  /* 0x0000700000067ab9 */ /* 0x000fe20000000800 */
[----:B--2---:R-:W-:Y:S01]  /*0ff0*/  IADD3 R4, R4, 0xffffffe, RZ ;  /* 0x0ffffffe04047810 */ /* 0x004fe20007ffe0ff */
[----:B------:R-:W-:Y:S02]  /*1000*/  USEL UR40, UR50, URZ, UP1 ;  /* 0x0000003f32287287 */ /* 0x000fe40008800000 */
[----:B------:R-:W-:Y:S01]  /*1010*/  ULOP3.LUT UR50, UR47, 0xffffffc0, URZ, 0xc0, !UPT ;  /* 0xffffffc02f327892 */ /* 0x000fe2000f8ec03f */
[----:B------:R-:W1:Y:S01]  /*1020*/  F2I.FTZ.U32.TRUNC.NTZ R5, R4 ;  /* 0x0000000400057305 */ /* 0x000e62000021f000 */
[----:B------:R-:W-:-:S02]  /*1030*/  @UP0 UIMAD UR7, UR31, UR5, URZ ;  /* 0x000000051f0702a4 */ /* 0x000fc4000f8e023f */
[----:B------:R-:W-:Y:S02]  /*1040*/  ULDC.U8 UR39, c[0x0][0x3d0] ;  /* 0x0000f40000277ab9 */ /* 0x000fe40000000000 */
[----:B------:R-:W-:Y:S02]  /*1050*/  UIMAD UR46, UR36, UR46, URZ ;  /* 0x0000002e242e72a4 */ /* 0x000fe4000f8e023f */
[----:B------:R-:W-:Y:S02]  /*1060*/  @!UP0 UIMAD UR6, UR31, UR6, UR36 ;  /* 0x000000061f0682a4 */ /* 0x000fe4000f8e0224 */
[----:B------:R-:W-:Y:S02]  /*1070*/  UIADD3 UR50, UR50, -0x40, URZ ;  /* 0xffffffc032327890 */ /* 0x000fe4000fffe03f */
[----:B------:R-:W-:Y:S02]  /*1080*/  ULDC UR45, c[0x0][0x234] ;  /* 0x00008d00002d7ab9 */ /* 0x000fe40000000800 */
[----:B------:R-:W-:-:S02]  /*1090*/  ULDC UR42, c[0x0][0x1c0] ;  /* 0x00007000002a7ab9 */ /* 0x000fc40000000800 */
        /* <DEDUP_REMOVED lines=10> */
[----:B------:R-:W-:Y:S02]  /*1140*/  USHF.R.S32.HI UR41, URZ, 0x1f, UR46 ;  /* 0x0000001f3f297899 */ /* 0x000fe4000801142e */
[----:B------:R-:W-:Y:S01]  /*1150*/  USHF.R.S32.HI UR47, URZ, 0x6, UR47 ;  /* 0x000000063f2f7899 */ /* 0x000fe2000801142f */
[----:B------:R-:W-:Y:S01]  /*1160*/  IMAD.HI.U32 R0, R0, R3, RZ ;  /* 0x0000000300007227 */ /* 0x000fe200078e00ff */
[----:B------:R-:W-:-:S03]  /*1170*/  @!UP0 UIMAD UR45, UR6, UR5, URZ ;  /* 0x00000005062d82a4 */ /* 0x000fc6000f8e023f */
[----:B------:R-:W-:-:S04]  /*1180*/  IMAD.MOV R4, RZ, RZ, -R0 ;  /* 0x000000ffff047224 */ /* 0x000fc800078e0a00 */
[C---:B------:R-:W-:Y:S02]  /*1190*/  IMAD R3, R6.reuse, R4, R3 ;  /* 0x0000000406037224 */ /* 0x040fe400078e0203 */
[----:B------:R-:W1:Y:S03]  /*11a0*/  S2R R4, SR_CTAID.X ;  /* 0x0000000000047919 */ /* 0x000e660000002500 */
[----:B------:R-:W-:-:S13]  /*11b0*/  ISETP.GT.U32.AND P3, PT, R6, R3, PT ;  /* 0x000000030600720c */ /* 0x000fda0003f64070 */
[----:B------:R-:W-:Y:S01]  /*11c0*/  @!P3 IMAD.IADD R3, R3, 0x1, -R6 ;  /* 0x000000010303b824 */ /* 0x000fe200078e0a06 */
[----:B------:R-:W-:Y:S02]  /*11d0*/  @!P3 IADD3 R0, R0, 0x1, RZ ;  /* 0x000000010000b810 */ /* 0x000fe40007ffe0ff */
[----:B------:R-:W-:Y:S01]  /*11e0*/  ISETP.NE.AND P3, PT, RZ, UR39, PT ;  /* 0x00000027ff007c0c */ /* 0x000fe2000bf65270 */
[----:B------:R-:W-:Y:S01]  /*11f0*/  USEL UR39, UR51, URZ, UP1 ;  /* 0x0000003f33277287 */ /* 0x000fe20008800000 */
[----:B------:R-:W-:Y:S01]  /*1200*/  ISETP.GE.U32.AND P0, PT, R3, R6, PT ;  /* 0x000000060300720c */ /* 0x000fe20003f06070 */
[----:B------:R-:W-:Y:S01]  /*1210*/  USHF.R.S32.HI UR51, URZ, 0x1f, UR50 ;  /* 0x0000001f3f337899 */ /* 0x000fe20008011432 */
[----:B-1----:R-:W-:-:S04]  /*1220*/  IMAD.WIDE.U32 R20, R4, c[0x0][0x3d8], RZ ;  /* 0x0000f60004147a25 */ /* 0x002fc800078e00ff */
[----:B------:R-:W-:Y:S01]  /*1230*/  IMAD R3, R4, c[0x0][0x3dc], R21 ;  /* 0x0000f70004037a24 */ /* 0x000fe200078e0215 */
[----:B------:R-:W-:-:S04]  /*1240*/  SEL R20, R20, RZ, P3 ;  /* 0x000000ff14147207 */ /* 0x000fc80001800000 */
[----:B------:R-:W-:Y:S02]  /*1250*/  SEL R19, R3, RZ, P3 ;  /* 0x000000ff03137207 */ /* 0x000fe40001800000 */
        /* <DEDUP_REMOVED lines=9> */
.L_x_216:
[----:B------:R-:W-:-:S04]  /*12f0*/  UIMAD UR44, UR31, UR15, UR36 ;  /* 0x0000000f1f2c72a4 */ /* 0x000fc8000f8e0224 */
[----:B------:R-:W-:Y:S02]  /*1300*/  UIMAD UR44, UR44, UR14, URZ ;  /* 0x0000000e2c2c72a4 */ /* 0x000fe4000f8e023f */
.L_x_217:
[----:B------:R-:W2:Y:S04]  /*1310*/  LDL.64 R4, [R1+0x38] ;  /* 0x0000380001047983 */ /* 0x000ea80000100a00 */
[----:B------:R1:W2:Y:S01]  /*1320*/  LDL.64 R24, [R1+0x38] ;  /* 0x0000380001187983 */ /* 0x0002a20000100a00 */
[----:B------:R-:W-:Y:S01]  /*1330*/  UIADD3 UR30, UP0, UR37, UR30, URZ ;  /* 0x0000001e251e7290 */ /* 0x000fe2000ff1e03f */
[----:B------:R-:W-:Y:S01]  /*1340*/  IMAD.U32 R8, RZ, RZ, UR31 ;  /* 0x0000001fff087e24 */ /* 0x000fe2000f8e00ff */
[----:B------:R-:W-:Y:S01]  /*1350*/  ULDC.64 UR6, c[0x0][0x368] ;  /* 0x0000da0000067ab9 */ /* 0x000fe20000000a00 */
[----:B------:R-:W3:Y:S01]  /*1360*/  S2R R21, SR_TID.X ;  /* 0x0000000000157919 */ /* 0x000ee20000002100 */
[----:B------:R-:W-:Y:S01]  /*1370*/  UIADD3.X UR25, UR4, UR25, URZ, UP0, !UPT ;  /* 0x0000001904197290 */ /* 0x000fe200087fe43f */
[----:B------:R-:W-:Y:S01]  /*1380*/  MOV R12, UR31 ;  /* 0x0000001f000c7c02 */ /* 0x000fe20008000f00 */
[----:B------:R-:W-:Y:S01]  /*1390*/  UIMAD UR6, UR48, UR6, URZ ;  /* 0x00000006300672a4 */ /* 0x000fe2000f8e023f */
[----:B------:R-:W-:Y:S01]  /*13a0*/  MOV R6, UR30 ;  /* 0x0000001e00067c02 */ /* 0x000fe20008000f00 */
[----:B------:R-:W-:Y:S01]  /*13b0*/  ULDC.64 UR4, c[0x0][0x1a0] ;  /* 0x0000680000047ab9 */ /* 0x000fe20000000a00 */
[----:B------:R-:W-:Y:S01]  /*13c0*/  IMAD.U32 R11, RZ, RZ, UR31 ;  /* 0x0000001fff0b7e24 */ /* 0x000fe2000f8e00ff */
[----:B------:R-:W-:-:S02]  /*13d0*/  UIMAD UR4, UR25, UR4, URZ ;  /* 0x00000004190472a4 */ /* 0x000fc4000f8e023f */
[----:B------:R-:W-:Y:S02]  /*13e0*/  UIMAD UR7, UR31, UR7, UR6 ;  /* 0x000000071f0772a4 */ /* 0x000fe4000f8e0206 */
[----:B------:R-:W-:-:S03]  /*13f0*/  UIMAD UR6, UR30, UR5, UR4 ;  /* 0x000000051e0672a4 */ /* 0x000fc6000f8e0204 */
[----:B------:R-:W-:Y:S02]  /*1400*/  ULDC.64 UR4, c[0x0][0x198] ;  /* 0x0000660000047ab9 */ /* 0x000fe40000000a00 */
[----:B------:R-:W-:-:S04]  /*1410*/  UIMAD UR4, UR25, UR4, URZ ;  /* 0x00000004190472a4 */ /* 0x000fc8000f8e023f */
[----:B------:R-:W-:Y:S01]  /*1420*/  UIMAD UR4, UR30, UR5, UR4 ;  /* 0x000000051e0472a4 */ /* 0x000fe2000f8e0204 */
[----:B---3--:R-:W-:-:S04]  /*1430*/  SHF.R.S32.HI R22, RZ, 0x1f, R21 ;  /* 0x0000001fff167819 */ /* 0x008fc80000011415 */
[----:B------:R-:W-:-:S04]  /*1440*/  LEA.HI R16, R22, R21, RZ, 0x2 ;  /* 0x0000001516107211 */ /* 0x000fc800078f10ff */
[----:B------:R-:W-:-:S04]  /*1450*/  SHF.R.S32.HI R16, RZ, 0x2, R16 ;  /* 0x00000002ff107819 */ /* 0x000fc80000011410 */
[----:B------:R-:W-:Y:S02]  /*1460*/  SHF.R.S32.HI R17, RZ, 0x1f, R16 ;  /* 0x0000001fff117819 */ /* 0x000fe40000011410 */
[----:B------:R-:W-:-:S04]  /*1470*/  IADD3 R3, P0, R16, UR50, RZ ;  /* 0x0000003210037c10 */ /* 0x000fc8000ff1e0ff */
[----:B------:R-:W-:-:S05]  /*1480*/  IADD3.X R10, R17, UR51, RZ, P0, !PT ;  /* 0x00000033110a7c10 */ /* 0x000fca00087fe4ff */
[----:B------:R-:W-:Y:S02]  /*1490*/  IMAD R13, R10, c[0x0][0x190], RZ ;  /* 0x000064000a0d7a24 */ /* 0x000fe400078e02ff */
[----:B------:R-:W-:Y:S01]  /*14a0*/  IMAD.U32 R18, RZ, RZ, UR36 ;  /* 0x00000024ff127e24 */ /* 0x000fe2000f8e00ff */
[----:B------:R-:W-:Y:S01]  /*14b0*/  UIADD3 UR45, UR50, UR45, URZ ;  /* 0x0000002d322d7290 */ /* 0x000fe2000fffe03f */
[----:B------:R-:W-:Y:S01]  /*14c0*/  @P3 BAR.SYNC.DEFER_BLOCKING 0x0 ;  /* 0x0000000000003b1d */ /* 0x000fe20000010000 */
[----:B--2---:R-:W-:Y:S02]  /*14d0*/  IMAD.MOV.U32 R24, RZ, RZ, R4 ;  /* 0x000000ffff187224 */ /* 0x004fe400078e0004 */
[----:B------:R-:W-:-:S03]  /*14e0*/  IMAD.U32 R4, RZ, RZ, UR30 ;  /* 0x0000001eff047e24 */ /* 0x000fc6000f8e00ff */
[----:B------:R-:W-:-:S05]  /*14f0*/  SHF.R.S32.HI R25, RZ, 0x1f, R24 ;  /* 0x0000001fff197819 */ /* 0x000fca0000011418 */
[----:B------:R1:W-:Y:S01]  /*1500*/  STL [R1+0x3c], R25 ;  /* 0x00003c1901007387 */ /* 0x0003e20000100800 */
[----:B------:R-:W-:-:S03]  /*1510*/  IMAD.WIDE.U32 R4, R4, c[0x0][0x198], R24 ;  /* 0x0000660004047a25 */ /* 0x000fc600078e0018 */
[----:B------:R-:W2:Y:S01]  /*1520*/  LDL R23, [R1+0x24] ;  /* 0x0000240001177983 */ /* 0x000ea20000100800 */
[--C-:B------:R-:W-:Y:S01]  /*1530*/  IMAD.WIDE.U32 R8, R8, c[0x0][0x368], R24.reuse ;  /* 0x0000da0008087a25 */ /* 0x100fe200078e0018 */
[----:B------:R-:W-:Y:S01]  /*1540*/  IADD3 R5, R5, UR4, RZ ;  /* 0x0000000405057c10 */ /* 0x000fe2000fffe0ff */
[----:B------:R-:W-:Y:S02]  /*1550*/  ULDC.64 UR4, c[0x0][0x180] ;  /* 0x0000600000047ab9 */ /* 0x000fe40000000a00 */
[----:B------:R-:W-:Y:S01]  /*1560*/  IMAD.WIDE.U32 R6, R6, c[0x0][0x1a0], R24 ;  /* 0x0000680006067a25 */ /* 0x000fe200078e0018 */
[----:B------:R-:W-:Y:S01]  /*1570*/  UIMAD UR4, UR48, UR4, URZ ;  /* 0x00000004300472a4 */ /* 0x000fe2000f8e023f */
[----:B------:R-:W-:Y:S02]  /*1580*/  IADD3 R9, R9, UR7, RZ ;  /* 0x0000000709097c10 */ /* 0x000fe4000fffe0ff */
[----:B------:R-:W-:Y:S01]  /*1590*/  IMAD.WIDE.U32 R4, R12, c[0x0][0x180], R4 ;  /* 0x000060000c047a25 */ /* 0x000fe200078e0004 */
[----:B------:R-:W-:Y:S01]  /*15a0*/  UIMAD UR4, UR31, UR5, UR4 ;  /* 0x000000051f0472a4 */ /* 0x000fe2000f8e0204 */
[----:B------:R-:W-:Y:S01]  /*15b0*/  IADD3 R7, R7, UR6, RZ ;  /* 0x0000000607077c10 */ /* 0x000fe2000fffe0ff */
[----:B------:R-:W-:Y:S01]  /*15c0*/  ULDC.64 UR6, c[0x0][0x188] ;  /* 0x0000620000067ab9 */ /* 0x000fe20000000a00 */
[----:B------:R-:W-:Y:S01]  /*15d0*/  IMAD R12, R10, c[0x0][0x370], RZ ;  /* 0x0000dc000a0c7a24 */ /* 0x000fe200078e02ff */
[----:B------:R-:W-:-:S02]  /*15e0*/  UIMAD UR6, UR48, UR6, URZ ;  /* 0x00000006300672a4 */ /* 0x000fc4000f8e023f */
[----:B------:R-:W-:Y:S01]  /*15f0*/  IADD3 R5, R5, UR4, RZ ;  /* 0x0000000405057c10 */ /* 0x000fe2000fffe0ff */
[----:B------:R-:W-:Y:S01]  /*1600*/  ULDC.64 UR4, c[0x0][0x378] ;  /* 0x0000de0000047ab9 */ /* 0x000fe20000000a00 */
[----:B------:R-:W-:Y:S01]  /*1610*/  IMAD.WIDE.U32 R6, R11, c[0x0][0x188], R6 ;  /* 0x000062000b067a25 */ /* 0x000fe200078e0006 */
[----:B------:R-:W-:Y:S02]  /*1620*/  UIMAD UR6, UR31, UR7, UR6 ;  /* 0x000000071f0672a4 */ /* 0x000fe4000f8e0206 */
[----:B------:R-:W-:Y:S01]  /*1630*/  UIMAD UR4, UR43, UR4, URZ ;  /* 0x000000042b0472a4 */ /* 0x000fe2000f8e023f */
[----:B------:R-:W-:-:S04]  /*1640*/  IMAD.WIDE.U32 R10, R3, c[0x0][0x190], R24 ;  /* 0x00006400030a7a25 */ /* 0x000fc800078e0018 */
[C---:B------:R-:W-:Y:S02]  /*1650*/  IMAD R13, R3.reuse, c[0x0][0x194], R13 ;  /* 0x00006500030d7a24 */ /* 0x040fe400078e020d */
[----:B------:R-:W-:Y:S01]  /*1660*/  IMAD.WIDE.U32 R8, R3, c[0x0][0x370], R8 ;  /* 0x0000dc0003087a25 */ /* 0x000fe200078e0008 */
[----:B------:R-:W-:-:S03]  /*1670*/  IADD3 R7, R7, UR6, RZ ;  /* 0x0000000607077c10 */ /* 0x000fc6000fffe0ff */
[----:B------:R-:W-:Y:S01]  /*1680*/  IMAD R12, R3, c[0x0][0x374], R12 ;  /* 0x0000dd00030c7a24 */ /* 0x000fe200078e020c */
[----:B------:R-:W-:Y:S01]  /*1690*/  UIMAD UR6, UR36, UR5, UR4 ;  /* 0x00000005240672a4 */ /* 0x000fe2000f8e0204 */
[----:B------:R-:W-:Y:S02]  /*16a0*/  IMAD.IADD R11, R11, 0x1, R13 ;  /* 0x000000010b0b7824 */ /* 0x000fe400078e020d */
[----:B------:R-:W-:Y:S01]  /*16b0*/  IMAD.IADD R9, R9, 0x1, R12 ;  /* 0x0000000109097824 */ /* 0x000fe200078e020c */
[----:B------:R-:W-:Y:S01]  /*16c0*/  ULDC.64 UR4, c[0x0][0x178] ;  /* 0x00005e0000047ab9 */ /* 0x000fe20000000a00 */
[----:B------:R-:W-:Y:S01]  /*16d0*/  IMAD.U32 R13, RZ, RZ, UR36 ;  /* 0x00000024ff0d7e24 */ /* 0x000fe2000f8e00ff */
[----:B------:R-:W-:Y:S01]  /*16e0*/  UIMAD UR4, UR48, UR4, URZ ;  /* 0x00000004300472a4 */ /* 0x000fe2000f8e023f */
[C---:B------:R-:W-:Y:S02]  /*16f0*/  IMAD R12, R14.reuse, c[0x0][0x1b8], RZ ;  /* 0x00006e000e0c7a24 */ /* 0x040fe400078e02ff */
[----:B------:R-:W-:Y:S01]  /*1700*/  IMAD R3, R14, c[0x0][0x1b0], RZ ;  /* 0x00006c000e037a24 */ /* 0x000fe200078e02ff */
[----:B------:R-:W-:Y:S01]  /*1710*/  MOV R14, UR31 ;  /* 0x0000001f000e7c02 */ /* 0x000fe20008000f00 */
[----:B------:R-:W-:Y:S01]  /*1720*/  IMAD.WIDE.U32 R8, R13, c[0x0][0x378], R8 ;  /* 0x0000de000d087a25 */ /* 0x000fe200078e0008 */
[----:B------:R-:W-:-:S03]  /*1730*/  UIMAD UR4, UR31, UR5, UR4 ;  /* 0x000000051f0472a4 */ /* 0x000fc6000f8e0204 */
[C---:B------:R-:W-:Y:S02]  /*1740*/  IMAD R3, R0.reuse, c[0x0][0x1b4], R3 ;  /* 0x00006d0000037a24 */ /* 0x040fe400078e0203 */
[----:B------:R-:W-:Y:S01]  /*1750*/  IMAD.WIDE.U32 R4, R0, c[0x0][0x1b0], R4 ;  /* 0x00006c0000047a25 */ /* 0x000fe200078e0004 */
[----:B------:R-:W-:-:S03]  /*1760*/  LEA R246, P0, R8, c[0x0][0x330], 0x1 ;  /* 0x0000cc0008f67a11 */ /* 0x000fc600078008ff */
[C---:B------:R-:W-:Y:S02]  /*1770*/  IMAD R12, R0.reuse, c[0x0][0x1bc], R12 ;  /* 0x00006f00000c7a24 */ /* 0x040fe400078e020c */
[----:B------:R-:W-:Y:S01]  /*1780*/  IMAD.WIDE.U32 R6, R0, c[0x0][0x1b8], R6 ;  /* 0x00006e0000067a25 */ /* 0x000fe200078e0006 */
[----:B------:R-:W-:-:S03]  /*1790*/  IADD3 R0, R9, UR6, RZ ;  /* 0x0000000609007c10 */ /* 0x000fc6000fffe0ff */
[----:B------:R-:W-:Y:S01]  /*17a0*/  IMAD.WIDE.U32 R14, R14, c[0x0][0x178], R10 ;  /* 0x00005e000e0e7a25 */ /* 0x000fe200078e000a */
[----:B------:R-:W-:Y:S02]  /*17b0*/  IADD3 R5, R5, R3, RZ ;  /* 0x0000000305057210 */ /* 0x000fe40007ffe0ff */
[----:B------:R-:W-:Y:S01]  /*17c0*/  LEA.HI.X R247, R8, c[0x0][0x334], R0, 0x1, P0 ;  /* 0x0000cd0008f77a11 */ /* 0x000fe200000f0c00 */
[----:B------:R-:W-:Y:S01]  /*17d0*/  IMAD.IADD R7, R7, 0x1, R12 ;  /* 0x0000000107077824 */ /* 0x000fe200078e020c */
[----:B------:R-:W-:Y:S01]  /*17e0*/  IADD3 R9, R15, UR4, RZ ;  /* 0x000000040f097c10 */ /* 0x000fe2000fffe0ff */
[C---:B------:R-:W-:Y:S01]  /*17f0*/  IMAD R3, R17.reuse, c[0x0][0x1a0], RZ ;  /* 0x0000680011037a24 */ /* 0x040fe200078e02ff */
[----:B------:R-:W-:Y:S01]  /*1800*/  ULDC.64 UR4, c[0x0][0x1a8] ;  /* 0x00006a0000047ab9 */ /* 0x000fe20000000a00 */
[----:B------:R-:W-:Y:S01]  /*1810*/  IMAD R0, R17, c[0x0][0x198], RZ ;  /* 0x0000660011007a24 */ /* 0x000fe200078e02ff */
[----:B------:R-:W-:Y:S01]  /*1820*/  UIMAD UR4, UR43, UR4, URZ ;  /* 0x000000042b0472a4 */ /* 0x000fe2000f8e023f */
[C---:B------:R-:W-:Y:S01]  /*1830*/  IMAD R3, R16.reuse, c[0x0][0x1a4], R3 ;  /* 0x0000690010037a24 */ /* 0x040fe200078e0203 */
[----:B------:R-:W-:Y:S01]  /*1840*/  UIADD3 UR6, UR47, -0x1, URZ ;  /* 0xffffffff2f067890 */ /* 0x000fe2000fffe03f */
[----:B------:R-:W-:Y:S01]  /*1850*/  IMAD.WIDE.U32 R12, R16, c[0x0][0x1a0], R6 ;  /* 0x00006800100c7a25 */ /* 0x000fe200078e0006 */
[----:B------:R-:W-:-:S03]  /*1860*/  UIMAD UR4, UR36, UR5, UR4 ;  /* 0x00000005240472a4 */ /* 0x000fc6000f8e0204 */
[C---:B------:R-:W-:Y:S02]  /*1870*/  IMAD R17, R16.reuse, c[0x0][0x19c], R0 ;  /* 0x0000670010117a24 */ /* 0x040fe400078e0200 */
[----:B------:R-:W-:Y:S01]  /*1880*/  IMAD.WIDE.U32 R10, R16, c[0x0][0x198], R4 ;  /* 0x00006600100a7a25 */ /* 0x000fe200078e0004 */
[----:B------:R-:W-:Y:S01]  /*1890*/  IADD3 R0, R13, R3, RZ ;  /* 0x000000030d007210 */ /* 0x000fe20007ffe0ff */
[----:B------:R-:W-:Y:S02]  /*18a0*/  ULEA.HI UR5, UR6, UR6, URZ, 0x1 ;  /* 0x0000000606057291 */ /* 0x000fe4000f8f083f */
[----:B------:R-:W-:Y:S01]  /*18b0*/  IMAD.IADD R3, R11, 0x1, R17 ;  /* 0x000000010b037824 */ /* 0x000fe200078e0211 */
[C---:B------:R-:W-:Y:S01]  /*18c0*/  LEA R4, P0, R10.reuse, c[0x0][0x168], 0x1 ;  /* 0x00005a000a047a11 */ /* 0x040fe200078008ff */
[----:B------:R-:W-:Y:S01]  /*18d0*/  IMAD.MOV.U32 R8, RZ, RZ, R14 ;  /* 0x000000ffff087224 */ /* 0x000fe200078e000e */
[----:B------:R-:W-:Y:S02]  /*18e0*/  ULOP3.LUT UR5, UR5, 0xfffffffe, URZ, 0xc0, !UPT ;  /* 0xfffffffe05057892 */ /* 0x000fe4000f8ec03f */
[----:B------:R-:W-:Y:S01]  /*18f0*/  LEA.HI.X R5, R10, c[0x0][0x16c], R3, 0x1, P0 ;  /* 0x00005b000a057a11 */ /* 0x000fe200000f0c03 */
[----:B------:R-:W-:Y:S01]  /*1900*/  IMAD.MOV.U32 R3, RZ, RZ, c[0x0][0x198] ;  /* 0x00006600ff037624 */ /* 0x000fe200078e00ff */
[----:B------:R-:W-:Y:S01]  /*1910*/  LEA R6, P1, R12, c[0x0][0x170], 0x1 ;  /* 0x00005c000c067a11 */ /* 0x000fe200078208ff */
[----:B------:R-:W-:Y:S01]  /*1920*/  IMAD.WIDE.U32 R14, R18, c[0x0][0x1a8], R8 ;  /* 0x00006a00120e7a25 */ /* 0x000fe200078e0008 */
[----:B------:R-:W-:-:S02]  /*1930*/  UIADD3 UR5, UR6, -UR5, URZ ;  /* 0x8000000506057290 */ /* 0x000fc4000fffe03f */
[----:B------:R-:W-:Y:S01]  /*1940*/  LEA.HI.X R7, R12, c[0x0][0x174], R0, 0x1, P1 ;  /* 0x00005d000c077a11 */ /* 0x000fe200008f0c00 */
[----:B------:R-:W-:Y:S01]  /*1950*/  IMAD.MOV.U32 R9, RZ, RZ, c[0x0][0x1a0] ;  /* 0x00006800ff097624 */ /* 0x000fe200078e00ff */
[----:B------:R-:W-:Y:S01]  /*1960*/  LEA R10, P0, R3, R4, 0x7 ;  /* 0x00000004030a7211 */ /* 0x000fe200078038ff */
[----:B------:R-:W-:Y:S01]  /*1970*/  IMAD.MOV.U32 R11, RZ, RZ, c[0x0][0x19c] ;  /* 0x00006700ff0b7624 */ /* 0x000fe200078e00ff */
[----:B------:R-:W-:Y:S01]  /*1980*/  UISETP.NE.AND UP0, UPT, UR5, 0x1, UPT ;  /* 0x000000010500788c */ /* 0x000fe2000bf05270 */
[----:B------:R-:W-:Y:S02]  /*1990*/  IADD3 R0, R15, UR4, RZ ;  /* 0x000000040f007c10 */ /* 0x000fe4000fffe0ff */
[----:B------:R-:W-:Y:S02]  /*19a0*/  LEA R244, P2, R14, c[0x0][0x160], 0x1 ;  /* 0x000058000ef47a11 */ /* 0x000fe400078408ff */
[----:B------:R-:W-:Y:S02]  /*19b0*/  MOV R12, c[0x0][0x1a4] ;  /* 0x00006900000c7a02 */ /* 0x000fe40000000f00 */
[----:B------:R-:W-:-:S02]  /*19c0*/  LEA R8, P1, R9, R6, 0x7 ;  /* 0x0000000609087211 */ /* 0x000fc400078238ff */
[----:B------:R-:W-:Y:S02]  /*19d0*/  LEA.HI.X R11, R3, R5, R11, 0x7, P0 ;  /* 0x00000005030b7211 */ /* 0x000fe400000f3c0b */
[----:B------:R-:W-:Y:S02]  /*19e0*/  LEA.HI.X R245, R14, c[0x0][0x164], R0, 0x1, P2 ;  /* 0x000059000ef57a11 */ /* 0x000fe400010f0c00 */
[----:B------:R-:W-:Y:S02]  /*19f0*/  PLOP3.LUT P0, PT, PT, PT, UP0, 0x80, 0x0 ;  /* 0x000000000000781c */ /* 0x000fe40003f0f008 */
[----:B------:R-:W-:Y:S01]  /*1a00*/  LEA.HI.X R9, R9, R7, R12, 0x7, P1 ;  /* 0x0000000709097211 */ /* 0x000fe200008f3c0c */
[----:B------:R-:W-:Y:S02]  /*1a10*/  UIMAD.WIDE UR4, UR45, UR16, UR28 ;  /* 0x000000102d0472a5 */ /* 0x000fe4000f8e021c */
[----:B------:R-:W-:Y:S02]  /*1a20*/  UIMAD.WIDE UR48, UR31, UR13, UR50 ;  /* 0x0000000d1f3072a5 */ /* 0x000fe4000f8e0232 */
[----:B------:R-:W-:-:S02]  /*1a30*/  UIMAD UR42, UR42, UR12, UR18 ;  /* 0x0000000c2a2a72a4 */ /* 0x000fc4000f8e0212 */
[----:B------:R-:W-:Y:S02]  /*1a40*/  UIADD3 UR40, UP0, UR48, UR40, URZ ;  /* 0x0000002830287290 */ /* 0x000fe4000ff1e03f */
[----:B------:R-:W-:Y:S02]  /*1a50*/  UIADD3 UR42, UR33, UR42, URZ ;  /* 0x0000002a212a7290 */ /* 0x000fe4000fffe03f */
[----:B------:R-:W-:Y:S02]  /*1a60*/  UIADD3.X UR39, UR49, UR39, URZ, UP0, !UPT ;  /* 0x0000002731277290 */ /* 0x000fe400087fe43f */
[----:B------:R-:W-:-:S04]  /*1a70*/  UIMAD UR42, UR42, UR40, URZ ;  /* 0x000000282a2a72a4 */ /* 0x000fc8000f8e023f */
[----:B------:R-:W-:Y:S02]  /*1a80*/  UIMAD UR39, UR39, UR32, UR42 ;  /* 0x00000020272772a4 */ /* 0x000fe4000f8e022a */
[----:B------:R-:W-:Y:S01]  /*1a90*/  UIADD3 UR44, UR50, UR44, URZ ;  /* 0x0000002c322c7290 */ /* 0x000fe2000fffe03f */
[----:B------:R-:W-:-:S03]  /*1aa0*/  CS2R R126, SRZ ;  /* 0x00000000007e7805 */ /* 0x000fc6000001ff00 */
[----:B------:R-:W-:Y:S01]  /*1ab0*/  UIMAD.WIDE UR42, UR44, UR16, UR26 ;  /* 0x000000102c2a72a5 */ /* 0x000fe2000f8e021a */
        /* <DEDUP_REMOVED lines=47> */
[----:B--2---:R-:W-:-:S02]  /*1db0*/  SHF.L.U32 R3, R23, 0x1, RZ ;  /* 0x0000000117037819 */ /* 0x004fc400000006ff */
[----:B------:R-:W-:-:S03]  /*1dc0*/  IADD3 R0, R23, 0x1800, RZ ;  /* 0x0000180017007810 */ /* 0x000fc60007ffe0ff */
[----:B------:R-:W-:Y:S01]  /*1dd0*/  @!PT LDS RZ, [RZ] ;  /* 0x00000000fffff984 */ /* 0x000fe20000000800 */
[----:B------:R-:W-:Y:S01]  /*1de0*/  @!PT LDS RZ, [RZ] ;  /* 0x00000000fffff984 */ /* 0x000fe20000000800 */
[----:B------:R-:W-:Y:S01]  /*1df0*/  @!PT LDS RZ, [RZ] ;  /* 0x00000000fffff984 */ /* 0x000fe20000000800 */
[----:B------:R2:W-:Y:S01]  /*1e00*/  LDGSTS.E.BYPASS.LTC128B.128 [R3+0xf000], [R6.64] ;  /* 0x0f00000006037fae */ /* 0x0005e2000b901d62 */
[----:B------:R-:W-:-:S03]  /*1e10*/  SEL R0, R0, R23, !P0 ;  /* 0x0000001700007207 */ /* 0x000fc60004000000 */
[----:B------:R2:W-:Y:S04]  /*1e20*/  LDGSTS.E.BYPASS.LTC128B.128 [R3+0x11000], [R6.64+0x40] ;  /* 0x1100004006037fae */ /* 0x0005e8000b901d62 */
[----:B------:R2:W-:Y:S01]  /*1e30*/  LDGSTS.E.BYPASS.LTC128B.128 [R3+0x13000], [R6.64+0x80] ;  /* 0x1300008006037fae */ /* 0x0005e2000b901d62 */
[----:B------:R-:W-:-:S03]  /*1e40*/  IMAD.SHL.U32 R243, R0, 0x2, RZ ;  /* 0x0000000200f37824 */ /* 0x000fc600078e00ff */
[----:B------:R3:W-:Y:S04]  /*1e50*/  LDGSTS.E.BYPASS.LTC128B.128 [R3+0x10000], [R8.64] ;  /* 0x1000000008037fae */ /* 0x0007e8000b901d62 */
[----:B------:R3:W-:Y:S04]  /*1e60*/  LDGSTS.E.BYPASS.LTC128B.128 [R3+0x12000], [R8.64+0x40] ;  /* 0x1200004008037fae */ /* 0x0007e8000b901d62 */
[----:B------:R3:W-:Y:S04]  /*1e70*/  LDGSTS.E.BYPASS.LTC128B.128 [R3+0x14000], [R8.64+0x80] ;  /* 0x1400008008037fae */ /* 0x0007e8000b901d62 */
[----:B------:R-:W0:Y:S04]  /*1e80*/  LDGDEPBAR ;  /* 0x00000000000079af */ /* 0x000e280000000000 */
[----:B------:R3:W-:Y:S04]  /*1e90*/  LDGSTS.E.BYPASS.LTC128B.128 [R3+0x6000], [R246.64] ;  /* 0x06000000f6037fae */ /* 0x0007e8000b901d62 */
[----:B------:R3:W-:Y:S04]  /*1ea0*/  LDGSTS.E.BYPASS.LTC128B.128 [R3+0x7000], [R246.64+0x40] ;  /* 0x07000040f6037fae */ /* 0x0007e8000b901d62 */
[----:B------:R3:W-:Y:S04]  /*1eb0*/  LDGSTS.E.BYPASS.LTC128B.128 [R3+0x8000], [R246.64+0x80] ;  /* 0x08000080f6037fae */ /* 0x0007e8000b901d62 */
[----:B------:R1:W-:Y:S04]  /*1ec0*/  LDGSTS.E.BYPASS.LTC128B.128 [R243], [R244.64] ;  /* 0x00000000f4f37fae */ /* 0x0003e8000b901d62 */
[----:B------:R1:W-:Y:S01]  /*1ed0*/  LDGSTS.E.BYPASS.LTC128B.128 [R243+0x1000], [R244.64+0x40] ;  /* 0x01000040f4f37fae */ /* 0x0003e2000b901d62 */
[----:B------:R-:W-:-:S03]  /*1ee0*/  LEA.HI R0, R22, R21, RZ, 0x5 ;  /* 0x0000001516007211 */ /* 0x000fc600078f28ff */
[----:B------:R1:W-:Y:S04]  /*1ef0*/  LDGSTS.E.BYPASS.LTC128B.128 [R243+0x2000], [R244.64+0x80] ;  /* 0x02000080f4f37fae */ /* 0x0003e8000b901d62 */
[----:B------:R4:W-:Y:S04]  /*1f00*/  LDGSTS.E.BYPASS.LTC128B.128 [R3+0x9000], [R4.64] ;  /* 0x0900000004037fae */ /* 0x0009e8000b901d62 */
[----:B------:R4:W-:Y:S04]  /*1f10*/  LDGSTS.E.BYPASS.LTC128B.128 [R3+0xb000], [R4.64+0x40] ;  /* 0x0b00004004037fae */ /* 0x0009e8000b901d62 */
[----:B------:R4:W-:Y:S04]  /*1f20*/  LDGSTS.E.BYPASS.LTC128B.128 [R3+0xd000], [R4.64+0x80] ;  /* 0x0d00008004037fae */ /* 0x0009e8000b901d62 */
[----:B------:R3:W-:Y:S04]  /*1f30*/  LDGSTS.E.BYPASS.LTC128B.128 [R3+0xa000], [R10.64] ;  /* 0x0a0000000a037fae */ /* 0x0007e8000b901d62 */
[----:B------:R3:W-:Y:S04]  /*1f40*/  LDGSTS.E.BYPASS.LTC128B.128 [R3+0xc000], [R10.64+0x40] ;  /* 0x0c0000400a037fae */ /* 0x0007e8000b901d62 */
[----:B------:R3:W-:Y:S01]  /*1f50*/  LDGSTS.E.BYPASS.LTC128B.128 [R3+0xe000], [R10.64+0x80] ;  /* 0x0e0000800a037fae */ /* 0x0007e2000b901d62 */
[----:B--2---:R-:W-:-:S03]  /*1f60*/  IMAD.MOV.U32 R6, RZ, RZ, 0x4 ;  /* 0x00000004ff067424 */ /* 0x004fc600078e00ff */
[----:B------:R-:W0:Y:S01]  /*1f70*/  LDGDEPBAR ;  /* 0x00000000000079af */ /* 0x000e220000000000 */
[----:B------:R-:W-:-:S05]  /*1f80*/  IMAD.WIDE R6, R248, R6, UR4 ;  /* 0x00000004f8067e25 */ /* 0x000fca000f8e0206 */
[----:B------:R2:W5:Y:S04]  /*1f90*/  LDG.E R252, [R6.64] ;  /* 0x0000002206fc7981 */ /* 0x000568000c1e1900 */
[----:B------:R2:W5:Y:S01]  /*1fa0*/  LDG.E R251, [R6.64+0x20] ;  /* 0x0000202206fb7981 */ /* 0x000562000c1e1900 */
[----:B----4-:R-:W-:-:S03]  /*1fb0*/  IMAD.U32 R4, RZ, RZ, UR46 ;  /* 0x0000002eff047e24 */ /* 0x010fc6000f8e00ff */
[----:B------:R2:W5:Y:S04]  /*1fc0*/  LDG.E R250, [R6.64+0x80] ;  /* 0x0000802206fa7981 */ /* 0x000568000c1e1900 */
[----:B------:R2:W5:Y:S01]  /*1fd0*/  LDG.E R249, [R6.64+0xa0] ;  /* 0x0000a02206f97981 */ /* 0x000562000c1e1900 */
[----:B---3--:R-:W-:Y:S01]  /*1fe0*/  LOP3.LUT R3, R0, 0xffffffe0, RZ, 0xc0, !PT ;  /* 0xffffffe000037812 */ /* 0x008fe200078ec0ff */
[----:B------:R-:W-:-:S04]  /*1ff0*/  DEPBAR.LE SB0, 0x1 ;  /* 0x000080400000791a */ /* 0x000fc80000000000 */
[----:B------:R-:W-:Y:S02]  /*2000*/  IADD3 R8, -R3, R21, RZ ;  /* 0x0000001503087210 */ /* 0x000fe40007ffe1ff */
[----:B------:R-:W-:Y:S01]  /*2010*/  SHF.R.S32.HI R0, RZ, 0x5, R0 ;  /* 0x00000005ff007819 */ /* 0x000fe20000011400 */
[----:B------:R-:W-:Y:S04]  /*2020*/  BAR.SYNC.DEFER_BLOCKING 0x0 ;  /* 0x0000000000007b1d */ /* 0x000fe80000010000 */
[----:B------:R-:W-:Y:S02]  /*2030*/  IMAD R0, R0, UR21, R8 ;  /* 0x0000001500007c24 */ /* 0x000fe4000f8e0208 */
[----:B------:R-:W-:-:S03]  /*2040*/  IMAD.U32 R3, RZ, RZ, UR41 ;  /* 0x00000029ff037e24 */ /* 0x000fc6000f8e00ff */
[----:B------:R-:W-:Y:S02]  /*2050*/  IADD3 R4, P2, P1, R0, UR20, R4 ;  /* 0x0000001400047c10 */ /* 0x000fe4000f95e004 */
[----:B------:R-:W-:-:S04]  /*2060*/  SHF.R.S32.HI R0, RZ, 0x1f, R0 ;  /* 0x0000001fff007819 */ /* 0x000fc80000011400 */
[----:B------:R-:W-:Y:S02]  /*2070*/  IADD3.X R0, R0, UR19, R3, P2, P1 ;  /* 0x0000001300007c10 */ /* 0x000fe400097e2403 */
[----:B------:R-:W-:Y:S01]  /*2080*/  IADD3 R4, P1, R4, R20, RZ ;  /* 0x0000001404047210 */ /* 0x000fe20007f3e0ff */
[----:B--2---:R-:W-:-:S03]  /*2090*/  IMAD.U32 R6, RZ, RZ, UR32 ;  /* 0x00000020ff067e24 */ /* 0x004fc6000f8e00ff */
[----:B------:R-:W-:Y:S02]  /*20a0*/  IADD3.X R5, R0, R19, RZ, P1, !PT ;  /* 0x0000001300057210 */ /* 0x000fe40000ffe4ff */
[----:B------:R-:W-:Y:S01]  /*20b0*/  MOV R7, UR33 ;  /* 0x0000002100077c02 */ /* 0x000fe20008000f00 */
[----:B------:R1:W2:Y:S02]  /*20c0*/  LDSM.16.M88.4 R164, [R213+0xf000] ;  /* 0x00f00000d5a4783b */ /* 0x0002a40000000200 */
[----:B------:R-:W-:Y:S02]  /*20d0*/  IMAD.WIDE.U32 R4, R6, UR40, R4 ;  /* 0x0000002806047c25 */ /* 0x000fe4000f8e0004 */
[----:B------:R1:W3:Y:S03]  /*20e0*/  LDSM.16.M88.4 R168, [R213+0xf400] ;  /* 0x00f40000d5a8783b */ /* 0x0002e60000000200 */
[----:B------:R-:W-:Y:S01]  /*20f0*/  IADD3 R0, R5, UR39, RZ ;  /* 0x0000002705007c10 */ /* 0x000fe2000fffe0ff */
[----:B------:R-:W-:Y:S01]  /*2100*/  UIADD3 UR39, -UR38, UR11, UR37 ;  /* 0x0000000b26277290 */ /* 0x000fe2000fffe125 */
[----:B------:R1:W4:Y:S03]  /*2110*/  LDSM.16.M88.4 R172, [R214+0xf000] ;  /* 0x00f00000d6ac783b */ /* 0x0003260000000200 */
[----:B------:R-:W-:Y:S01]  /*2120*/  UIADD3 UR39, UR39, -UR10, URZ ;  /* 0x8000000a27277290 */ /* 0x000fe2000fffe03f */
[----:B------:R1:W1:Y:S03]  /*2130*/  LDSM.16.M88.4 R176, [R214+0xf400] ;  /* 0x00f40000d6b0783b */ /* 0x0002660000000200 */
[----:B------:R-:W-:Y:S01]  /*2140*/  USHF.R.S32.HI UR7, URZ, 0x1f, UR39 ;  /* 0x0000001f3f077899 */ /* 0x000fe20008011427 */
[----:B------:R1:W1:Y:S03]  /*2150*/  LDSM.16.M88.4 R180, [R213+0x11000] ;  /* 0x01100000d5b4783b */ /* 0x0002660000000200 */
[----:B------:R-:W-:Y:S01]  /*2160*/  ULEA.HI UR7, UR7, UR39, URZ, 0x6 ;  /* 0x0000002707077291 */ /* 0x000fe2000f8f303f */
[----:B------:R1:W1:Y:S03]  /*2170*/  LDSM.16.M88.4 R184, [R213+0x11400] ;  /* 0x01140000d5b8783b */ /* 0x0002660000000200 */
[----:B------:R-:W-:Y:S01]  /*2180*/  USHF.R.S32.HI UR7, URZ, 0x6, UR7 ;  /* 0x000000063f077899 */ /* 0x000fe20008011407 */
[----:B------:R1:W1:Y:S03]  /*2190*/  LDSM.16.M88.4 R188, [R214+0x11000] ;  /* 0x01100000d6bc783b */ /* 0x0002660000000200 */
[----:B------:R-:W-:Y:S01]  /*21a0*/  UISETP.LT.AND UP0, UPT, URZ, UR7, UPT ;  /* 0x000000073f00728c */ /* 0x000fe2000bf01270 */
[----:B------:R1:W1:Y:S03]  /*21b0*/  LDSM.16.M88.4 R192, [R214+0x11400] ;  /* 0x01140000d6c0783b */ /* 0x0002660000000200 */
[----:B------:R-:W-:Y:S01]  /*21c0*/  USEL UR7, URZ, UR7, !UP0 ;  /* 0x000000073f077287 */ /* 0x000fe2000c000000 */
[C---:B------:R-:W-:Y:S01]  /*21d0*/  LEA R224, P1, R4.reuse, c[0x0][0x350], 0x2 ;  /* 0x0000d40004e07a11 */ /* 0x040fe200078210ff */
[----:B------:R1:W1:Y:S02]  /*21e0*/  LDSM.16.M88.4 R196, [R213+0x13000] ;  /* 0x01300000d5c4783b */ /* 0x0002640000000200 */
[----:B------:R-:W-:Y:S01]  /*21f0*/  UISETP.GT.AND UP0, UPT, UR47, UR7, UPT ;  /* 0x000000072f00728c */ /* 0x000fe2000bf04270 */
[----:B------:R-:W-:Y:S01]  /*2200*/  LEA.HI.X R225, R4, c[0x0][0x354], R0, 0x2, P1 ;  /* 0x0000d50004e17a11 */ /* 0x000fe200008f1400 */
[----:B------:R1:W1:Y:S04]  /*2210*/  LDSM.16.M88.4 R200, [R213+0x13400] ;  /* 0x01340000d5c8783b */ /* 0x0002680000000200 */
[----:B------:R-:W-:Y:S01]  /*2220*/  PLOP3.LUT P1, PT, PT, PT, UP0, 0x80, 0x0 ;  /* 0x000000000000781c */ /* 0x000fe20003f2f008 */
[----:B------:R1:W1:Y:S04]  /*2230*/  LDSM.16.M88.4 R204, [R214+0x13000] ;  /* 0x01300000d6cc783b */ /* 0x0002680000000200 */
[----:B------:R1:W1:Y:S08]  /*2240*/  LDSM.16.M88.4 R208, [R214+0x13400] ;  /* 0x01340000d6d0783b */ /* 0x0002700000000200 */
[----:B------:R-:W-:Y:S05]  /*2250*/  @!P1 BRA `(.L_x_218) ;  /* 0x0000486000009947 */ /* 0x000fea0003800000 */
[----:B--234-:R-:W-:Y:S02]  /*2260*/  IMAD.MOV.U32 R4, RZ, RZ, c[0x0][0x308] ;  /* 0x0000c200ff047624 */ /* 0x01cfe400078e00ff */
[----:B------:R-:W-:-:S05]  /*2270*/  IMAD.MOV.U32 R5, RZ, RZ, c[0x0][0x30c] ;  /* 0x0000c300ff057624 */ /* 0x000fca00078e00ff */
[----:B------:R2:W3:Y:S04]  /*2280*/  LDG.E.64 R6, [R4.64] ;  /* 0x0000002204067981 */ /* 0x0004e8000c1e1b00 */
[----:B--2---:R-:W2:Y:S01]  /*2290*/  LDG.E.64 R4, [R4.64+0x8] ;  /* 0x0000082204047981 */ /* 0x004ea2000c1e1b00 */
[----:B------:R-:W-:Y:S01]  /*22a0*/  UIMAD UR40, UR31, UR9, UR36 ;  /* 0x000000091f2872a4 */ /* 0x000fe2000f8e0224 */
[----:B------:R-:W-:Y:S01]  /*22b0*/  SHF.R.S32.HI R0, RZ, 0x1f, R8 ;  /* 0x0000001fff007819 */ /* 0x000fe20000011408 */
[----:B------:R-:W-:Y:S01]  /*22c0*/  IMAD.MOV.U32 R127, RZ, RZ, RZ ;  /* 0x000000ffff7f7224 */ /* 0x000fe200078e00ff */
[----:B------:R-:W4:Y:S01]  /*22d0*/  S2R R12, SR_TID.X ;  /* 0x00000000000c7919 */ /* 0x000f220000002100 */
[----:B------:R-:W-:Y:S01]  /*22e0*/  USHF.L.U32 UR40, UR40, 0x5, URZ ;  /* 0x0000000528287899 */ /* 0x000fe2000800063f */
[----:B------:R-:W-:-:S02]  /*22f0*/  IADD3 R3, R223, 0x1800, RZ ;  /* 0x00001800df037810 */ /* 0x000fc40007ffe0ff */
[----:B------:R-:W1:Y:S01]  /*2300*/  S2R R13, SR_TID.X ;  /* 0x00000000000d7919 */ /* 0x000e620000002100 */
[----:B------:R-:W-:Y:S01]  /*2310*/  USHF.R.S32.HI UR36, URZ, 0x1f, UR40 ;  /* 0x0000001f3f247899 */ /* 0x000fe20008011428 */
[----:B------:R-:W-:-:S05]  /*2320*/  SEL R212, R3, R223, !P0 ;  /* 0x000000df03d47207 */ /* 0x000fca0004000000 */
[----:B------:R-:W-:Y:S01]  /*2330*/  IMAD.SHL.U32 R212, R212, 0x2, RZ ;  /* 0x00000002d4d47824 */ /* 0x000fe200078e00ff */
[----:B----4-:R-:W-:-:S04]  /*2340*/  SHF.R.S32.HI R12, RZ, 0x1f, R12 ;  /* 0x0000001fff0c7819 */ /* 0x010fc8000001140c */
[----:B-1----:R-:W-:-:S04]  /*2350*/  LEA.HI R12, R12, R13, RZ, 0x6 ;  /* 0x0000000d0c0c7211 */ /* 0x002fc800078f30ff */
[----:B------:R-:W-:Y:S01]  /*2360*/  SHF.R.S32.HI R12, RZ, 0x6, R12 ;  /* 0x00000006ff0c7819 */ /* 0x000fe2000001140c */
[----:B---3--:R-:W1:Y:S08]  /*2370*/  R2UR UR39, R6 ;  /* 0x00000000062773c2 */ /* 0x008e7000000e0000 */
[----:B------:R-:W3:Y:S01]  /*2380*/  R2UR UR31, R7 ;  /* 0x00000000071f73c2 */ /* 0x000ee200000e0000 */
[----:B--2---:R-:W-:Y:S01]  /*2390*/  IADD3 R8, P2, P1, R4, UR40, R8 ;  /* 0x0000002804087c10 */ /* 0x004fe2000f95e008 */
[----:B------:R-:W-:Y:S01]  /*23a0*/  UIADD3 UR40, UR37, UR8, URZ ;  /* 0x0000000825287290 */ /* 0x000fe2000fffe03f */
[----:B------:R-:W-:-:S02]  /*23b0*/  IADD3 R4, R221, 0x1800, RZ ;  /* 0x00001800dd047810 */ /* 0x000fc40007ffe0ff */
[----:B------:R-:W-:Y:S01]  /*23c0*/  IADD3.X R5, R5, UR36, R0, P2, P1 ;  /* 0x0000002405057c10 */ /* 0x000fe200097e2400 */
[----:B------:R-:W-:Y:S01]  /*23d0*/  IMAD.U32 R0, RZ, RZ, UR24 ;  /* 0x00000018ff007e24 */ /* 0x000fe2000f8e00ff */
[----:B------:R-:W-:Y:S01]  /*23e0*/  SEL R4, R4, R221, !P0 ;  /* 0x000000dd04047207 */ /* 0x000fe20004000000 */
[----:B------:R-:W-:Y:S02]  /*23f0*/  UMOV UR36, UR42 ;  /* 0x0000002a00247c82 */ /* 0x000fe40008000000 */
[----:B------:R-:W-:Y:S01]  /*2400*/  IMAD R0, R0, 0x4, R12 ;  /* 0x0000000400007824 */ /* 0x000fe200078e020c */
[----:B------:R-:W-:Y:S01]  /*2410*/  UIADD3 UR40, -UR38, 0x80, UR40 ;  /* 0x0000008026287890 */ /* 0x000fe2000fffe128 */
[----:B------:R-:W-:Y:S01]  /*2420*/  IMAD.SHL.U32 R3, R4, 0x2, RZ ;  /* 0x0000000204037824 */ /* 0x000fe200078e00ff */
[----:B-1----:R-:W-:Y:S02]  /*2430*/  LOP3.LUT R4, R5, UR39, RZ, 0x3c, !PT ;  /* 0x0000002705047c12 */ /* 0x002fe4000f8e3cff */
[----:B---3--:R-:W-:-:S03]  /*2440*/  LOP3.LUT R0, R0, UR31, RZ, 0x3c, !PT ;  /* 0x0000001f00007c12 */ /* 0x008fc6000f8e3cff */
[----:B------:R1:W-:Y:S04]  /*2450*/  STL [R1+0x18], R4 ;  /* 0x0000180401007387 */ /* 0x0003e80000100800 */
[----:B-1----:R-:W-:Y:S01]  /*2460*/  IMAD.MOV.U32 R4, RZ, RZ, c[0x0][0x1c0] ;  /* 0x00007000ff047624 */ /* 0x002fe200078e00ff */
[----:B------:R-:W-:Y:S01]  /*2470*/  SHF.L.U32 R5, R12, 0x5, RZ ;  /* 0x000000050c057819 */ /* 0x000fe200000006ff */
[----:B------:R-:W-:-:S04]  /*2480*/  IMAD.WIDE.U32 R8, R8, -0x2daee0ad, RZ ;  /* 0xd2511f5308087825 */ /* 0x000fc800078e00ff */
[----:B------:R-:W-:Y:S01]  /*2490*/  IMAD R4, R4, c[0x0][0x22c], RZ ;  /* 0x00008b0004047a24 */ /* 0x000fe200078e02ff */
[----:B------:R1:W-:Y:S01]  /*24a0*/  STL.64 [R1+0x28], R8 ;  /* 0x0000280801007387 */ /* 0x0003e20000100a00 */
[----:B------:R-:W-:Y:S01]  /*24b0*/  LOP3.LUT R0, R9, R0, RZ, 0x3c, !PT ;  /* 0x0000000009007212 */ /* 0x000fe200078e3cff */
[----:B------:R-:W-:Y:S02]  /*24c0*/  IMAD.SHL.U32 R215, R223, 0x2, RZ ;  /* 0x00000002dfd77824 */ /* 0x000fe400078e00ff */
[----:B------:R-:W-:Y:S01]  /*24d0*/  IMAD.SHL.U32 R7, R4, 0x10, RZ ;  /* 0x0000001004077824 */ /* 0x000fe200078e00ff */
[----:B------:R2:W-:Y:S01]  /*24e0*/  STL [R1+0x40], R5 ;  /* 0x0000400501007387 */ /* 0x0005e20000100800 */
[----:B------:R-:W-:-:S03]  /*24f0*/  IMAD.IADD R216, R215, 0x1, R222 ;  /* 0x00000001d7d87824 */ /* 0x000fc600078e02de */
[C---:B------:R-:W-:Y:S01]  /*2500*/  IADD3 R6, R7.reuse, 0x20, RZ ;  /* 0x0000002007067810 */ /* 0x040fe20007ffe0ff */
[----:B-1----:R-:W-:Y:S01]  /*2510*/  IMAD.WIDE.U32 R8, R0, -0x326172a9, RZ ;  /* 0xcd9e8d5700087825 */ /* 0x002fe200078e00ff */
[----:B--2---:R-:W-:Y:S02]  /*2520*/  SHF.L.U32 R5, R4, 0x3, RZ ;  /* 0x0000000304057819 */ /* 0x004fe400000006ff */
[----:B------:R-:W-:-:S03]  /*2530*/  IADD3 R4, R7, 0x40, RZ ;  /* 0x0000004007047810 */ /* 0x000fc60007ffe0ff */
[C---:B------:R-:W-:Y:S01]  /*2540*/  IMAD.IADD R7, R5.reuse, 0x1, R6 ;  /* 0x0000000105077824 */ /* 0x040fe200078e0206 */
[----:B------:R-:W-:-:S04]  /*2550*/  IADD3 R6, R5, R4, RZ ;  /* 0x0000000405067210 */ /* 0x000fc80007ffe0ff */
[C---:B------:R-:W-:Y:S01]  /*2560*/  IADD3 R7, R5.reuse, R7, RZ ;  /* 0x0000000705077210 */ /* 0x040fe20007ffe0ff */
[----:B------:R-:W-:-:S03]  /*2570*/  IMAD.IADD R6, R5, 0x1, R6 ;  /* 0x0000000105067824 */ /* 0x000fc600078e0206 */
[C---:B------:R-:W-:Y:S01]  /*2580*/  IADD3 R7, R5.reuse, R7, RZ ;  /* 0x0000000705077210 */ /* 0x040fe20007ffe0ff */
[----:B------:R-:W-:-:S03]  /*2590*/  IMAD.IADD R6, R5, 0x1, R6 ;  /* 0x0000000105067824 */ /* 0x000fc600078e0206 */
[C---:B------:R-:W-:Y:S01]  /*25a0*/  IADD3 R7, R5.reuse, R7, RZ ;  /* 0x0000000705077210 */ /* 0x040fe20007ffe0ff */
[----:B------:R-:W-:-:S03]  /*25b0*/  IMAD.IADD R6, R5, 0x1, R6 ;  /* 0x0000000105067824 */ /* 0x000fc600078e0206 */
[C---:B------:R-:W-:Y:S01]  /*25c0*/  IADD3 R4, R5.reuse, R7, RZ ;  /* 0x0000000705047210 */ /* 0x040fe20007ffe0ff */
[----:B------:R1:W-:Y:S01]  /*25d0*/  STL [R1+0xc], R7 ;  /* 0x00000c0701007387 */ /* 0x0003e20000100800 */
[----:B------:R-:W-:-:S03]  /*25e0*/  IADD3 R0, R5, R6, RZ ;  /* 0x0000000605007210 */ /* 0x000fc60007ffe0ff */
[----:B------:R1:W-:Y:S04]  /*25f0*/  STL.64 [R1], R8 ;  /* 0x0000000801007387 */ /* 0x0003e80000100a00 */
[----:B------:R1:W-:Y:S04]  /*2600*/  STL [R1+0x8], R6 ;  /* 0x0000080601007387 */ /* 0x0003e80000100800 */
[----:B------:R1:W-:Y:S04]  /*2610*/  STL [R1+0x14], R4 ;  /* 0x0000140401007387 */ /* 0x0003e80000100800 */
[----:B------:R1:W-:Y:S02]  /*2620*/  STL [R1+0x10], R0 ;  /* 0x0000100001007387 */ /* 0x0003e40000100800 */
.L_x_221:
[----:B------:R-:W0:Y:S01]  /*2630*/  LDGDEPBAR ;  /* 0x00000000000079af */ /* 0x000e220000000000 */
[----:B-1----:R-:W-:Y:S01]  /*2640*/  IMAD.IADD R0, R222, 0x1, R212 ;  /* 0x00000001de007824 */ /* 0x002fe200078e02d4 */
[----:B------:R-:W-:Y:S01]  /*2650*/  USHF.L.U32 UR37, UR6, 0x6, URZ ;  /* 0x0000000606257899 */ /* 0x000fe2000800063f */
[----:B-----5:R-:W-:Y:S01]  /*2660*/  FSETP.NEU.FTZ.AND P1, PT, R252, -INF , PT ;  /* 0xff800000fc00780b */ /* 0x020fe20003f3d000 */
[----:B------:R-:W-:Y:S02]  /*2670*/  UIADD3 UR41, UR39, -0x61c88647, URZ ;  /* 0x9e3779b927297890 */ /* 0x000fe4000fffe03f */
[----:B------:R-:W-:Y:S02]  /*2680*/  UISETP.GE.AND UP0, UPT, UR37, UR40, UPT ;  /* 0x000000282500728c */ /* 0x000fe4000bf06270 */
[----:B------:R-:W2:Y:S01]  /*2690*/  LDL R232, [R1+0x30] ;  /* 0x0000300001e87983 */ /* 0x000ea20000100800 */
[----:B------:R-:W-:Y:S02]  /*26a0*/  UIADD3 UR42, UR31, -0x4498517b, URZ ;  /* 0xbb67ae851f2a7890 */ /* 0x000fe4000fffe03f */
[----:B------:R-:W-:Y:S01]  /*26b0*/  UIADD3 UR44, UR31, 0x76cf5d0a, URZ ;  /* 0x76cf5d0a1f2c7890 */ /* 0x000fe2000fffe03f */
[----:B------:R-:W3:Y:S01]  /*26c0*/  LDL.64 R226, [R1] ;  /* 0x0000000001e27983 */ /* 0x000ee20000100a00 */
[----:B------:R-:W-:Y:S01]  /*26d0*/  PLOP3.LUT P0, PT, PT, PT, UP0, 0x80, 0x0 ;  /* 0x000000000000781c */ /* 0x000fe20003f0f008 */
[----:B------:R-:W-:Y:S04]  /*26e0*/  UISETP.GT.AND UP3, UPT, UR6, UR7, UPT ;  /* 0x000000070600728c */ /* 0x000fe8000bf64270 */
[----:B------:R-:W4:Y:S04]  /*26f0*/  LDL R229, [R1+0x18] ;  /* 0x0000180001e57983 */ /* 0x000f280000100800 */
[----:B------:R-:W2:Y:S04]  /*2700*/  LDL R228, [R1+0x40] ;  /* 0x0000400001e47983 */ /* 0x000ea80000100800 */
[----:B------:R-:W2:Y:S01]  /*2710*/  LDL.64 R230, [R1+0x28] ;  /* 0x0000280001e67983 */ /* 0x000ea20000100a00 */
[----:B------:R-:W-:Y:S05]  /*2720*/  DEPBAR.LE SB0, 0x0 ;  /* 0x000080000000791a */ /* 0x000fea0000000000 */
        /* <DEDUP_REMOVED lines=17> */
[C---:B------:R-:W-:Y:S08]  /*2840*/  HMMA.16816.F32.BF16 R24, R28.reuse, R132, RZ ;  /* 0x000000841c18723c */ /* 0x040ff000000418ff */
[-C--:B------:R-:W-:Y:S08]  /*2850*/  HMMA.16816.F32.BF16 R28, R28, R134.reuse, RZ ;  /* 0x000000861c1c723c */ /* 0x080ff000000418ff */
[----:B------:R-:W-:Y:S01]  /*2860*/  HMMA.16816.F32.BF16 R32, R32, R134, RZ ;  /* 0x000000862020723c */ /* 0x000fe200000418ff */
[----:B------:R-:W1:Y:S07]  /*2870*/  LDSM.16.M88.4 R132, [R212+0x1800] ;  /* 0x00180000d484783b */ /* 0x000e6e0000000200 */
[-C--:B------:R-:W-:Y:S08]  /*2880*/  HMMA.16816.F32.BF16 R4, R136, R140.reuse, R4 ;  /* 0x0000008c8804723c */ /* 0x080ff00000041804 */
[C---:B-1----:R-:W-:Y:S08]  /*2890*/  HMMA.16816.F32.BF16 R8, R144.reuse, R140, R8 ;  /* 0x0000008c9008723c */ /* 0x042ff00000041808 */
[-C--:B------:R-:W-:Y:S08]  /*28a0*/  HMMA.16816.F32.BF16 R12, R144, R142.reuse, R12 ;  /* 0x0000008e900c723c */ /* 0x080ff0000004180c */
[C---:B------:R-:W-:Y:S01]  /*28b0*/  HMMA.16816.F32.BF16 R16, R136.reuse, R142, R16 ;  /* 0x0000008e8810723c */ /* 0x040fe20000041810 */
[----:B------:R-:W-:Y:S07]  /*28c0*/  LDSM.16.M88.4 R140, [R214+0xb000] ;  /* 0x00b00000d68c783b */ /* 0x000fee0000000200 */
        /* <DEDUP_REMOVED lines=11> */
[----:B------:R-:W-:Y:S07]  /*2980*/  LDSM.16.M88.4 R156, [R213+0xd000] ;  /* 0x00d00000d59c783b */ /* 0x000fee0000000200 */
[-C--:B------:R-:W-:Y:S08]  /*2990*/  HMMA.16816.F32.BF16 R20, R152, R160.reuse, R20 ;  /* 0x000000a09814723c */ /* 0x080ff00000041814 */
[C---:B------:R-:W-:Y:S08]  /*29a0*/  HMMA.16816.F32.BF16 R24, R132.reuse, R160, R24 ;  /* 0x000000a08418723c */ /* 0x040ff00000041818 */
[-C--:B------:R-:W-:Y:S01]  /*29b0*/  HMMA.16816.F32.BF16 R28, R132, R162.reuse, R28 ;  /* 0x000000a2841c723c */ /* 0x080fe2000004181c */
[----:B------:R-:W2:Y:S07]  /*29c0*/  LDSM.16.M88.4 R132, [R212+0x2000] ;  /* 0x00200000d484783b */ /* 0x000eae0000000200 */
[----:B------:R-:W-:Y:S01]  /*29d0*/  HMMA.16816.F32.BF16 R32, R152, R162, R32 ;  /* 0x000000a29820723c */ /* 0x000fe20000041820 */
[----:B------:R-:W2:Y:S07]  /*29e0*/  LDSM.16.M88.4 R152, [R212+0x2800] ;  /* 0x00280000d498783b */ /* 0x000eae0000000200 */
[-C--:B-1----:R-:W-:Y:S01]  /*29f0*/  HMMA.16816.F32.BF16 R4, R136, R140.reuse, R4 ;  /* 0x0000008c8804723c */ /* 0x082fe20000041804 */
[----:B------:R-:W1:Y:S07]  /*2a00*/  LDSM.16.M88.4 R160, [R213+0xd400] ;  /* 0x00d40000d5a0783b */ /* 0x000e6e0000000200 */
[C---:B------:R-:W-:Y:S08]  /*2a10*/  HMMA.16816.F32.BF16 R8, R144.reuse, R140, R8 ;  /* 0x0000008c9008723c */ /* 0x040ff00000041808 */
[-C--:B------:R-:W-:Y:S08]  /*2a20*/  HMMA.16816.F32.BF16 R12, R144, R142.reuse, R12 ;  /* 0x0000008e900c723c */ /* 0x080ff0000004180c */
[C---:B------:R-:W-:Y:S01]  /*2a30*/  HMMA.16816.F32.BF16 R16, R136.reuse, R142, R16 ;  /* 0x0000008e8810723c */ /* 0x040fe20000041810 */
[----:B------:R-:W-:Y:S07]  /*2a40*/  LDSM.16.M88.4 R140, [R214+0xd000] ;  /* 0x00d00000d68c783b */ /* 0x000fee0000000200 */
[-C--:B------:R-:W-:Y:S08]  /*2a50*/  HMMA.16816.F32.BF16 R20, R136, R148.reuse, R20 ;  /* 0x000000948814723c */ /* 0x080ff00000041814 */
[C---:B------:R-:W-:Y:S07]  /*2a60*/  HMMA.16816.F32.BF16 R24, R144.reuse, R148, R24 ;  /* 0x000000949018723c */ /* 0x040fee0000041818 */
[----:B------:R-:W-:Y:S01]  /*2a70*/  IMAD.U32 R148, RZ, RZ, UR6 ;  /* 0x00000006ff947e24 */ /* 0x000fe2000f8e00ff */
[-C--:B------:R-:W-:Y:S01]  /*2a80*/  HMMA.16816.F32.BF16 R28, R144, R150.reuse, R28 ;  /* 0x00000096901c723c */ /* 0x080fe2000004181c */
[----:B------:R-:W-:Y:S07]  /*2a90*/  LDSM.16.M88.4 R144, [R0+0x2800] ;  /* 0x002800000090783b */ /* 0x000fee0000000200 */
[----:B------:R-:W-:Y:S01]  /*2aa0*/  HMMA.16816.F32.BF16 R32, R136, R150, R32 ;  /* 0x000000968820723c */ /* 0x000fe20000041820 */
[----:B------:R1:W4:Y:S07]  /*2ab0*/  LDSM.16.M88.4 R136, [R0+0x2000] ;  /* 0x002000000088783b */ /* 0x00032e0000000200 */
[-C--:B--2---:R-:W-:Y:S01]  /*2ac0*/  HMMA.16816.F32.BF16 R4, R132, R156.reuse, R4 ;  /* 0x0000009c8404723c */ /* 0x084fe20000041804 */
[----:B------:R-:W2:Y:S07]  /*2ad0*/  @!P0 S2R R151, SR_TID.X ;  /* 0x0000000000978919 */ /* 0x000eae0000002100 */
[C---:B------:R-:W-:Y:S08]  /*2ae0*/  HMMA.16816.F32.BF16 R8, R152.reuse, R156, R8 ;  /* 0x0000009c9808723c */ /* 0x040ff00000041808 */
[-C--:B------:R-:W-:Y:S01]  /*2af0*/  HMMA.16816.F32.BF16 R12, R152, R158.reuse, R12 ;  /* 0x0000009e980c723c */ /* 0x080fe2000004180c */
[----:B-1----:R-:W-:Y:S04]  /*2b00*/  IMAD R0, R148, 0x4, R232 ;  /* 0x0000000494007824 */ /* 0x002fe800078e02e8 */
[C---:B------:R-:W-:Y:S01]  /*2b10*/  IMAD.WIDE.U32 R148, R0.reuse, -0x326172a9, RZ ;  /* 0xcd9e8d5700947825 */ /* 0x040fe200078e00ff */
[----:B------:R-:W-:Y:S02]  /*2b20*/  IADD3 R150, R0, 0x2, RZ ;  /* 0x0000000200967810 */ /* 0x000fe40007ffe0ff */
[C---:B------:R-:W-:Y:S04]  /*2b30*/  HMMA.16816.F32.BF16 R16, R132.reuse, R158, R16 ;  /* 0x0000009e8410723c */ /* 0x040fe80000041810 */
[----:B---3--:R-:W-:Y:S04]  /*2b40*/  LOP3.LUT R148, R227, UR41, R148, 0x96, !PT ;  /* 0x00000029e3947c12 */ /* 0x008fe8000f8e9694 */
[-C--:B------:R-:W-:Y:S08]  /*2b50*/  HMMA.16816.F32.BF16 R20, R132, R160.reuse, R20 ;  /* 0x000000a08414723c */ /* 0x080ff00000041814 */
[C---:B------:R-:W-:Y:S08]  /*2b60*/  HMMA.16816.F32.BF16 R24, R152.reuse, R160, R24 ;  /* 0x000000a09818723c */ /* 0x040ff00000041818 */
[-C--:B------:R-:W-:Y:S08]  /*2b70*/  HMMA.16816.F32.BF16 R28, R152, R162.reuse, R28 ;  /* 0x000000a2981c723c */ /* 0x080ff0000004181c */
[----:B------:R-:W-:Y:S07]  /*2b80*/  HMMA.16816.F32.BF16 R32, R132, R162, R32 ;  /* 0x000000a28420723c */ /* 0x000fee0000041820 */
[----:B------:R-:W-:Y:S01]  /*2b90*/  LOP3.LUT R134, R230, UR42, RZ, 0x3c, !PT ;  /* 0x0000002ae6867c12 */ /* 0x000fe2000f8e3cff */
[----:B------:R-:W-:Y:S01]  /*2ba0*/  IMAD.WIDE.U32 R132, R150, -0x326172a9, RZ ;  /* 0xcd9e8d5796847825 */ /* 0x000fe200078e00ff */
[-C--:B----4-:R-:W-:Y:S01]  /*2bb0*/  LOP3.LUT R150, R149, R229.reuse, RZ, 0x3c, !PT ;  /* 0x000000e595967212 */ /* 0x090fe200078e3cff */
[-C--:B------:R-:W-:Y:S01]  /*2bc0*/  HMMA.16816.F32.BF16 R4, R136, R140.reuse, R4 ;  /* 0x0000008c8804723c */ /* 0x080fe20000041804 */
[----:B------:R-:W-:Y:S01]  /*2bd0*/  UIADD3 UR42, UR31, -0x126145ec, URZ ;  /* 0xed9eba141f2a7890 */ /* 0x000fe2000fffe03f */
[----:B--2---:R-:W-:Y:S01]  /*2be0*/  @!P0 IMAD.SHL.U32 R135, R151, 0x2, RZ ;  /* 0x0000000297878824 */ /* 0x004fe200078e00ff */
[----:B------:R-:W-:Y:S01]  /*2bf0*/  LOP3.LUT R152, R227, UR41, R132, 0x96, !PT ;  /* 0x00000029e3987c12 */ /* 0x000fe2000f8e9684 */
[----:B------:R-:W-:Y:S01]  /*2c00*/  @!UP0 UMOV UR41, 0x1 ;  /* 0x0000000100298882 */ /* 0x000fe20000000000 */
[----:B------:R-:W-:Y:S01]  /*2c10*/  LOP3.LUT R153, R133, R229, RZ, 0x3c, !PT ;  /* 0x000000e585997212 */ /* 0x000fe200078e3cff */
[----:B------:R-:W-:Y:S01]  /*2c20*/  IMAD.U32 R0, RZ, RZ, UR41 ;  /* 0x00000029ff007e24 */ /* 0x000fe2000f8e00ff */
[----:B------:R-:W-:Y:S01]  /*2c30*/  UIADD3 UR41, UR39, -0x255992d5, URZ ;  /* 0xdaa66d2b27297890 */ /* 0x000fe2000fffe03f */
[----:B------:R-:W-:Y:S01]  /*2c40*/  IMAD.U32 R149, RZ, RZ, UR37 ;  /* 0x00000025ff957e24 */ /* 0x000fe2000f8e00ff */
[C---:B------:R-:W-:Y:S01]  /*2c50*/  HMMA.16816.F32.BF16 R8, R144.reuse, R140, R8 ;  /* 0x0000008c9008723c */ /* 0x040fe20000041808 */
[----:B------:R-:W-:Y:S02]  /*2c60*/  UIADD3 UR37, UR39, 0x3c6ef372, URZ ;  /* 0x3c6ef37227257890 */ /* 0x000fe4000fffe03f */
[----:B------:R-:W-:Y:S01]  /*2c70*/  @!P0 IADD3 R151, R248, -c[0x0][0x214], R0 ;  /* 0x80008500f8978a10 */ /* 0x000fe20007ffe000 */
[----:B------:R-:W-:Y:S01]  /*2c80*/  IMAD.WIDE.U32 R132, R150, -0x2daee0ad, RZ ;  /* 0xd2511f5396847825 */ /* 0x000fe200078e00ff */
[----:B------:R-:W-:Y:S02]  /*2c90*/  @!P0 LOP3.LUT R0, R228, 0x6, R135, 0xf8, !PT ;  /* 0x00000006e4008812 */ /* 0x000fe400078ef887 */
[----:B------:R-:W-:Y:S01]  /*2ca0*/  LOP3.LUT R156, R226, UR37, RZ, 0x3c, !PT ;  /* 0x00000025e29c7c12 */ /* 0x000fe2000f8e3cff */
[----:B------:R-:W-:Y:S01]  /*2cb0*/  IMAD.WIDE.U32 R162, R148, -0x2daee0ad, RZ ;  /* 0xd2511f5394a27825 */ /* 0x000fe200078e00ff */
[----:B------:R-:W-:Y:S01]  /*2cc0*/  @!P0 IADD3 R151, R149, UR38, R151 ;  /* 0x0000002695978c10 */ /* 0x000fe2000fffe097 */
[-C--:B------:R-:W-:Y:S01]  /*2cd0*/  HMMA.16816.F32.BF16 R12, R144, R142.reuse, R12 ;  /* 0x0000008e900c723c */ /* 0x080fe2000004180c */
[----:B------:R-:W-:Y:S01]  /*2ce0*/  UIADD3 UR37, UR31, 0x32370b8f, URZ ;  /* 0x32370b8f1f257890 */ /* 0x000fe2000fffe03f */
[----:B------:R-:W-:Y:S01]  /*2cf0*/  LOP3.LUT R135, R134, R133, RZ, 0x3c, !PT ;  /* 0x0000008586877212 */ /* 0x000fe200078e3cff */
[----:B------:R-:W-:Y:S01]  /*2d00*/  IMAD.U32 R148, RZ, RZ, UR24 ;  /* 0x00000018ff947e24 */ /* 0x000fe2000f8e00ff */
[C---:B------:R-:W-:Y:S01]  /*2d10*/  @!P0 IMNMX R149, R151.reuse, UR38, PT ;  /* 0x0000002697958c17 */ /* 0x040fe2000b800200 */
[----:B------:R-:W-:Y:S01]  /*2d20*/  IMAD.WIDE.U32 R160, R152, -0x2daee0ad, RZ ;  /* 0xd2511f5398a07825 */ /* 0x000fe200078e00ff */
[----:B------:R-:W-:Y:S02]  /*2d30*/  @!P0 IADD3 R140, R151, 0x8, RZ ;  /* 0x00000008978c8810 */ /* 0x000fe40007ffe0ff */
[----:B------:R-:W-:Y:S01]  /*2d40*/  LOP3.LUT R154, R163, UR44, R132, 0x96, !PT ;  /* 0x0000002ca39a7c12 */ /* 0x000fe2000f8e9684 */
[----:B------:R-:W-:Y:S01]  /*2d50*/  @!P0 IMAD R0, R148, 0x80, R0 ;  /* 0x0000008094008824 */ /* 0x000fe200078e0200 */
[C---:B------:R-:W-:Y:S02]  /*2d60*/  HMMA.16816.F32.BF16 R16, R136.reuse, R142, R16 ;  /* 0x0000008e8810723c */ /* 0x040fe40000041810 */
[----:B------:R-:W-:Y:S01]  /*2d70*/  @!P0 IMNMX R140, R140, UR38, PT ;  /* 0x000000268c8c8c17 */ /* 0x000fe2000b800200 */
[----:B------:R-:W-:Y:S01]  /*2d80*/  IMAD.WIDE.U32 R132, R153, -0x2daee0ad, RZ ;  /* 0xd2511f5399847825 */ /* 0x000fe200078e00ff */
[CC--:B------:R-:W-:Y:S02]  /*2d90*/  @!P0 ISETP.GE.AND P2, PT, R0.reuse, R149.reuse, PT ;  /* 0x000000950000820c */ /* 0x0c0fe40003f46270 */
[----:B------:R-:W-:Y:S01]  /*2da0*/  @!P0 IADD3 R150, R0, 0x1, RZ ;  /* 0x0000000100968810 */ /* 0x000fe20007ffe0ff */
[----:B------:R-:W-:Y:S01]  /*2db0*/  FMUL.FTZ R148, R252, 1.4426950216293334961 ;  /* 0x3fb8aa3bfc947820 */ /* 0x000fe20000410000 */
[----:B------:R-:W-:Y:S01]  /*2dc0*/  @!P0 FSEL R4, R4, -INF , !P2 ;  /* 0xff80000004048808 */ /* 0x000fe20005000000 */
[----:B------:R-:W-:Y:S01]  /*2dd0*/  IMAD.WIDE.U32 R152, R135, -0x326172a9, RZ ;  /* 0xcd9e8d5787987825 */ /* 0x000fe200078e00ff */
[----:B------:R-:W-:Y:S02]  /*2de0*/  @!P0 ISETP.GE.AND P2, PT, R150, R149, PT ;  /* 0x000000959600820c */ /* 0x000fe40003f46270 */
[----:B------:R-:W-:Y:S01]  /*2df0*/  FSEL R148, R148, RZ, P1 ;  /* 0x000000ff94947208 */ /* 0x000fe20000800000 */
[C---:B------:R-:W-:Y:S01]  /*2e00*/  FMUL.FTZ R141, R251.reuse, 1.4426950216293334961 ;  /* 0x3fb8aa3bfb8d7820 */ /* 0x040fe20000410000 */
[----:B------:R-:W-:Y:S01]  /*2e10*/  FSETP.NEU.FTZ.AND P1, PT, R251, -INF , PT ;  /* 0xff800000fb00780b */ /* 0x000fe20003f3d000 */
[----:B------:R-:W-:Y:S01]  /*2e20*/  IMAD.WIDE.U32 R154, R154, -0x326172a9, RZ ;  /* 0xcd9e8d579a9a7825 */ /* 0x000fe200078e00ff */
[----:B------:R-:W-:Y:S02]  /*2e30*/  @!P0 FSEL R5, R5, -INF , !P2 ;  /* 0xff80000005058808 */ /* 0x000fe40005000000 */
[-C--:B------:R-:W-:Y:S01]  /*2e40*/  @!P0 ISETP.GE.AND P2, PT, R0, R140.reuse, PT ;  /* 0x0000008c0000820c */ /* 0x080fe20003f46270 */
[--C-:B------:R-:W-:Y:S01]  /*2e50*/  FFMA.FTZ R4, R4, c[0x0][0x23c], -R148.reuse ;  /* 0x00008f0004047a23 */ /* 0x100fe20000010894 */
[----:B------:R-:W-:Y:S01]  /*2e60*/  FSEL R141, R141, RZ, P1 ;  /* 0x000000ff8d8d7208 */ /* 0x000fe20000800000 */
[----:B------:R-:W-:Y:S01]  /*2e70*/  FFMA.FTZ R5, R5, c[0x0][0x23c], -R148 ;  /* 0x00008f0005057a23 */ /* 0x000fe20000010894 */
[-C--:B------:R-:W-:Y:S01]  /*2e80*/  @!P0 ISETP.GE.AND P1, PT, R150, R140.reuse, PT ;  /* 0x0000008c9600820c */ /* 0x080fe20003f26270 */
[----:B------:R1:W2:Y:S01]  /*2e90*/  MUFU.EX2 R228, R4 ;  /* 0x0000000400e47308 */ /* 0x0002a20000000800 */
[----:B------:R-:W-:Y:S02]  /*2ea0*/  @!P0 FSEL R6, R6, -INF , !P2 ;  /* 0xff80000006068808 */ /* 0x000fe40005000000 */
[----:B------:R-:W-:Y:S02]  /*2eb0*/  LOP3.LUT R152, R155, UR41, R152, 0x96, !PT ;  /* 0x000000299b987c12 */ /* 0x000fe4000f8e9698 */
[----:B------:R-:W-:Y:S01]  /*2ec0*/  LOP3.LUT R158, R134, R133, RZ, 0x3c, !PT ;  /* 0x00000085869e7212 */ /* 0x000fe200078e3cff */
[--C-:B------:R-:W-:Y:S01]  /*2ed0*/  FFMA.FTZ R6, R6, c[0x0][0x23c], -R141.reuse ;  /* 0x00008f0006067a23 */ /* 0x100fe2000001088d */
[----:B------:R-:W-:Y:S01]  /*2ee0*/  LOP3.LUT R157, R161, UR44, R132, 0x96, !PT ;  /* 0x0000002ca19d7c12 */ /* 0x000fe2000f8e9684 */
[----:B------:R-:W-:Y:S01]  /*2ef0*/  UIADD3 UR44, UR39, 0x1715609d, URZ ;  /* 0x1715609d272c7890 */ /* 0x000fe2000fffe03f */
[----:B------:R-:W-:Y:S01]  /*2f00*/  @!P0 FSEL R7, R7, -INF , !P1 ;  /* 0xff80000007078808 */ /* 0x000fe20004800000 */
[----:B------:R3:W4:Y:S01]  /*2f10*/  MUFU.EX2 R226, R6 ;  /* 0x0000000600e27308 */ /* 0x0007220000000800 */
[----:B------:R-:W-:Y:S01]  /*2f20*/  FSETP.NEU.FTZ.AND P1, PT, R250, -INF , PT ;  /* 0xff800000fa00780b */ /* 0x000fe20003f3d000 */
[----:B------:R-:W2:Y:S01]  /*2f30*/  LDSM.16.M88.4 R132, [R214+0xd400] ;  /* 0x00d40000d684783b */ /* 0x000ea20000000200 */
[----:B------:R-:W-:Y:S01]  /*2f40*/  FSETP.NEU.FTZ.AND P2, PT, R249, -INF , PT ;  /* 0xff800000f900780b */ /* 0x000fe20003f5d000 */
[--C-:B------:R-:W-:Y:S01]  /*2f50*/  FFMA.FTZ R233, R7, c[0x0][0x23c], -R141.reuse ;  /* 0x00008f0007e97a23 */ /* 0x100fe2000001088d */
[----:B------:R-:W-:Y:S02]  /*2f60*/  @!P0 IADD3 R7, R151, 0x20, RZ ;  /* 0x0000002097078810 */ /* 0x000fe40007ffe0ff */
[----:B------:R-:W-:Y:S02]  /*2f70*/  @!P0 IADD3 R142, R0, 0x9, RZ ;  /* 0x00000009008e8810 */ /* 0x000fe40007ffe0ff */
[----:B------:R-:W-:Y:S01]  /*2f80*/  @!P0 IMNMX R7, R7, UR38, PT ;  /* 0x0000002607078c17 */ /* 0x000fe2000b800200 */
[----:B------:R4:W2:Y:S01]  /*2f90*/  MUFU.EX2 R227, R5 ;  /* 0x0000000500e37308 */ /* 0x0008a20000000800 */
[----:B------:R-:W-:Y:S02]  /*2fa0*/  LOP3.LUT R153, R156, R153, RZ, 0x3c, !PT ;  /* 0x000000999c997212 */ /* 0x000fe400078e3cff */
[-C--:B------:R-:W-:Y:S01]  /*2fb0*/  @!P0 ISETP.GE.AND P3, PT, R0, R7.reuse, PT ;  /* 0x000000070000820c */ /* 0x080fe20003f66270 */
[----:B-1----:R-:W-:Y:S03]  /*2fc0*/  FMUL.FTZ R4, R249, 1.4426950216293334961 ;  /* 0x3fb8aa3bf9047820 */ /* 0x002fe60000410000 */
[----:B------:R-:W-:Y:S02]  /*2fd0*/  @!P0 FSEL R8, R8, -INF , !P3 ;  /* 0xff80000008088808 */ /* 0x000fe40005800000 */
[----:B------:R-:W-:Y:S01]  /*2fe0*/  FSEL R4, R4, RZ, P2 ;  /* 0x000000ff04047208 */ /* 0x000fe20001000000 */
[----:B------:R-:W1:Y:S01]  /*2ff0*/  MUFU.EX2 R233, R233 ;  /* 0x000000e900e97308 */ /* 0x000e620000000800 */
[----:B---3--:R-:W-:Y:S05]  /*3000*/  FMUL.FTZ R6, R250, 1.4426950216293334961 ;  /* 0x3fb8aa3bfa067820 */ /* 0x008fea0000410000 */
[----:B------:R-:W-:Y:S02]  /*3010*/  FSEL R6, R6, RZ, P1 ;  /* 0x000000ff06067208 */ /* 0x000fe40000800000 */
[----:B------:R-:W-:Y:S02]  /*3020*/  @!P0 ISETP.GE.AND P1, PT, R150, R7, PT ;  /* 0x000000079600820c */ /* 0x000fe40003f26270 */
[----:B----4-:R-:W-:Y:S01]  /*3030*/  @!P0 IADD3 R5, R151, 0x28, RZ ;  /* 0x0000002897058810 */ /* 0x010fe20007ffe0ff */
[--C-:B------:R-:W-:Y:S01]  /*3040*/  FFMA.FTZ R235, R8, c[0x0][0x23c], -R6.reuse ;  /* 0x00008f0008eb7a23 */ /* 0x100fe20000010806 */
[----:B------:R-:W-:Y:S02]  /*3050*/  @!P0 FSEL R9, R9, -INF , !P1 ;  /* 0xff80000009098808 */ /* 0x000fe40004800000 */
[----:B------:R-:W-:Y:S02]  /*3060*/  @!P0 IMNMX R5, R5, UR38, PT ;  /* 0x0000002605058c17 */ /* 0x000fe4000b800200 */
[----:B------:R-:W-:Y:S01]  /*3070*/  @!P0 IADD3 R8, R0, 0x8, RZ ;  /* 0x0000000800088810 */ /* 0x000fe20007ffe0ff */
[----:B------:R-:W-:Y:S01]  /*3080*/  FFMA.FTZ R9, R9, c[0x0][0x23c], -R6 ;  /* 0x00008f0009097a23 */ /* 0x000fe20000010806 */
[-C--:B------:R-:W-:Y:S01]  /*3090*/  @!P0 ISETP.GE.AND P4, PT, R150, R5.reuse, PT ;  /* 0x000000059600820c */ /* 0x080fe20003f86270 */
[-C--:B--2---:R-:W-:Y:S01]  /*30a0*/  HMMA.16816.F32.BF16 R20, R136, R132.reuse, R20 ;  /* 0x000000848814723c */ /* 0x084fe20000041814 */
[-C--:B------:R-:W-:Y:S01]  /*30b0*/  @!P0 ISETP.GE.AND P5, PT, R8, R5.reuse, PT ;  /* 0x000000050800820c */ /* 0x080fe20003fa6270 */
[----:B------:R2:W-:Y:S01]  /*30c0*/  MUFU.EX2 R234, R9 ;  /* 0x0000000900ea7308 */ /* 0x0005e20000000800 */
[-C--:B------:R-:W-:Y:S02]  /*30d0*/  @!P0 ISETP.GE.AND P6, PT, R0, R5.reuse, PT ;  /* 0x000000050000820c */ /* 0x080fe40003fc6270 */
[----:B------:R-:W-:Y:S02]  /*30e0*/  @!P0 FSEL R11, R11, -INF , !P4 ;  /* 0xff8000000b0b8808 */ /* 0x000fe40006000000 */
[-C--:B------:R-:W-:Y:S01]  /*30f0*/  @!P0 ISETP.GE.AND P2, PT, R8, R140.reuse, PT ;  /* 0x0000008c0800820c */ /* 0x080fe20003f46270 */
[C---:B------:R-:W-:Y:S01]  /*3100*/  HMMA.16816.F32.BF16 R24, R144.reuse, R132, R24 ;  /* 0x000000849018723c */ /* 0x040fe20000041818 */
[----:B------:R-:W-:Y:S02]  /*3110*/  @!P0 FSEL R10, R10, -INF , !P6 ;  /* 0xff8000000a0a8808 */ /* 0x000fe40007000000 */
[----:B------:R-:W-:Y:S01]  /*3120*/  @!P0 ISETP.GE.AND P4, PT, R142, R5, PT ;  /* 0x000000058e00820c */ /* 0x000fe20003f86270 */
[--C-:B------:R-:W-:Y:S01]  /*3130*/  FFMA.FTZ R11, R11, c[0x0][0x23c], -R4.reuse ;  /* 0x00008f000b0b7a23 */ /* 0x100fe20000010804 */
[----:B------:R-:W-:Y:S01]  /*3140*/  @!P0 FSEL R14, R14, -INF , !P5 ;  /* 0xff8000000e0e8808 */ /* 0x000fe20006800000 */
[--C-:B------:R-:W-:Y:S01]  /*3150*/  FFMA.FTZ R10, R10, c[0x0][0x23c], -R4.reuse ;  /* 0x00008f000a0a7a23 */ /* 0x100fe20000010804 */
[C---:B------:R-:W-:Y:S01]  /*3160*/  @!P0 ISETP.GE.AND P1, PT, R8.reuse, R149, PT ;  /* 0x000000950800820c */ /* 0x040fe20003f26270 */
[----:B------:R-:W-:Y:S01]  /*3170*/  MUFU.EX2 R236, R11 ;  /* 0x0000000b00ec7308 */ /* 0x000fe20000000800 */
[-C--:B------:R-:W-:Y:S01]  /*3180*/  @!P0 ISETP.GE.AND P3, PT, R8, R7.reuse, PT ;  /* 0x000000070800820c */ /* 0x080fe20003f66270 */
[-C--:B------:R-:W-:Y:S01]  /*3190*/  HMMA.16816.F32.BF16 R28, R144, R134.reuse, R28 ;  /* 0x00000086901c723c */ /* 0x080fe2000004181c */
[----:B------:R-:W-:Y:S01]  /*31a0*/  @!P0 ISETP.GE.AND P6, PT, R142, R7, PT ;  /* 0x000000078e00820c */ /* 0x000fe20003fc6270 */
[----:B------:R-:W-:Y:S01]  /*31b0*/  FFMA.FTZ R14, R14, c[0x0][0x23c], -R4 ;  /* 0x00008f000e0e7a23 */ /* 0x000fe20000010804 */
[----:B------:R-:W-:Y:S02]  /*31c0*/  @!P0 IADD3 R8, R0, 0x11, RZ ;  /* 0x0000001100088810 */ /* 0x000fe40007ffe0ff */
[----:B------:R-:W-:Y:S02]  /*31d0*/  @!P0 FSEL R16, R16, -INF , !P1 ;  /* 0xff80000010108808 */ /* 0x000fe40004800000 */
[----:B------:R-:W-:Y:S01]  /*31e0*/  @!P0 FSEL R12, R12, -INF , !P3 ;  /* 0xff8000000c0c8808 */ /* 0x000fe20005800000 */
[----:B------:R3:W-:Y:S01]  /*31f0*/  MUFU.EX2 R237, R10 ;  /* 0x0000000a00ed7308 */ /* 0x0007e20000000800 */
[----:B--2---:R-:W-:Y:S01]  /*3200*/  @!P0 IADD3 R9, R0, 0x10, RZ ;  /* 0x0000001000098810 */ /* 0x004fe20007ffe0ff */
[----:B------:R-:W-:Y:S01]  /*3210*/  HMMA.16816.F32.BF16 R32, R136, R134, R32 ;  /* 0x000000868820723c */ /* 0x000fe20000041820 */
[-C--:B------:R-:W-:Y:S01]  /*3220*/  @!P0 ISETP.GE.AND P3, PT, R142, R149.reuse, PT ;  /* 0x000000958e00820c */ /* 0x080fe20003f66270 */
[----:B------:R-:W-:Y:S01]  /*3230*/  FFMA.FTZ R16, R16, c[0x0][0x23c], -R148 ;  /* 0x00008f0010107a23 */ /* 0x000fe20000010894 */
[----:B------:R-:W-:Y:S01]  /*3240*/  @!P0 FSEL R13, R13, -INF , !P6 ;  /* 0xff8000000d0d8808 */ /* 0x000fe20007000000 */
[--C-:B------:R-:W-:Y:S01]  /*3250*/  FFMA.FTZ R12, R12, c[0x0][0x23c], -R6.reuse ;  /* 0x00008f000c0c7a23 */ /* 0x100fe20000010806 */
[-C--:B------:R-:W-:Y:S01]  /*3260*/  @!P0 ISETP.GE.AND P6, PT, R142, R140.reuse, PT ;  /* 0x0000008c8e00820c */ /* 0x080fe20003fc6270 */
[----:B------:R-:W-:Y:S01]  /*3270*/  IMAD.WIDE.U32 R142, R152, -0x2daee0ad, RZ ;  /* 0xd2511f53988e7825 */ /* 0x000fe200078e00ff */
[-C--:B------:R-:W-:Y:S01]  /*3280*/  @!P0 ISETP.GE.AND P5, PT, R9, R149.reuse, PT ;  /* 0x000000950900820c */ /* 0x080fe20003fa6270 */
[----:B------:R2:W-:Y:S01]  /*3290*/  MUFU.EX2 R231, R14 ;  /* 0x0000000e00e77308 */ /* 0x0005e20000000800 */
[----:B------:R-:W-:Y:S02]  /*32a0*/  @!P0 FSEL R18, R18, -INF , !P2 ;  /* 0xff80000012128808 */ /* 0x000fe40005000000 */
[----:B------:R-:W-:Y:S01]  /*32b0*/  @!P0 ISETP.GE.AND P2, PT, R8, R149, PT ;  /* 0x000000950800820c */ /* 0x000fe20003f46270 */
[----:B------:R-:W-:Y:S01]  /*32c0*/  FFMA.FTZ R13, R13, c[0x0][0x23c], -R6 ;  /* 0x00008f000d0d7a23 */ /* 0x000fe20000010806 */
[----:B------:R-:W-:Y:S01]  /*32d0*/  @!P0 FSEL R15, R15, -INF , !P4 ;  /* 0xff8000000f0f8808 */ /* 0x000fe20006000000 */
[--C-:B------:R-:W-:Y:S01]  /*32e0*/  FFMA.FTZ R18, R18, c[0x0][0x23c], -R141.reuse ;  /* 0x00008f0012127a23 */ /* 0x100fe2000001088d */
[-C--:B------:R-:W-:Y:S02]  /*32f0*/  @!P0 ISETP.GE.AND P4, PT, R9, R140.reuse, PT ;  /* 0x0000008c0900820c */ /* 0x080fe40003f86270 */
[----:B------:R-:W-:Y:S01]  /*3300*/  @!P0 FSEL R17, R17, -INF , !P3 ;  /* 0xff80000011118808 */ /* 0x000fe20005800000 */
[----:B------:R-:W-:Y:S01]  /*3310*/  FFMA.FTZ R232, R15, c[0x0][0x23c], -R4 ;  /* 0x00008f000fe87a23 */ /* 0x000fe20000010804 */
[----:B------:R-:W-:Y:S01]  /*3320*/  @!P0 FSEL R19, R19, -INF , !P6 ;  /* 0xff80000013138808 */ /* 0x000fe20007000000 */
[----:B------:R-:W-:Y:S01]  /*3330*/  MUFU.EX2 R229, R13 ;  /* 0x0000000d00e57308 */ /* 0x000fe20000000800 */
[-C--:B------:R-:W-:Y:S01]  /*3340*/  @!P0 ISETP.GE.AND P6, PT, R8, R140.reuse, PT ;  /* 0x0000008c0800820c */ /* 0x080fe20003fc6270 */
[--C-:B------:R-:W-:Y:S01]  /*3350*/  FFMA.FTZ R17, R17, c[0x0][0x23c], -R148.reuse ;  /* 0x00008f0011117a23 */ /* 0x100fe20000010894 */
[----:B------:R-:W-:Y:S01]  /*3360*/  @!P0 FSEL R20, R20, -INF , !P5 ;  /* 0xff80000014148808 */ /* 0x000fe20006800000 */
[--C-:B------:R-:W-:Y:S01]  /*3370*/  FFMA.FTZ R19, R19, c[0x0][0x23c], -R141.reuse ;  /* 0x00008f0013137a23 */ /* 0x100fe2000001088d */
[C---:B------:R-:W-:Y:S01]  /*3380*/  @!P0 ISETP.GE.AND P5, PT, R8.reuse, R7, PT ;  /* 0x000000070800820c */ /* 0x040fe20003fa6270 */
[----:B---3--:R-:W-:Y:S01]  /*3390*/  IMAD.WIDE.U32 R10, R153, -0x2daee0ad, RZ ;  /* 0xd2511f53990a7825 */ /* 0x008fe200078e00ff */
[----:B------:R-:W-:Y:S02]  /*33a0*/  @!P0 FSEL R21, R21, -INF , !P2 ;  /* 0xff80000015158808 */ /* 0x000fe40005000000 */
[----:B------:R-:W-:Y:S01]  /*33b0*/  @!P0 ISETP.GE.AND P2, PT, R8, R5, PT ;  /* 0x000000050800820c */ /* 0x000fe20003f46270 */
[----:B------:R-:W-:Y:S01]  /*33c0*/  FFMA.FTZ R20, R20, c[0x0][0x23c], -R148 ;  /* 0x00008f0014147a23 */ /* 0x000fe20000010894 */
[----:B------:R-:W-:Y:S01]  /*33d0*/  LOP3.LUT R144, R143, UR42, R10, 0x96, !PT ;  /* 0x0000002a8f907c12 */ /* 0x000fe2000f8e960a */
[----:B------:R-:W-:Y:S01]  /*33e0*/  FFMA.FTZ R21, R21, c[0x0][0x23c], -R148 ;  /* 0x00008f0015157a23 */ /* 0x000fe20000010894 */
[----:B------:R-:W-:Y:S01]  /*33f0*/  @!P0 IADD3 R8, R0, 0x18, RZ ;  /* 0x0000001800088810 */ /* 0x000fe20007ffe0ff */
[----:B------:R-:W-:Y:S01]  /*3400*/  MUFU.EX2 R163, R16 ;  /* 0x0000001000a37308 */ /* 0x000fe20000000800 */
[----:B------:R-:W-:Y:S01]  /*3410*/  @!P0 ISETP.GE.AND P1, PT, R9, R7, PT ;  /* 0x000000070900820c */ /* 0x000fe20003f26270 */
[----:B--2---:R-:W-:Y:S01]  /*3420*/  IMAD.WIDE.U32 R14, R157, -0x326172a9, RZ ;  /* 0xcd9e8d579d0e7825 */ /* 0x004fe200078e00ff */
[----:B------:R-:W-:Y:S02]  /*3430*/  @!P0 ISETP.GE.AND P3, PT, R9, R5, PT ;  /* 0x000000050900820c */ /* 0x000fe40003f66270 */
[----:B------:R-:W-:Y:S01]  /*3440*/  @!P0 FSEL R22, R22, -INF , !P4 ;  /* 0xff80000016168808 */ /* 0x000fe20006000000 */
[----:B------:R-:W-:Y:S01]  /*3450*/  IMAD.WIDE.U32 R144, R144, -0x326172a9, RZ ;  /* 0xcd9e8d5790907825 */ /* 0x000fe200078e00ff */
[----:B------:R-:W-:Y:S02]  /*3460*/  @!P0 ISETP.GE.AND P4, PT, R8, R7, PT ;  /* 0x000000070800820c */ /* 0x000fe40003f86270 */
[----:B------:R-:W-:Y:S01]  /*3470*/  LOP3.LUT R11, R11, UR37, R162, 0x96, !PT ;  /* 0x000000250b0b7c12 */ /* 0x000fe2000f8e96a2 */
[----:B------:R2:W-:Y:S01]  /*3480*/  MUFU.EX2 R230, R12 ;  /* 0x0000000c00e67308 */ /* 0x0005e20000000800 */
[----:B------:R-:W-:Y:S01]  /*3490*/  @!P0 FSEL R24, R24, -INF , !P1 ;  /* 0xff80000018188808 */ /* 0x000fe20004800000 */
[--C-:B------:R-:W-:Y:S01]  /*34a0*/  FFMA.FTZ R22, R22, c[0x0][0x23c], -R141.reuse ;  /* 0x00008f0016167a23 */ /* 0x100fe2000001088d */
[----:B------:R-:W-:Y:S01]  /*34b0*/  @!P0 ISETP.GE.AND P1, PT, R8, R5, PT ;  /* 0x000000050800820c */ /* 0x000fe20003f26270 */
[----:B------:R-:W-:Y:S01]  /*34c0*/  IMAD.WIDE.U32 R10, R11, -0x326172a9, RZ ;  /* 0xcd9e8d570b0a7825 */ /* 0x000fe200078e00ff */
[----:B------:R-:W-:Y:S02]  /*34d0*/  @!P0 FSEL R26, R26, -INF , !P3 ;  /* 0xff8000001a1a8808 */ /* 0x000fe40005800000 */
[----:B------:R-:W-:Y:S01]  /*34e0*/  @!P0 ISETP.GE.AND P3, PT, R8, R149, PT ;  /* 0x000000950800820c */ /* 0x000fe20003f66270 */
[----:B------:R-:W-:Y:S01]  /*34f0*/  FFMA.FTZ R24, R24, c[0x0][0x23c], -R6 ;  /* 0x00008f0018187a23 */ /* 0x000fe20000010806 */
[----:B------:R-:W-:Y:S01]  /*3500*/  @!P0 FSEL R28, R28, -INF , !P4 ;  /* 0xff8000001c1c8808 */ /* 0x000fe20006000000 */
[----:B------:R-:W-:Y:S01]  /*3510*/  FFMA.FTZ R26, R26, c[0x0][0x23c], -R4 ;  /* 0x00008f001a1a7a23 */ /* 0x000fe20000010804 */
[-C--:B------:R-:W-:Y:S01]  /*3520*/  @!P0 ISETP.GE.AND P4, PT, R8, R140.reuse, PT ;  /* 0x0000008c0800820c */ /* 0x080fe20003f86270 */
[----:B------:R-:W-:Y:S01]  /*3530*/  IMAD.WIDE.U32 R8, R158, -0x326172a9, RZ ;  /* 0xcd9e8d579e087825 */ /* 0x000fe200078e00ff */
[----:B------:R-:W-:Y:S01]  /*3540*/  LOP3.LUT R10, R145, UR44, R10, 0x96, !PT ;  /* 0x0000002c910a7c12 */ /* 0x000fe2000f8e960a */
[----:B------:R3:W-:Y:S01]  /*3550*/  MUFU.EX2 R162, R17 ;  /* 0x0000001100a27308 */ /* 0x0007e20000000800 */
[----:B------:R-:W-:Y:S01]  /*3560*/  @!P0 IADD3 R0, R0, 0x19, RZ ;  /* 0x0000001900008810 */ /* 0x000fe20007ffe0ff */
[----:B------:R-:W-:Y:S01]  /*3570*/  FFMA.FTZ R28, R28, c[0x0][0x23c], -R6 ;  /* 0x00008f001c1c7a23 */ /* 0x000fe20000010806 */
[----:B------:R-:W-:Y:S02]  /*3580*/  LOP3.LUT R9, R156, R9, RZ, 0x3c, !PT ;  /* 0x000000099c097212 */ /* 0x000fe400078e3cff */
[----:B------:R-:W-:Y:S01]  /*3590*/  LOP3.LUT R132, R15, UR41, R8, 0x96, !PT ;  /* 0x000000290f847c12 */ /* 0x000fe2000f8e9608 */
[----:B------:R-:W-:Y:S01]  /*35a0*/  UIADD3 UR41, UR39, 0x78dde6e4, URZ ;  /* 0x78dde6e427297890 */ /* 0x000fe2000fffe03f */
[----:B------:R-:W-:Y:S01]  /*35b0*/  @!P0 FSEL R23, R23, -INF , !P6 ;  /* 0xff80000017178808 */ /* 0x000fe20007000000 */
[----:B------:R-:W-:Y:S01]  /*35c0*/  IMAD.WIDE.U32 R8, R9, -0x2daee0ad, RZ ;  /* 0xd2511f5309087825 */ /* 0x000fe200078e00ff */
[----:B------:R-:W-:Y:S01]  /*35d0*/  @!P0 ISETP.GE.AND P6, PT, R0, R7, PT ;  /* 0x000000070000820c */ /* 0x000fe20003fc6270 */
[----:B------:R-:W-:Y:S01]  /*35e0*/  MUFU.EX2 R161, R18 ;  /* 0x0000001200a17308 */ /* 0x000fe20000000800 */
[----:B------:R-:W-:Y:S01]  /*35f0*/  @!P0 FSEL R25, R25, -INF , !P5 ;  /* 0xff80000019198808 */ /* 0x000fe20006800000 */
[----:B------:R-:W-:Y:S01]  /*3600*/  IMAD.WIDE.U32 R132, R132, -0x2daee0ad, RZ ;  /* 0xd2511f5384847825 */ /* 0x000fe200078e00ff */
[----:B------:R-:W-:Y:S01]  /*3610*/  LOP3.LUT R9, R9, UR37, R160, 0x96, !PT ;  /* 0x0000002509097c12 */ /* 0x000fe2000f8e96a0 */
[----:B------:R-:W-:Y:S01]  /*3620*/  UIADD3 UR37, UR31, -0x56f99767, URZ ;  /* 0xa90668991f257890 */ /* 0x000fe2000fffe03f */
[----:B--2---:R-:W-:Y:S01]  /*3630*/  LOP3.LUT R12, R11, UR41, R154, 0x96, !PT ;  /* 0x000000290b0c7c12 */ /* 0x004fe2000f8e969a */
[----:B------:R-:W-:Y:S01]  /*3640*/  IMAD.WIDE.U32 R10, R10, -0x2daee0ad, RZ ;  /* 0xd2511f530a0a7825 */ /* 0x000fe200078e00ff */
[----:B------:R-:W-:Y:S01]  /*3650*/  LOP3.LUT R16, R133, UR42, R8, 0x96, !PT ;  /* 0x0000002a85107c12 */ /* 0x000fe2000f8e9608 */
[----:B------:R-:W-:Y:S01]  /*3660*/  UIADD3 UR42, UR31, 0x646e171e, URZ ;  /* 0x646e171e1f2a7890 */ /* 0x000fe2000fffe03f */
[----:B------:R-:W-:Y:S01]  /*3670*/  @!P0 FSEL R29, R29, -INF , !P6 ;  /* 0xff8000001d1d8808 */ /* 0x000fe20007000000 */
[----:B------:R-:W-:Y:S01]  /*3680*/  IMAD.WIDE.U32 R8, R9, -0x326172a9, RZ ;  /* 0xcd9e8d5709087825 */ /* 0x000fe200078e00ff */
[----:B------:R2:W-:Y:S01]  /*3690*/  MUFU.EX2 R160, R19 ;  /* 0x0000001300a07308 */ /* 0x0005e20000000800 */
[----:B------:R-:W-:Y:S02]  /*36a0*/  @!P0 ISETP.GE.AND P5, PT, R0, R5, PT ;  /* 0x000000050000820c */ /* 0x000fe40003fa6270 */
[----:B---3--:R-:W-:Y:S01]  /*36b0*/  IMAD.WIDE.U32 R16, R16, -0x326172a9, RZ ;  /* 0xcd9e8d5710107825 */ /* 0x008fe200078e00ff */
[----:B------:R-:W-:Y:S01]  /*36c0*/  LOP3.LUT R14, R9, UR41, R14, 0x96, !PT ;  /* 0x00000029090e7c12 */ /* 0x000fe2000f8e960e */
[----:B------:R-:W-:Y:S01]  /*36d0*/  UIADD3 UR41, UR39, -0x4ab325aa, URZ ;  /* 0xb54cda5627297890 */ /* 0x000fe2000fffe03f */
[----:B------:R-:W-:Y:S01]  /*36e0*/  @!P0 ISETP.GE.AND P6, PT, R0, R140, PT ;  /* 0x0000008c0000820c */ /* 0x000fe20003fc6270 */
[----:B------:R-:W-:Y:S01]  /*36f0*/  IMAD.WIDE.U32 R12, R12, -0x2daee0ad, RZ ;  /* 0xd2511f530c0c7825 */ /* 0x000fe200078e00ff */
[----:B------:R-:W-:Y:S02]  /*3700*/  LOP3.LUT R8, R17, UR44, R8, 0x96, !PT ;  /* 0x0000002c11087c12 */ /* 0x000fe4000f8e9608 */
[----:B------:R3:W-:Y:S01]  /*3710*/  MUFU.EX2 R159, R20 ;  /* 0x00000014009f7308 */ /* 0x0007e20000000800 */
[----:B------:R-:W-:Y:S01]  /*3720*/  IMAD.WIDE.U32 R14, R14, -0x2daee0ad, RZ ;  /* 0xd2511f530e0e7825 */ /* 0x000fe200078e00ff */
[----:B------:R-:W-:Y:S02]  /*3730*/  LOP3.LUT R142, R13, UR37, R142, 0x96, !PT ;  /* 0x000000250d8e7c12 */ /* 0x000fe4000f8e968e */
[----:B------:R-:W-:Y:S01]  /*3740*/  SHF.R.U32.HI R146, RZ, 0x10, R10 ;  /* 0x00000010ff927819 */ /* 0x000fe2000001160a */
[----:B------:R-:W-:Y:S01]  /*3750*/  IMAD.WIDE.U32 R8, R8, -0x2daee0ad, RZ ;  /* 0xd2511f5308087825 */ /* 0x000fe200078e00ff */
[----:B------:R-:W-:Y:S01]  /*3760*/  LOP3.LUT R132, R15, UR37, R132, 0x96, !PT ;  /* 0x000000250f847c12 */ /* 0x000fe2000f8e9684 */
[----:B------:R-:W-:Y:S01]  /*3770*/  ULDC.U8 UR37, c[0x0][0x2d8] ;  /* 0x0000b60000257ab9 */ /* 0x000fe20000000000 */
[----:B------:R-:W-:Y:S01]  /*3780*/  LOP3.LUT R140, R10, 0xffff, RZ, 0xc0, !PT ;  /* 0x0000ffff0a8c7812 */ /* 0x000fe200078ec0ff */
[--C-:B------:R-:W-:Y:S01]  /*3790*/  FFMA.FTZ R25, R25, c[0x0][0x23c], -R6.reuse ;  /* 0x00008f0019197a23 */ /* 0x100fe20000010806 */
[----:B------:R-:W-:Y:S01]  /*37a0*/  @!P0 FSEL R27, R27, -INF , !P2 ;  /* 0xff8000001b1b8808 */ /* 0x000fe20005000000 */
[----:B------:R-:W4:Y:S01]  /*37b0*/  MUFU.EX2 R235, R235 ;  /* 0x000000eb00eb7308 */ /* 0x000f220000000800 */
[----:B------:R-:W-:Y:S01]  /*37c0*/  @!P0 ISETP.GE.AND P2, PT, R0, R149, PT ;  /* 0x000000950000820c */ /* 0x000fe20003f46270 */
[----:B------:R-:W-:Y:S01]  /*37d0*/  FFMA.FTZ R6, R29, c[0x0][0x23c], -R6 ;  /* 0x00008f001d067a23 */ /* 0x000fe20000010806 */
[----:B------:R-:W-:Y:S01]  /*37e0*/  LOP3.LUT R12, R11, UR42, R12, 0x96, !PT ;  /* 0x0000002a0b0c7c12 */ /* 0x000fe2000f8e960c */
[----:B------:R-:W-:Y:S01]  /*37f0*/  FFMA.FTZ R27, R27, c[0x0][0x23c], -R4 ;  /* 0x00008f001b1b7a23 */ /* 0x000fe20000010804 */
[----:B------:R-:W-:Y:S01]  /*3800*/  LOP3.LUT R5, R10, 0xff, RZ, 0xc0, !PT ;  /* 0x000000ff0a057812 */ /* 0x000fe200078ec0ff */
[----:B------:R-:W-:Y:S01]  /*3810*/  FFMA.FTZ R23, R23, c[0x0][0x23c], -R141 ;  /* 0x00008f0017177a23 */ /* 0x000fe2000001088d */
[----:B------:R-:W-:Y:S01]  /*3820*/  SHF.R.U32.HI R0, RZ, 0x18, R10 ;  /* 0x00000018ff007819 */ /* 0x000fe2000001160a */
[----:B------:R-:W-:Y:S01]  /*3830*/  IMAD.WIDE.U32 R10, R142, -0x326172a9, RZ ;  /* 0xcd9e8d578e0a7825 */ /* 0x000fe200078e00ff */
[C---:B------:R-:W-:Y:S01]  /*3840*/  LOP3.LUT R133, R8.reuse, 0xff, RZ, 0xc0, !PT ;  /* 0x000000ff08857812 */ /* 0x040fe200078ec0ff */
[----:B------:R-:W-:Y:S01]  /*3850*/  MUFU.EX2 R150, R6 ;  /* 0x0000000600967308 */ /* 0x000fe20000000800 */
[----:B------:R-:W-:Y:S02]  /*3860*/  LOP3.LUT R143, R8, 0xffff, RZ, 0xc0, !PT ;  /* 0x0000ffff088f7812 */ /* 0x000fe400078ec0ff */
[----:B------:R-:W-:Y:S02]  /*3870*/  LOP3.LUT R7, R9, UR42, R14, 0x96, !PT ;  /* 0x0000002a09077c12 */ /* 0x000fe4000f8e960e */
[--C-:B------:R-:W-:Y:S02]  /*3880*/  SHF.R.U32.HI R145, RZ, 0x18, R8.reuse ;  /* 0x00000018ff917819 */ /* 0x100fe40000011608 */
[----:B------:R-:W-:Y:S01]  /*3890*/  SHF.R.U32.HI R238, RZ, 0x10, R8 ;  /* 0x00000010ffee7819 */ /* 0x000fe20000011608 */
[----:B------:R-:W-:Y:S01]  /*38a0*/  IMAD.WIDE.U32 R8, R132, -0x326172a9, RZ ;  /* 0xcd9e8d5784087825 */ /* 0x000fe200078e00ff */
[----:B------:R-:W-:Y:S01]  /*38b0*/  @!P0 FSEL R30, R30, -INF , !P1 ;  /* 0xff8000001e1e8808 */ /* 0x000fe20004800000 */
[----:B------:R-:W-:Y:S01]  /*38c0*/  MUFU.EX2 R232, R232 ;  /* 0x000000e800e87308 */ /* 0x000fe20000000800 */
[----:B------:R-:W-:Y:S02]  /*38d0*/  ISETP.LE.U32.AND P1, PT, R5, UR37, PT ;  /* 0x0000002505007c0c */ /* 0x000fe4000bf23070 */
[----:B------:R-:W-:Y:S01]  /*38e0*/  LOP3.LUT R5, R11, UR41, R144, 0x96, !PT ;  /* 0x000000290b057c12 */ /* 0x000fe2000f8e9690 */
[--C-:B------:R-:W-:Y:S01]  /*38f0*/  FFMA.FTZ R30, R30, c[0x0][0x23c], -R4.reuse ;  /* 0x00008f001e1e7a23 */ /* 0x100fe20000010804 */
[----:B------:R-:W-:Y:S02]  /*3900*/  @!P0 FSEL R31, R31, -INF , !P5 ;  /* 0xff8000001f1f8808 */ /* 0x000fe40006800000 */
[----:B------:R-:W-:Y:S02]  /*3910*/  ISETP.LE.U32.AND P5, PT, R0, UR37, PT ;  /* 0x0000002500007c0c */ /* 0x000fe4000bfa3070 */
[C---:B------:R-:W-:Y:S01]  /*3920*/  LOP3.LUT R17, R10.reuse, 0xffff, RZ, 0xc0, !PT ;  /* 0x0000ffff0a117812 */ /* 0x040fe200078ec0ff */
[----:B------:R-:W-:Y:S01]  /*3930*/  MUFU.EX2 R158, R21 ;  /* 0x00000015009e7308 */ /* 0x000fe20000000800 */
[----:B--2---:R-:W-:Y:S01]  /*3940*/  LOP3.LUT R19, R10, 0xff, RZ, 0xc0, !PT ;  /* 0x000000ff0a137812 */ /* 0x004fe200078ec0ff */
[----:B------:R-:W-:Y:S01]  /*3950*/  FFMA.FTZ R4, R31, c[0x0][0x23c], -R4 ;  /* 0x00008f001f047a23 */ /* 0x000fe20000010804 */
[--C-:B------:R-:W-:Y:S02]  /*3960*/  SHF.R.U32.HI R18, RZ, 0x10, R10.reuse ;  /* 0x00000010ff127819 */ /* 0x100fe4000001160a */
[----:B---3--:R-:W-:Y:S02]  /*3970*/  SHF.R.U32.HI R20, RZ, 0x18, R10 ;  /* 0x00000018ff147819 */ /* 0x008fe4000001160a */
[----:B------:R-:W-:Y:S02]  /*3980*/  LOP3.LUT R0, R9, UR41, R16, 0x96, !PT ;  /* 0x0000002909007c12 */ /* 0x000fe4000f8e9610 */
[--C-:B------:R-:W-:Y:S01]  /*3990*/  SHF.R.U32.HI R11, RZ, 0x10, R8.reuse ;  /* 0x00000010ff0b7819 */ /* 0x100fe20000011608 */
[----:B------:R-:W-:Y:S01]  /*39a0*/  MUFU.EX2 R157, R22 ;  /* 0x00000016009d7308 */ /* 0x000fe20000000800 */
[C---:B------:R-:W-:Y:S02]  /*39b0*/  LOP3.LUT R13, R8.reuse, 0xffff, RZ, 0xc0, !PT ;  /* 0x0000ffff080d7812 */ /* 0x040fe400078ec0ff */
[----:B------:R-:W-:Y:S02]  /*39c0*/  LOP3.LUT R14, R8, 0xff, RZ, 0xc0, !PT ;  /* 0x000000ff080e7812 */ /* 0x000fe400078ec0ff */
[----:B------:R-:W-:Y:S02]  /*39d0*/  SHF.R.U32.HI R15, RZ, 0x18, R8 ;  /* 0x00000018ff0f7819 */ /* 0x000fe40000011608 */
[C---:B------:R-:W-:Y:S02]  /*39e0*/  LOP3.LUT R9, R5.reuse, 0xffff, RZ, 0xc0, !PT ;  /* 0x0000ffff05097812 */ /* 0x040fe400078ec0ff */
[----:B------:R-:W-:Y:S01]  /*39f0*/  LOP3.LUT R10, R5, 0xff, RZ, 0xc0, !PT ;  /* 0x000000ff050a7812 */ /* 0x000fe200078ec0ff */
[----:B------:R-:W-:Y:S01]  /*3a00*/  MUFU.EX2 R155, R24 ;  /* 0x00000018009b7308 */ /* 0x000fe20000000800 */
[--C-:B------:R-:W-:Y:S02]  /*3a10*/  SHF.R.U32.HI R8, RZ, 0x10, R5.reuse ;  /* 0x00000010ff087819 */ /* 0x100fe40000011605 */
[----:B------:R-:W-:Y:S02]  /*3a20*/  @!P0 FSEL R32, R32, -INF , !P3 ;  /* 0xff80000020208808 */ /* 0x000fe40005800000 */
[----:B------:R-:W-:Y:S02]  /*3a30*/  ISETP.LE.U32.AND P3, PT, R10, UR37, PT ;  /* 0x000000250a007c0c */ /* 0x000fe4000bf63070 */
[----:B------:R-:W-:Y:S01]  /*3a40*/  SHF.R.U32.HI R10, RZ, 0x18, R5 ;  /* 0x00000018ff0a7819 */ /* 0x000fe20000011605 */
[--C-:B------:R-:W-:Y:S01]  /*3a50*/  FFMA.FTZ R32, R32, c[0x0][0x23c], -R148.reuse ;  /* 0x00008f0020207a23 */ /* 0x100fe20000010894 */
[----:B------:R-:W-:Y:S01]  /*3a60*/  LOP3.LUT R5, R8, 0xff, RZ, 0xc0, !PT ;  /* 0x000000ff08057812 */ /* 0x000fe200078ec0ff */
[----:B------:R-:W-:Y:S01]  /*3a70*/  MUFU.EX2 R153, R26 ;  /* 0x0000001a00997308 */ /* 0x000fe20000000800 */
[----:B------:R-:W-:Y:S02]  /*3a80*/  SHF.R.U32.HI R8, RZ, 0x8, R9 ;  /* 0x00000008ff087819 */ /* 0x000fe40000011609 */
[----:B------:R-:W-:Y:S02]  /*3a90*/  @!P0 FSEL R34, R34, -INF , !P4 ;  /* 0xff80000022228808 */ /* 0x000fe40006000000 */
[----:B------:R-:W-:Y:S02]  /*3aa0*/  ISETP.LE.U32.AND P4, PT, R5, UR37, PT ;  /* 0x0000002505007c0c */ /* 0x000fe4000bf83070 */
[----:B------:R-:W-:Y:S01]  /*3ab0*/  LOP3.LUT R5, R8, 0xffff, RZ, 0xc0, !PT ;  /* 0x0000ffff08057812 */ /* 0x000fe200078ec0ff */
[----:B------:R-:W-:Y:S01]  /*3ac0*/  @!P3 FADD.FTZ R228, -R228, -RZ ;  /* 0x800000ffe4e4b221 */ /* 0x000fe20000010100 */
[----:B------:R-:W-:Y:S01]  /*3ad0*/  @!P0 FSEL R33, R33, -INF , !P2 ;  /* 0xff80000021218808 */ /* 0x000fe20005000000 */
[----:B------:R-:W2:Y:S01]  /*3ae0*/  MUFU.EX2 R149, R32 ;  /* 0x0000002000957308 */ /* 0x000ea20000000800 */
[----:B------:R-:W-:Y:S01]  /*3af0*/  @!P0 FSEL R35, R35, -INF , !P6 ;  /* 0xff80000023238808 */ /* 0x000fe20007000000 */
[--C-:B------:R-:W-:Y:S01]  /*3b00*/  FFMA.FTZ R34, R34, c[0x0][0x23c], -R141.reuse ;  /* 0x00008f0022227a23 */ /* 0x100fe2000001088d */
[----:B------:R-:W-:Y:S01]  /*3b10*/  ISETP.LE.U32.AND P0, PT, R5, UR37, PT ;  /* 0x0000002505007c0c */ /* 0x000fe2000bf03070 */
[----:B------:R-:W-:Y:S01]  /*3b20*/  FFMA.FTZ R148, R33, c[0x0][0x23c], -R148 ;  /* 0x00008f0021947a23 */ /* 0x000fe20000010894 */
[C---:B------:R-:W-:Y:S01]  /*3b30*/  LOP3.LUT R5, R0.reuse, 0xffff, RZ, 0xc0, !PT ;  /* 0x0000ffff00057812 */ /* 0x040fe200078ec0ff */
[----:B------:R-:W-:Y:S01]  /*3b40*/  FFMA.FTZ R141, R35, c[0x0][0x23c], -R141 ;  /* 0x00008f00238d7a23 */ /* 0x000fe2000001088d */
[----:B------:R-:W-:Y:S01]  /*3b50*/  LOP3.LUT R8, R0, 0xff, RZ, 0xc0, !PT ;  /* 0x000000ff00087812 */ /* 0x000fe200078ec0ff */
[----:B------:R-:W-:Y:S01]  /*3b60*/  @!P4 FADD.FTZ R226, -R226, -RZ ;  /* 0x800000ffe2e2c221 */ /* 0x000fe20000010100 */
[----:B------:R-:W-:Y:S01]  /*3b70*/  SHF.R.U32.HI R5, RZ, 0x8, R5 ;  /* 0x00000008ff057819 */ /* 0x000fe20000011605 */
[----:B------:R-:W-:Y:S01]  /*3b80*/  MUFU.EX2 R148, R148 ;  /* 0x0000009400947308 */ /* 0x000fe20000000800 */
[----:B------:R-:W-:Y:S02]  /*3b90*/  ISETP.LE.U32.AND P2, PT, R10, UR37, PT ;  /* 0x000000250a007c0c */ /* 0x000fe4000bf43070 */
[----:B------:R-:W-:Y:S02]  /*3ba0*/  ISETP.LE.U32.AND P6, PT, R8, UR37, PT ;  /* 0x0000002508007c0c */ /* 0x000fe4000bfc3070 */
[----:B------:R-:W-:Y:S01]  /*3bb0*/  LOP3.LUT R5, R5, 0xffff, RZ, 0xc0, !PT ;  /* 0x0000ffff05057812 */ /* 0x000fe200078ec0ff */
[----:B------:R-:W-:Y:S01]  /*3bc0*/  @!P0 FADD.FTZ R227, -R227, -RZ ;  /* 0x800000ffe3e38221 */ /* 0x000fe20000010100 */
[--C-:B------:R-:W-:Y:S02]  /*3bd0*/  SHF.R.U32.HI R8, RZ, 0x18, R0.reuse ;  /* 0x00000018ff087819 */ /* 0x100fe40000011600 */
[----:B------:R-:W-:Y:S01]  /*3be0*/  SHF.R.U32.HI R0, RZ, 0x10, R0 ;  /* 0x00000010ff007819 */ /* 0x000fe20000011600 */
[----:B------:R-:W-:Y:S01]  /*3bf0*/  MUFU.EX2 R144, R4 ;  /* 0x0000000400907308 */ /* 0x000fe20000000800 */
[----:B------:R-:W-:Y:S02]  /*3c00*/  ISETP.LE.U32.AND P0, PT, R5, UR37, PT ;  /* 0x0000002505007c0c */ /* 0x000fe4000bf03070 */
[----:B------:R-:W-:Y:S01]  /*3c10*/  LOP3.LUT R0, R0, 0xff, RZ, 0xc0, !PT ;  /* 0x000000ff00007812 */ /* 0x000fe200078ec0ff */
[----:B-1----:R-:W-:Y:S01]  /*3c20*/  @!P2 FADD.FTZ R233, -R233, -RZ ;  /* 0x800000ffe9e9a221 */ /* 0x002fe20000010100 */
[----:B------:R-:W-:Y:S01]  /*3c30*/  SHF.R.U32.HI R5, RZ, 0x8, R13 ;  /* 0x00000008ff057819 */ /* 0x000fe2000001160d */
[----:B----4-:R-:W-:Y:S01]  /*3c40*/  @!P6 FADD.FTZ R235, -R235, -RZ ;  /* 0x800000ffebebe221 */ /* 0x010fe20000010100 */
[----:B------:R-:W-:Y:S01]  /*3c50*/  ISETP.LE.U32.AND P4, PT, R0, UR37, PT ;  /* 0x0000002500007c0c */ /* 0x000fe2000bf83070 */
[----:B--2---:R-:W-:Y:S01]  /*3c60*/  @!P1 FADD.FTZ R149, -R149, -RZ ;  /* 0x800000ff95959221 */ /* 0x004fe20000010100 */
[----:B------:R-:W-:Y:S01]  /*3c70*/  LOP3.LUT R0, R11, 0xff, RZ, 0xc0, !PT ;  /* 0x000000ff0b007812 */ /* 0x000fe200078ec0ff */
[----:B------:R-:W1:Y:S01]  /*3c80*/  MUFU.EX2 R156, R23 ;  /* 0x00000017009c7308 */ /* 0x000e620000000800 */
[----:B------:R-:W-:Y:S02]  /*3c90*/  ISETP.LE.U32.AND P2, PT, R14, UR37, PT ;  /* 0x000000250e007c0c */ /* 0x000fe4000bf43070 */
[----:B------:R-:W-:Y:S01]  /*3ca0*/  ISETP.LE.U32.AND P6, PT, R0, UR37, PT ;  /* 0x0000002500007c0c */ /* 0x000fe2000bfc3070 */
[----:B------:R-:W-:Y:S01]  /*3cb0*/  @!P0 FADD.FTZ R234, -R234, -RZ ;  /* 0x800000ffeaea8221 */ /* 0x000fe20000010100 */
[----:B------:R-:W-:Y:S02]  /*3cc0*/  LOP3.LUT R0, R5, 0xffff, RZ, 0xc0, !PT ;  /* 0x0000ffff05007812 */ /* 0x000fe400078ec0ff */
[----:B------:R-:W-:Y:S02]  /*3cd0*/  ISETP.LE.U32.AND P3, PT, R8, UR37, PT ;  /* 0x0000002508007c0c */ /* 0x000fe4000bf63070 */
[----:B------:R-:W-:Y:S01]  /*3ce0*/  ISETP.LE.U32.AND P0, PT, R0, UR37, PT ;  /* 0x0000002500007c0c */ /* 0x000fe2000bf03070 */
[----:B------:R-:W-:Y:S01]  /*3cf0*/  @!P4 FADD.FTZ R237, -R237, -RZ ;  /* 0x800000ffededc221 */ /* 0x000fe20000010100 */
[----:B------:R-:W-:Y:S01]  /*3d00*/  LOP3.LUT R5, R12, 0xff, RZ, 0xc0, !PT ;  /* 0x000000ff0c057812 */ /* 0x000fe200078ec0ff */
[----:B------:R-:W2:Y:S01]  /*3d10*/  MUFU.EX2 R154, R25 ;  /* 0x00000019009a7308 */ /* 0x000ea20000000800 */
[----:B------:R-:W-:Y:S01]  /*3d20*/  SHF.R.U32.HI R0, RZ, 0x8, R17 ;  /* 0x00000008ff007819 */ /* 0x000fe20000011611 */
[----:B------:R-:W-:Y:S01]  /*3d30*/  @!P2 FADD.FTZ R230, -R230, -RZ ;  /* 0x800000ffe6e6a221 */ /* 0x000fe20000010100 */
[----:B------:R-:W-:Y:S01]  /*3d40*/  ISETP.LE.U32.AND P2, PT, R19, UR37, PT ;  /* 0x0000002513007c0c */ /* 0x000fe2000bf43070 */
[----:B------:R-:W-:Y:S01]  /*3d50*/  @!P6 FADD.FTZ R231, -R231, -RZ ;  /* 0x800000ffe7e7e221 */ /* 0x000fe20000010100 */
[----:B------:R-:W-:Y:S02]  /*3d60*/  ISETP.LE.U32.AND P4, PT, R5, UR37, PT ;  /* 0x0000002505007c0c */ /* 0x000fe4000bf83070 */
[----:B------:R-:W-:Y:S01]  /*3d70*/  LOP3.LUT R5, R18, 0xff, RZ, 0xc0, !PT ;  /* 0x000000ff12057812 */ /* 0x000fe200078ec0ff */
[----:B------:R-:W-:Y:S01]  /*3d80*/  @!P3 FADD.FTZ R236, -R236, -RZ ;  /* 0x800000ffececb221 */ /* 0x000fe20000010100 */
[----:B------:R-:W-:Y:S01]  /*3d90*/  LOP3.LUT R0, R0, 0xffff, RZ, 0xc0, !PT ;  /* 0x0000ffff00007812 */ /* 0x000fe200078ec0ff */
[----:B------:R-:W-:Y:S01]  /*3da0*/  @!P0 FADD.FTZ R229, -R229, -RZ ;  /* 0x800000ffe5e58221 */ /* 0x000fe20000010100 */
[----:B------:R-:W-:Y:S01]  /*3db0*/  ISETP.LE.U32.AND P0, PT, R5, UR37, PT ;  /* 0x0000002505007c0c */ /* 0x000fe2000bf03070 */
[----:B------:R-:W-:Y:S01]  /*3dc0*/  MUFU.EX2 R152, R27 ;  /* 0x0000001b00987308 */ /* 0x000fe20000000800 */
[----:B------:R-:W-:Y:S02]  /*3dd0*/  ISETP.LE.U32.AND P6, PT, R0, UR37, PT ;  /* 0x0000002500007c0c */ /* 0x000fe4000bfc3070 */
[----:B------:R-:W-:Y:S01]  /*3de0*/  LOP3.LUT R0, R12, 0xffff, RZ, 0xc0, !PT ;  /* 0x0000ffff0c007812 */ /* 0x000fe200078ec0ff */
[----:B------:R-:W-:Y:S01]  /*3df0*/  @!P2 FADD.FTZ R163, -R163, -RZ ;  /* 0x800000ffa3a3a221 */ /* 0x000fe20000010100 */
[----:B------:R-:W-:Y:S01]  /*3e00*/  ISETP.LE.U32.AND P3, PT, R15, UR37, PT ;  /* 0x000000250f007c0c */ /* 0x000fe2000bf63070 */
[----:B------:R-:W-:Y:S01]  /*3e10*/  @!P4 FADD.FTZ R159, -R159, -RZ ;  /* 0x800000ff9f9fc221 */ /* 0x000fe20000010100 */
[----:B------:R-:W-:Y:S02]  /*3e20*/  SHF.R.U32.HI R0, RZ, 0x8, R0 ;  /* 0x00000008ff007819 */ /* 0x000fe40000011600 */
[----:B------:R-:W-:Y:S01]  /*3e30*/  ISETP.LE.U32.AND P2, PT, R20, UR37, PT ;  /* 0x0000002514007c0c */ /* 0x000fe2000bf43070 */
[----:B------:R-:W-:Y:S01]  /*3e40*/  MUFU.EX2 R151, R28 ;  /* 0x0000001c00977308 */ /* 0x000fe20000000800 */
[--C-:B------:R-:W-:Y:S01]  /*3e50*/  SHF.R.U32.HI R5, RZ, 0x18, R12.reuse ;  /* 0x00000018ff057819 */ /* 0x100fe2000001160c */
[----:B------:R-:W-:Y:S01]  /*3e60*/  @!P0 FADD.FTZ R161, -R161, -RZ ;  /* 0x800000ffa1a18221 */ /* 0x000fe20000010100 */
[----:B------:R-:W-:Y:S01]  /*3e70*/  LOP3.LUT R0, R0, 0xffff, RZ, 0xc0, !PT ;  /* 0x0000ffff00007812 */ /* 0x000fe200078ec0ff */
[----:B------:R-:W-:Y:S01]  /*3e80*/  @!P6 FADD.FTZ R162, -R162, -RZ ;  /* 0x800000ffa2a2e221 */ /* 0x000fe20000010100 */
[----:B------:R-:W-:Y:S02]  /*3e90*/  SHF.R.U32.HI R12, RZ, 0x10, R12 ;  /* 0x00000010ff0c7819 */ /* 0x000fe4000001160c */
[----:B------:R-:W-:Y:S01]  /*3ea0*/  ISETP.LE.U32.AND P0, PT, R0, UR37, PT ;  /* 0x0000002500007c0c */ /* 0x000fe2000bf03070 */
[----:B------:R-:W-:Y:S01]  /*3eb0*/  @!P3 FADD.FTZ R232, -R232, -RZ ;  /* 0x800000ffe8e8b221 */ /* 0x000fe20000010100 */
[----:B------:R-:W-:Y:S01]  /*3ec0*/  LOP3.LUT R12, R12, 0xff, RZ, 0xc0, !PT ;  /* 0x000000ff0c0c7812 */ /* 0x000fe200078ec0ff */
[----:B------:R-:W-:Y:S01]  /*3ed0*/  MUFU.EX2 R147, R30 ;  /* 0x0000001e00937308 */ /* 0x000fe20000000800 */
[C---:B------:R-:W-:Y:S01]  /*3ee0*/  LOP3.LUT R0, R7.reuse, 0xffff, RZ, 0xc0, !PT ;  /* 0x0000ffff07007812 */ /* 0x040fe200078ec0ff */
[----:B------:R-:W-:Y:S01]  /*3ef0*/  @!P2 FADD.FTZ R160, -R160, -RZ ;  /* 0x800000ffa0a0a221 */ /* 0x000fe20000010100 */
[----:B------:R-:W-:Y:S02]  /*3f00*/  ISETP.LE.U32.AND P6, PT, R12, UR37, PT ;  /* 0x000000250c007c0c */ /* 0x000fe4000bfc3070 */
[----:B------:R-:W-:Y:S02]  /*3f10*/  LOP3.LUT R6, R7, 0xff, RZ, 0xc0, !PT ;  /* 0x000000ff07067812 */ /* 0x000fe400078ec0ff */
[----:B------:R-:W-:Y:S02]  /*3f20*/  ISETP.LE.U32.AND P3, PT, R5, UR37, PT ;  /* 0x0000002505007c0c */ /* 0x000fe4000bf63070 */
[--C-:B------:R-:W-:Y:S01]  /*3f30*/  SHF.R.U32.HI R5, RZ, 0x10, R7.reuse ;  /* 0x00000010ff057819 */ /* 0x100fe20000011607 */
[----:B------:R-:W-:Y:S01]  /*3f40*/  @!P0 FADD.FTZ R158, -R158, -RZ ;  /* 0x800000ff9e9e8221 */ /* 0x000fe20000010100 */
[----:B------:R-:W-:Y:S02]  /*3f50*/  SHF.R.U32.HI R0, RZ, 0x8, R0 ;  /* 0x00000008ff007819 */ /* 0x000fe40000011600 */
[----:B------:R-:W-:Y:S02]  /*3f60*/  ISETP.LE.U32.AND P2, PT, R6, UR37, PT ;  /* 0x0000002506007c0c */ /* 0x000fe4000bf43070 */
[----:B------:R-:W-:Y:S01]  /*3f70*/  LOP3.LUT R0, R0, 0xffff, RZ, 0xc0, !PT ;  /* 0x0000ffff00007812 */ /* 0x000fe200078ec0ff */
[----:B------:R-:W-:Y:S01]  /*3f80*/  @!P6 FADD.FTZ R157, -R157, -RZ ;  /* 0x800000ff9d9de221 */ /* 0x000fe20000010100 */
[----:B------:R-:W-:Y:S02]  /*3f90*/  LOP3.LUT R5, R5, 0xff, RZ, 0xc0, !PT ;  /* 0x000000ff05057812 */ /* 0x000fe400078ec0ff */
[----:B------:R-:W-:Y:S01]  /*3fa0*/  ISETP.LE.U32.AND P0, PT, R0, UR37, PT ;  /* 0x0000002500007c0c */ /* 0x000fe2000bf03070 */
[----:B-1----:R-:W-:Y:S01]  /*3fb0*/  @!P3 FADD.FTZ R156, -R156, -RZ ;  /* 0x800000ff9c9cb221 */ /* 0x002fe20000010100 */
[----:B------:R-:W-:Y:S02]  /*3fc0*/  LOP3.LUT R0, R146, 0xff, RZ, 0xc0, !PT ;  /* 0x000000ff92007812 */ /* 0x000fe400078ec0ff */
[----:B------:R-:W-:Y:S01]  /*3fd0*/  ISETP.LE.U32.AND P4, PT, R5, UR37, PT ;  /* 0x0000002505007c0c */ /* 0x000fe2000bf83070 */
[----:B------:R-:W1:Y:S01]  /*3fe0*/  MUFU.EX2 R146, R34 ;  /* 0x0000002200927308 */ /* 0x000e620000000800 */
[----:B------:R-:W-:Y:S01]  /*3ff0*/  SHF.R.U32.HI R5, RZ, 0x8, R140 ;  /* 0x00000008ff057819 */ /* 0x000fe2000001168c */
[----:B------:R-:W-:Y:S01]  /*4000*/  @!P2 FADD.FTZ R155, -R155, -RZ ;  /* 0x800000ff9b9ba221 */ /* 0x000fe20000010100 */
[----:B------:R-:W-:Y:S01]  /*4010*/  ISETP.LE.U32.AND P6, PT, R0, UR37, PT ;  /* 0x0000002500007c0c */ /* 0x000fe2000bfc3070 */
[----:B------:R-:W-:Y:S01]  /*4020*/  IMAD.U32 R140, RZ, RZ, UR36 ;  /* 0x00000024ff8c7e24 */ /* 0x000fe2000f8e00ff */
[----:B------:R-:W-:Y:S02]  /*4030*/  LOP3.LUT R0, R5, 0xffff, RZ, 0xc0, !PT ;  /* 0x0000ffff05007812 */ /* 0x000fe400078ec0ff */
[----:B------:R-:W-:Y:S01]  /*4040*/  SHF.R.U32.HI R7, RZ, 0x18, R7 ;  /* 0x00000018ff077819 */ /* 0x000fe20000011607 */
[----:B--2---:R-:W-:Y:S01]  /*4050*/  @!P0 FADD.FTZ R154, -R154, -RZ ;  /* 0x800000ff9a9a8221 */ /* 0x004fe20000010100 */
[----:B------:R-:W-:Y:S02]  /*4060*/  ISETP.LE.U32.AND P2, PT, R0, UR37, PT ;  /* 0x0000002500007c0c */ /* 0x000fe4000bf43070 */
[----:B------:R-:W-:Y:S01]  /*4070*/  F2FP.RELU.BF16.PACK_AB R0, R227, R228 ;  /* 0x000000e4e300723e */ /* 0x000fe200000018ff */
[----:B------:R-:W-:Y:S01]  /*4080*/  @!P4 FADD.FTZ R153, -R153, -RZ ;  /* 0x800000ff9999c221 */ /* 0x000fe20000010100 */
[----:B------:R-:W-:Y:S02]  /*4090*/  SHF.R.U32.HI R5, RZ, 0x8, R143 ;  /* 0x00000008ff057819 */ /* 0x000fe4000001168f */
[----:B------:R-:W-:Y:S01]  /*40a0*/  ISETP.LE.U32.AND P4, PT, R7, UR37, PT ;  /* 0x0000002507007c0c */ /* 0x000fe2000bf83070 */
[----:B------:R2:W-:Y:S01]  /*40b0*/  STS [R242+0x13000], R0 ;  /* 0x01300000f2007388 */ /* 0x0005e20000000800 */
[----:B------:R-:W-:Y:S02]  /*40c0*/  F2FP.RELU.BF16.PACK_AB R7, R233, R226 ;  /* 0x000000e2e907723e */ /* 0x000fe400000018ff */
[----:B------:R-:W-:Y:S02]  /*40d0*/  LOP3.LUT R5, R5, 0xffff, RZ, 0xc0, !PT ;  /* 0x0000ffff05057812 */ /* 0x000fe400078ec0ff */
[----:B------:R-:W-:Y:S01]  /*40e0*/  LOP3.LUT R6, R238, 0xff, RZ, 0xc0, !PT ;  /* 0x000000ffee067812 */ /* 0x000fe200078ec0ff */
[----:B------:R-:W-:Y:S01]  /*40f0*/  @!P2 FADD.FTZ R148, -R148, -RZ ;  /* 0x800000ff9494a221 */ /* 0x000fe20000010100 */
[----:B------:R-:W-:Y:S01]  /*4100*/  ISETP.LE.U32.AND P2, PT, R5, UR37, PT ;  /* 0x0000002505007c0c */ /* 0x000fe2000bf43070 */
[----:B------:R3:W-:Y:S01]  /*4110*/  STS [R242+0x13400], R7 ;  /* 0x01340007f2007388 */ /* 0x0007e20000000800 */
[----:B------:R-:W-:Y:S01]  /*4120*/  F2FP.RELU.BF16.PACK_AB R5, R162, R163 ;  /* 0x000000a3a205723e */ /* 0x000fe200000018ff */
[----:B-1----:R-:W-:Y:S01]  /*4130*/  @!P6 FADD.FTZ R146, -R146, -RZ ;  /* 0x800000ff9292e221 */ /* 0x002fe20000010100 */
[----:B------:R-:W-:Y:S01]  /*4140*/  ISETP.LE.U32.AND P1, PT, R6, UR37, PT ;  /* 0x0000002506007c0c */ /* 0x000fe2000bf23070 */
[----:B------:R-:W-:Y:S01]  /*4150*/  @!P4 FADD.FTZ R152, -R152, -RZ ;  /* 0x800000ff9898c221 */ /* 0x000fe20000010100 */
[----:B------:R-:W-:Y:S01]  /*4160*/  F2FP.RELU.BF16.PACK_AB R6, R234, R235 ;  /* 0x000000ebea06723e */ /* 0x000fe200000018ff */
[----:B------:R1:W-:Y:S01]  /*4170*/  STS [R241+0x13000], R5 ;  /* 0x01300005f1007388 */ /* 0x0003e20000000800 */
[----:B------:R-:W-:Y:S01]  /*4180*/  F2FP.RELU.BF16.PACK_AB R4, R236, R237 ;  /* 0x000000edec04723e */ /* 0x000fe200000018ff */
[----:B------:R-:W-:Y:S01]  /*4190*/  IMAD.MOV.U32 R238, RZ, RZ, c[0x0][0x1c0] ;  /* 0x00007000ffee7624 */ /* 0x000fe200078e00ff */
[----:B------:R-:W-:Y:S02]  /*41a0*/  ISETP.LE.U32.AND P0, PT, R145, UR37, PT ;  /* 0x0000002591007c0c */ /* 0x000fe4000bf03070 */
[----:B------:R-:W4:Y:S01]  /*41b0*/  MUFU.EX2 R145, R141 ;  /* 0x0000008d00917308 */ /* 0x000f220000000800 */
[----:B------:R-:W-:Y:S01]  /*41c0*/  ISETP.LE.U32.AND P3, PT, R133, UR37, PT ;  /* 0x0000002585007c0c */ /* 0x000fe2000bf63070 */
[----:B------:R-:W-:Y:S01]  /*41d0*/  @!P2 FADD.FTZ R150, -R150, -RZ ;  /* 0x800000ff9696a221 */ /* 0x000fe20000010100 */
[----:B------:R-:W-:Y:S01]  /*41e0*/  FSETP.GE.FTZ.AND P2, PT, R228, RZ, PT ;  /* 0x000000ffe400720b */ /* 0x000fe20003f56000 */
[----:B------:R-:W-:Y:S01]  /*41f0*/  IMAD R238, R238, c[0x0][0x22c], RZ ;  /* 0x00008b00eeee7a24 */ /* 0x000fe200078e02ff */
[----:B------:R-:W-:Y:S01]  /*4200*/  FSETP.GE.FTZ.AND P4, PT, R162, RZ, PT ;  /* 0x000000ffa200720b */ /* 0x000fe20003f96000 */
[----:B------:R-:W-:Y:S01]  /*4210*/  @!P1 FADD.FTZ R147, -R147, -RZ ;  /* 0x800000ff93939221 */ /* 0x000fe20000010100 */
[----:B--2---:R-:W-:Y:S01]  /*4220*/  F2FP.RELU.BF16.PACK_AB R0, R160, R161 ;  /* 0x000000a1a000723e */ /* 0x004fe200000018ff */
[----:B------:R-:W-:Y:S01]  /*4230*/  IMAD.U32 R238, R238, -0x40, RZ ;  /* 0xffffffc0eeee7824 */ /* 0x000fe200078e00ff */
[----:B------:R-:W-:Y:S02]  /*4240*/  FSETP.GE.FTZ.AND P1, PT, R227, RZ, PT ;  /* 0x000000ffe300720b */ /* 0x000fe40003f36000 */
[----:B------:R-:W-:Y:S01]  /*4250*/  @!P0 FADD.FTZ R144, -R144, -RZ ;  /* 0x800000ff90908221 */ /* 0x000fe20000010100 */
[----:B------:R2:W-:Y:S01]  /*4260*/  STS [R241+0x13400], R0 ;  /* 0x01340000f1007388 */ /* 0x0005e20000000800 */
[----:B------:R-:W-:Y:S01]  /*4270*/  LEA R142, P0, R248, R140, 0x2 ;  /* 0x0000008cf88e7211 */ /* 0x000fe200078010ff */
[----:B------:R-:W-:Y:S01]  /*4280*/  @!P3 FADD.FTZ R151, -R151, -RZ ;  /* 0x800000ff9797b221 */ /* 0x000fe20000010100 */
[----:B---3--:R-:W-:Y:S01]  /*4290*/  F2FP.RELU.BF16.PACK_AB R7, R229, R230 ;  /* 0x000000e6e507723e */ /* 0x008fe200000018ff */
[----:B------:R3:W-:Y:S01]  /*42a0*/  STS [R242+0x14000], R6 ;  /* 0x01400006f2007388 */ /* 0x0007e20000000800 */
[----:B------:R-:W-:Y:S03]  /*42b0*/  FSETP.GE.FTZ.AND P3, PT, R159, RZ, PT ;  /* 0x000000ff9f00720b */ /* 0x000fe60003f76000 */
[----:B------:R3:W-:Y:S01]  /*42c0*/  STS [R242+0x14400], R4 ;  /* 0x01440004f2007388 */ /* 0x0007e20000000800 */
[----:B-1----:R-:W-:Y:S03]  /*42d0*/  F2FP.RELU.BF16.PACK_AB R5, R158, R159 ;  /* 0x0000009f9e05723e */ /* 0x002fe600000018ff */
[----:B------:R1:W-:Y:S01]  /*42e0*/  STS [R241+0x14000], R7 ;  /* 0x01400007f1007388 */ /* 0x0003e20000000800 */
[----:B----4-:R-:W-:Y:S01]  /*42f0*/  @!P5 FADD.FTZ R145, -R145, -RZ ;  /* 0x800000ff9191d221 */ /* 0x010fe20000010100 */
[----:B------:R-:W-:Y:S01]  /*4300*/  FSETP.GE.FTZ.AND P5, PT, R163, RZ, PT ;  /* 0x000000ffa300720b */ /* 0x000fe20003fb6000 */
[----:B------:R-:W-:Y:S05]  /*4310*/  IMAD.U32 R141, RZ, RZ, UR43 ;  /* 0x0000002bff8d7e24 */ /* 0x000fea000f8e00ff */
[----:B------:R-:W-:Y:S02]  /*4320*/  LEA.HI.X.SX32 R143, R248, R141, 0x2, P0 ;  /* 0x0000008df88f7211 */ /* 0x000fe400000f16ff */
[----:B------:R-:W-:Y:S02]  /*4330*/  FSETP.GE.FTZ.AND P0, PT, R226, RZ, PT ;  /* 0x000000ffe200720b */ /* 0x000fe40003f16000 */
[----:B--2---:R-:W-:Y:S01]  /*4340*/  F2FP.RELU.BF16.PACK_AB R0, R148, R149 ;  /* 0x000000959400723e */ /* 0x004fe200000018ff */
[----:B------:R-:W2:Y:S01]  /*4350*/  LDG.E R141, [R142.64] ;  /* 0x000000228e8d7981 */ /* 0x000ea2000c1e1900 */
[----:B---3--:R-:W-:Y:S03]  /*4360*/  F2FP.RELU.BF16.PACK_AB R6, R232, R231 ;  /* 0x000000e7e806723e */ /* 0x008fe600000018ff */
[----:B------:R-:W3:Y:S01]  /*4370*/  LDG.E R140, [R142.64+0x20] ;  /* 0x000020228e8c7981 */ /* 0x000ee2000c1e1900 */
[----:B------:R-:W-:Y:S03]  /*4380*/  F2FP.RELU.BF16.PACK_AB R4, R156, R157 ;  /* 0x0000009d9c04723e */ /* 0x000fe600000018ff */
[----:B------:R4:W-:Y:S01]  /*4390*/  STS [R241+0x14400], R6 ;  /* 0x01440006f1007388 */ /* 0x0009e20000000800 */
[----:B-1----:R-:W-:Y:S03]  /*43a0*/  F2FP.RELU.BF16.PACK_AB R7, R154, R155 ;  /* 0x0000009b9a07723e */ /* 0x002fe600000018ff */
[----:B------:R1:W-:Y:S04]  /*43b0*/  STS [R240+0x13000], R5 ;  /* 0x01300005f0007388 */ /* 0x0003e80000000800 */
[----:B------:R1:W-:Y:S04]  /*43c0*/  STS [R240+0x13400], R4 ;  /* 0x01340004f0007388 */ /* 0x0003e80000000800 */
[----:B------:R1:W-:Y:S01]  /*43d0*/  STS [R239+0x13000], R0 ;  /* 0x01300000ef007388 */ /* 0x0003e20000000800 */
[----:B----4-:R-:W-:Y:S02]  /*43e0*/  F2FP.RELU.BF16.PACK_AB R6, R152, R153 ;  /* 0x000000999806723e */ /* 0x010fe400000018ff */
[----:B-1----:R-:W-:Y:S02]  /*43f0*/  F2FP.RELU.BF16.PACK_AB R5, R145, R146 ;  /* 0x000000929105723e */ /* 0x002fe400000018ff */
        /* <DEDUP_REMOVED lines=66> */
[----:B------:R-:W-:Y:S01]  /*4820*/  FSEL R4, R4, R141, P1 ;  /* 0x0000008d04047208 */ /* 0x000fe20000800000 */
[----:B------:R-:W1:Y:S01]  /*4830*/  LDSM.16.M88.4 R136, [R216+0x8800] ;  /* 0x00880000d888783b */ /* 0x000e620000000200 */
[----:B------:R-:W-:Y:S01]  /*4840*/  FSEL R0, R0, R140, P0 ;  /* 0x0000008c00007208 */ /* 0x000fe20000000000 */
[----:B------:R-:W-:Y:S01]  /*4850*/  FMUL.FTZ R228, R228, R5 ;  /* 0x00000005e4e47220 */ /* 0x000fe20000410000 */
[----:B------:R-:W-:Y:S01]  /*4860*/  LEA R224, P0, R238, R224, 0x2 ;  /* 0x000000e0eee07211 */ /* 0x000fe200078010ff */
[----:B------:R-:W-:Y:S01]  /*4870*/  FMUL.FTZ R227, R227, R4 ;  /* 0x00000004e3e37220 */ /* 0x000fe20000410000 */
[----:B------:R-:W-:Y:S01]  /*4880*/  FSETP.GE.FTZ.AND P1, PT, R149, RZ, PT ;  /* 0x000000ff9500720b */ /* 0x000fe20003f36000 */
[----:B------:R-:W-:Y:S01]  /*4890*/  FMUL.FTZ R226, R226, R0 ;  /* 0x00000000e2e27220 */ /* 0x000fe20000410000 */
[----:B------:R-:W-:Y:S01]  /*48a0*/  LEA.HI.X.SX32 R225, R238, R225, 0x2, P0 ;  /* 0x000000e1eee17211 */ /* 0x000fe200000f16ff */
[----:B------:R-:W2:Y:S01]  /*48b0*/  LDG.E R4, [R142.64+0x80] ;  /* 0x000080228e047981 */ /* 0x000ea2000c1e1900 */
[----:B------:R-:W-:Y:S02]  /*48c0*/  FSETP.GE.FTZ.AND P0, PT, R148, RZ, PT ;  /* 0x000000ff9400720b */ /* 0x000fe40003f16000 */
[----:B------:R-:W-:Y:S01]  /*48d0*/  FSETP.GE.FTZ.AND P2, PT, R158, RZ, PT ;  /* 0x000000ff9e00720b */ /* 0x000fe20003f56000 */
[----:B------:R-:W3:Y:S01]  /*48e0*/  LDG.E R0, [R142.64+0xa0] ;  /* 0x0000a0228e007981 */ /* 0x000ee2000c1e1900 */
        /* <DEDUP_REMOVED lines=19> */
[----:B------:R-:W-:Y:S01]  /*4a20*/  FADD.FTZ R6, -R140, R19 ;  /* 0x000000138c067221 */ /* 0x000fe20000010100 */
[----:B------:R-:W-:Y:S01]  /*4a30*/  FSETP.GE.FTZ.AND P4, PT, R156, RZ, PT ;  /* 0x000000ff9c00720b */ /* 0x000fe20003f96000 */
[----:B------:R-:W-:Y:S01]  /*4a40*/  FMUL.FTZ R20, R163, R20 ;  /* 0x00000014a3147220 */ /* 0x000fe20000410000 */
[----:B------:R-:W-:Y:S01]  /*4a50*/  FSETP.GE.FTZ.AND P3, PT, R146, RZ, PT ;  /* 0x000000ff9200720b */ /* 0x000fe20003f76000 */
[----:B------:R-:W-:Y:S02]  /*4a60*/  FMUL.FTZ R162, R162, R17 ;  /* 0x00000011a2a27220 */ /* 0x000fe40000410000 */
[----:B------:R-:W-:Y:S04]  /*4a70*/  FMUL.FTZ R159, R159, R16 ;  /* 0x000000109f9f7220 */ /* 0x000fe80000410000 */
[----:B------:R-:W-:Y:S05]  /*4a80*/  FADD.FTZ R5, -R141, R32 ;  /* 0x000000208d057221 */ /* 0x000fea0000010100 */
[----:B------:R-:W-:Y:S01]  /*4a90*/  FSEL R5, R5, R141, P1 ;  /* 0x0000008d05057208 */ /* 0x000fe20000800000 */
[----:B------:R-:W-:Y:S01]  /*4aa0*/  @P0 FADD.FTZ R141, -R141, R33 ;  /* 0x000000218d8d0221 */ /* 0x000fe20000010100 */
[----:B------:R-:W-:Y:S02]  /*4ab0*/  FSETP.GE.FTZ.AND P0, PT, R233, RZ, PT ;  /* 0x000000ffe900720b */ /* 0x000fe40003f16000 */
[----:B------:R-:W-:Y:S01]  /*4ac0*/  FSETP.GE.FTZ.AND P1, PT, R160, RZ, PT ;  /* 0x000000ffa000720b */ /* 0x000fe20003f36000 */
[----:B------:R-:W-:Y:S01]  /*4ad0*/  FMUL.FTZ R149, R149, R5 ;  /* 0x0000000595957220 */ /* 0x000fe20000410000 */
[-C--:B------:R-:W-:Y:S01]  /*4ae0*/  FSEL R7, R7, R140.reuse, P0 ;  /* 0x0000008c07077208 */ /* 0x080fe20000000000 */
[----:B------:R-:W-:Y:S01]  /*4af0*/  FADD.FTZ R5, -R140, R22 ;  /* 0x000000168c057221 */ /* 0x000fe20000010100 */
[----:B------:R-:W-:Y:S01]  /*4b00*/  FSETP.GE.FTZ.AND P0, PT, R157, RZ, PT ;  /* 0x000000ff9d00720b */ /* 0x000fe20003f16000 */
[----:B------:R-:W-:Y:S01]  /*4b10*/  FMUL.FTZ R141, R148, R141 ;  /* 0x0000008d948d7220 */ /* 0x000fe20000410000 */
[-C--:B------:R-:W-:Y:S01]  /*4b20*/  FSEL R6, R6, R140.reuse, P1 ;  /* 0x0000008c06067208 */ /* 0x080fe20000800000 */
[----:B------:R-:W-:Y:S01]  /*4b30*/  FMUL.FTZ R233, R233, R7 ;  /* 0x00000007e9e97220 */ /* 0x000fe20000410000 */
        /* <DEDUP_REMOVED lines=12> */
[C---:B--2---:R-:W-:Y:S02]  /*4c00*/  FADD.FTZ R5, -R4.reuse, R9 ;  /* 0x0000000904057221 */ /* 0x044fe40000010100 */
        /* <DEDUP_REMOVED lines=16> */
[C---:B---3--:R-:W-:Y:S01]  /*4d10*/  FADD.FTZ R5, -R0.reuse, R14 ;  /* 0x0000000e00057221 */ /* 0x048fe20000010100 */
        /* <DEDUP_REMOVED lines=65> */
.L_x_219:
        /* <DEDUP_REMOVED lines=119> */
.L_x_220:
[----:B------:R-:W-:Y:S01]  /*58a0*/  LDSM.16.M88.4 R24, [R217] ;  /* 0x00000000d918783b */ /* 0x000fe20000000200 */
[----:B------:R-:W-:Y:S01]  /*58b0*/  IMAD.MOV.U32 R140, RZ, RZ, c[0x0][0x1c0] ;  /* 0x00007000ff8c7624 */ /* 0x000fe200078e00ff */
[----:B------:R-:W-:Y:S01]  /*58c0*/  ULOP3.LUT UR37, UR6, 0x1, URZ, 0xc0, !UPT ;  /* 0x0000000106257892 */ /* 0x000fe2000f8ec03f */
[----:B------:R-:W-:Y:S01]  /*58d0*/  IMAD.MOV.U32 R141, RZ, RZ, 0x4 ;  /* 0x00000004ff8d7424 */ /* 0x000fe200078e00ff */
[----:B------:R-:W-:Y:S01]  /*58e0*/  UISETP.GT.AND UP2, UPT, UR6, UR7, UPT ;  /* 0x000000070600728c */ /* 0x000fe2000bf44270 */
[----:B------:R-:W2:Y:S01]  /*58f0*/  LDSM.16.MT88.4 R8, [R0+0x9000] ;  /* 0x009000000008783b */ /* 0x000ea20000004200 */
[----:B------:R-:W-:Y:S01]  /*5900*/  IMAD R140, R140, c[0x0][0x22c], RZ ;  /* 0x00008b008c8c7a24 */ /* 0x000fe200078e02ff */
[----:B------:R-:W-:Y:S01]  /*5910*/  UISETP.NE.U32.AND UP0, UPT, UR37, 0x1, UPT ;  /* 0x000000012500788c */ /* 0x000fe2000bf05070 */
[----:B------:R-:W-:Y:S01]  /*5920*/  IMAD.MOV.U32 R142, RZ, RZ, c[0x0][0x1c0] ;  /* 0x00007000ff8e7624 */ /* 0x000fe200078e00ff */
[----:B------:R-:W-:Y:S01]  /*5930*/  @UP3 UIADD3 UR41, UP1, UR4, -0x100, URZ ;  /* 0xffffff0004293890 */ /* 0x000fe2000ff3e03f */
[----:B------:R-:W3:Y:S01]  /*5940*/  LDSM.16.MT88.4 R16, [R0+0xb000] ;  /* 0x00b000000010783b */ /* 0x000ee20000004200 */
[----:B------:R-:W-:Y:S01]  /*5950*/  IMAD.SHL.U32 R140, R140, 0x8, RZ ;  /* 0x000000088c8c7824 */ /* 0x000fe200078e00ff */
[----:B------:R-:W-:Y:S01]  /*5960*/  UIADD3 UR6, UR6, -0x1, URZ ;  /* 0xffffffff06067890 */ /* 0x000fe2000fffe03f */
[----:B------:R-:W-:Y:S01]  /*5970*/  IMAD R142, R142, c[0x0][0x22c], RZ ;  /* 0x00008b008e8e7a24 */ /* 0x000fe200078e02ff */
[----:B------:R-:W-:Y:S01]  /*5980*/  @UP3 UIADD3.X UR37, UR5, -0x1, URZ, UP1, !UPT ;  /* 0xffffffff05253890 */ /* 0x000fe20008ffe43f */
[----:B------:R-:W4:Y:S01]  /*5990*/  LDSM.16.MT88.4 R28, [R0+0xd000] ;  /* 0x00d00000001c783b */ /* 0x000f220000004200 */
[----:B------:R-:W-:Y:S02]  /*59a0*/  IMAD.MOV.U32 R145, RZ, RZ, c[0x0][0x1c0] ;  /* 0x00007000ff917624 */ /* 0x000fe400078e00ff */
[----:B------:R-:W-:Y:S02]  /*59b0*/  IMAD R142, R142, 0x18, RZ ;  /* 0x000000188e8e7824 */ /* 0x000fe400078e02ff */
[----:B------:R-:W-:Y:S01]  /*59c0*/  LDSM.16.M88.4 R32, [R218] ;  /* 0x00000000da20783b */ /* 0x000fe20000000200 */
[----:B------:R-:W-:Y:S02]  /*59d0*/  IMAD R145, R145, c[0x0][0x22c], RZ ;  /* 0x00008b0091917a24 */ /* 0x000fe400078e02ff */
[----:B------:R-:W-:Y:S02]  /*59e0*/  IMAD.MOV.U32 R144, RZ, RZ, c[0x0][0x1c0] ;  /* 0x00007000ff907624 */ /* 0x000fe400078e00ff */
[----:B------:R-:W1:Y:S01]  /*59f0*/  LDSM.16.MT88.4 R132, [R0+0x9400] ;  /* 0x009400000084783b */ /* 0x000e620000004200 */
[----:B------:R-:W-:Y:S02]  /*5a00*/  IMAD.SHL.U32 R145, R145, 0x20, RZ ;  /* 0x0000002091917824 */ /* 0x000fe400078e00ff */
[----:B------:R-:W-:Y:S02]  /*5a10*/  IMAD R144, R144, c[0x0][0x22c], RZ ;  /* 0x00008b0090907a24 */ /* 0x000fe400078e02ff */
[----:B------:R-:W1:Y:S01]  /*5a20*/  LDSM.16.MT88.4 R136, [R0+0xb400] ;  /* 0x00b400000088783b */ /* 0x000e620000004200 */
[----:B------:R-:W-:Y:S02]  /*5a30*/  IMAD.MOV.U32 R143, RZ, RZ, c[0x0][0x1c0] ;  /* 0x00007000ff8f7624 */ /* 0x000fe400078e00ff */
[----:B------:R-:W-:Y:S02]  /*5a40*/  IMAD R144, R144, 0x28, RZ ;  /* 0x0000002890907824 */ /* 0x000fe400078e02ff */
[----:B------:R-:W-:Y:S04]  /*5a50*/  IMAD R143, R143, c[0x0][0x22c], RZ ;  /* 0x00008b008f8f7a24 */ /* 0x000fe800078e02ff */
[----:B------:R-:W-:Y:S01]  /*5a60*/  IMAD R143, R143, 0x30, RZ ;  /* 0x000000308f8f7824 */ /* 0x000fe200078e02ff */
[C---:B-12---:R-:W-:Y:S08]  /*5a70*/  HMMA.16816.F32.BF16 R4, R24.reuse, R8, RZ ;  /* 0x000000081804723c */ /* 0x046ff000000418ff */
[C---:B------:R-:W-:Y:S08]  /*5a80*/  HMMA.16816.F32.BF16 R8, R24.reuse, R10, RZ ;  /* 0x0000000a1808723c */ /* 0x040ff000000418ff */
[C---:B---3--:R-:W-:Y:S08]  /*5a90*/  HMMA.16816.F32.BF16 R12, R24.reuse, R16, RZ ;  /* 0x00000010180c723c */ /* 0x048ff000000418ff */
[C---:B------:R-:W-:Y:S08]  /*5aa0*/  HMMA.16816.F32.BF16 R16, R24.reuse, R18, RZ ;  /* 0x000000121810723c */ /* 0x040ff000000418ff */
[C---:B----4-:R-:W-:Y:S08]  /*5ab0*/  HMMA.16816.F32.BF16 R20, R24.reuse, R28, RZ ;  /* 0x0000001c1814723c */ /* 0x050ff000000418ff */
        /* <DEDUP_REMOVED lines=10> */
[----:B------:R-:W1:Y:S05]  /*5b60*/  LDSM.16.MT88.4 R28, [R0+0xb800] ;  /* 0x00b80000001c783b */ /* 0x000e6a0000004200 */
[----:B------:R-:W3:Y:S02]  /*5b70*/  LDSM.16.MT88.4 R32, [R0+0xd800] ;  /* 0x00d800000020783b */ /* 0x000ee40000004200 */
        /* <DEDUP_REMOVED lines=8> */
[----:B------:R-:W2:Y:S05]  /*5c00*/  LDSM.16.MT88.4 R32, [R0+0xbc00] ;  /* 0x00bc00000020783b */ /* 0x000eaa0000004200 */
[----:B------:R-:W3:Y:S02]  /*5c10*/  LDSM.16.MT88.4 R132, [R0+0xdc00] ;  /* 0x00dc00000084783b */ /* 0x000ee40000004200 */
        /* <DEDUP_REMOVED lines=39> */
[----:B------:R3:W2:Y:S02]  /*5e90*/  LDSM.16.MT88.4 R132, [R0+0xec00] ;  /* 0x00ec00000084783b */ /* 0x0006a40000004200 */
[C---:B-1----:R-:W-:Y:S03]  /*5ea0*/  HMMA.16816.F32.BF16 R4, R28.reuse, R136, R4 ;  /* 0x000000881c04723c */ /* 0x042fe60000041804 */
[----:B------:R-:W4:Y:S02]  /*5eb0*/  LDL R137, [R1+0xc] ;  /* 0x00000c0001897983 */ /* 0x000f240000100800 */
[----:B---3--:R-:W-:Y:S03]  /*5ec0*/  @P0 IADD3 R0, R248, -0x40, RZ ;  /* 0xffffffc0f8000810 */ /* 0x008fe60007ffe0ff */
[----:B------:R-:W3:Y:S01]  /*5ed0*/  LDL R136, [R1+0x14] ;  /* 0x0000140001887983 */ /* 0x000ee20000100800 */
[C---:B------:R-:W-:Y:S08]  /*5ee0*/  HMMA.16816.F32.BF16 R8, R28.reuse, R138, R8 ;  /* 0x0000008a1c08723c */ /* 0x040ff00000041808 */
[C---:B--2---:R-:W-:Y:S07]  /*5ef0*/  HMMA.16816.F32.BF16 R12, R28.reuse, R32, R12 ;  /* 0x000000201c0c723c */ /* 0x044fee000004180c */
[CC--:B------:R-:W-:Y:S01]  /*5f00*/  LEA R32, P1, R140.reuse, R224.reuse, 0x2 ;  /* 0x000000e08c207211 */ /* 0x0c0fe200078210ff */
[C---:B------:R-:W-:Y:S04]  /*5f10*/  HMMA.16816.F32.BF16 R16, R28.reuse, R34, R16 ;  /* 0x000000221c10723c */ /* 0x040fe80000041810 */
[----:B------:R-:W-:Y:S03]  /*5f20*/  LEA.HI.X.SX32 R33, R140, R225, 0x2, P1 ;  /* 0x000000e18c217211 */ /* 0x000fe600008f16ff */
[----:B------:R-:W-:Y:S01]  /*5f30*/  @P0 IMAD.WIDE R34, R0, R141, UR4 ;  /* 0x0000000400220e25 */ /* 0x000fe2000f8e028d */
[C---:B------:R-:W-:Y:S01]  /*5f40*/  HMMA.16816.F32.BF16 R20, R28.reuse, R132, R20 ;  /* 0x000000841c14723c */ /* 0x040fe20000041814 */
[----:B------:R-:W2:Y:S01]  /*5f50*/  LDL R0, [R1+0x10] ;  /* 0x0000100001007983 */ /* 0x000ea20000100800 */
[----:B------:R-:W-:Y:S02]  /*5f60*/  @UP3 UMOV UR4, UR41 ;  /* 0x0000002900043c82 */ /* 0x000fe40008000000 */
[----:B------:R-:W-:Y:S01]  /*5f70*/  IMAD.MOV.U32 R141, RZ, RZ, c[0x0][0x1c0] ;  /* 0x00007000ff8d7624 */ /* 0x000fe200078e00ff */
[----:B------:R-:W-:Y:S01]  /*5f80*/  @UP3 UMOV UR5, UR37 ;  /* 0x0000002500053c82 */ /* 0x000fe20008000000 */
[----:B------:R1:W5:Y:S02]  /*5f90*/  @P0 LDG.E R252, [R34.64] ;  /* 0x0000002222fc0981 */ /* 0x000364000c1e1900 */
[----:B------:R-:W-:Y:S03]  /*5fa0*/  HMMA.16816.F32.BF16 R24, R28, R134, R24 ;  /* 0x000000861c18723c */ /* 0x000fe60000041818 */
[----:B------:R1:W5:Y:S01]  /*5fb0*/  @P0 LDG.E R251, [R34.64+0x20] ;  /* 0x0000202222fb0981 */ /* 0x000362000c1e1900 */
[----:B------:R-:W-:Y:S03]  /*5fc0*/  IMAD R141, R141, c[0x0][0x22c], RZ ;  /* 0x00008b008d8d7a24 */ /* 0x000fe600078e02ff */
[CC--:B------:R-:W-:Y:S01]  /*5fd0*/  LEA R28, P2, R144.reuse, R224.reuse, 0x2 ;  /* 0x000000e0901c7211 */ /* 0x0c0fe200078410ff */
[----:B------:R1:W5:Y:S01]  /*5fe0*/  @P0 LDG.E R250, [R34.64+0x80] ;  /* 0x0000802222fa0981 */ /* 0x000362000c1e1900 */
[----:B------:R-:W-:Y:S03]  /*5ff0*/  IMAD.SHL.U32 R141, R141, 0x10, RZ ;  /* 0x000000108d8d7824 */ /* 0x000fe600078e00ff */
[-C--:B------:R-:W-:Y:S01]  /*6000*/  LEA.HI.X.SX32 R29, R144, R225.reuse, 0x2, P2 ;  /* 0x000000e1901d7211 */ /* 0x080fe200010f16ff */
[----:B------:R1:W5:Y:S01]  /*6010*/  @P0 LDG.E R249, [R34.64+0xa0] ;  /* 0x0000a02222f90981 */ /* 0x000362000c1e1900 */
[----:B------:R-:W-:Y:S04]  /*6020*/  IMAD.MOV.U32 R144, RZ, RZ, c[0x0][0x1c0] ;  /* 0x00007000ff907624 */ /* 0x000fe800078e00ff */
[----:B------:R1:W-:Y:S01]  /*6030*/  RED.E.ADD.F32.FTZ.RN.STRONG.GPU [R224.64], R4 ;  /* 0x00000004e000798e */ /* 0x0003e2000c10e7a2 */
[----:B------:R-:W-:Y:S04]  /*6040*/  IMAD R144, R144, c[0x0][0x22c], RZ ;  /* 0x00008b0090907a24 */ /* 0x000fe800078e02ff */
[----:B------:R1:W-:Y:S01]  /*6050*/  RED.E.ADD.F32.FTZ.RN.STRONG.GPU [R32.64], R5 ;  /* 0x000000052000798e */ /* 0x0003e2000c10e7a2 */
[----:B------:R-:W-:Y:S01]  /*6060*/  IMAD.SHL.U32 R144, R144, 0x8, RZ ;  /* 0x0000000890907824 */ /* 0x000fe200078e00ff */
[CC--:B-1----:R-:W-:Y:S04]  /*6070*/  LEA R34, P0, R141.reuse, R224.reuse, 0x2 ;  /* 0x000000e08d227211 */ /* 0x0c2fe800078010ff */
[-C--:B------:R-:W-:Y:S02]  /*6080*/  LEA.HI.X.SX32 R35, R141, R225.reuse, 0x2, P0 ;  /* 0x000000e18d237211 */ /* 0x080fe400000f16ff */
[CC--:B------:R-:W-:Y:S02]  /*6090*/  LEA R30, P0, R145.reuse, R224.reuse, 0x2 ;  /* 0x000000e0911e7211 */ /* 0x0c0fe400078010ff */
[CC--:B------:R-:W-:Y:S01]  /*60a0*/  LEA R4, P1, R142.reuse, R224.reuse, 0x2 ;  /* 0x000000e08e047211 */ /* 0x0c0fe200078210ff */
[----:B------:R1:W-:Y:S01]  /*60b0*/  RED.E.ADD.F32.FTZ.RN.STRONG.GPU [R34.64], R6 ;  /* 0x000000062200798e */ /* 0x0003e2000c10e7a2 */
[-C--:B------:R-:W-:Y:S01]  /*60c0*/  LEA.HI.X.SX32 R31, R145, R225.reuse, 0x2, P0 ;  /* 0x000000e1911f7211 */ /* 0x080fe200000f16ff */
[----:B------:R-:W-:Y:S01]  /*60d0*/  IMAD.MOV.U32 R145, RZ, RZ, c[0x0][0x1c0] ;  /* 0x00007000ff917624 */ /* 0x000fe200078e00ff */
[-C--:B------:R-:W-:Y:S01]  /*60e0*/  LEA.HI.X.SX32 R5, R142, R225.reuse, 0x2, P1 ;  /* 0x000000e18e057211 */ /* 0x080fe200008f16ff */
[----:B------:R-:W-:Y:S02]  /*60f0*/  IMAD.MOV.U32 R142, RZ, RZ, c[0x0][0x1c0] ;  /* 0x00007000ff8e7624 */ /* 0x000fe400078e00ff */
[----:B------:R-:W-:Y:S02]  /*6100*/  IMAD R145, R145, c[0x0][0x22c], RZ ;  /* 0x00008b0091917a24 */ /* 0x000fe400078e02ff */
[----:B------:R1:W-:Y:S01]  /*6110*/  RED.E.ADD.F32.FTZ.RN.STRONG.GPU [R4.64], R7 ;  /* 0x000000070400798e */ /* 0x0003e2000c10e7a2 */
[----:B------:R-:W-:Y:S02]  /*6120*/  IMAD R142, R142, c[0x0][0x22c], RZ ;  /* 0x00008b008e8e7a24 */ /* 0x000fe400078e02ff */
[----:B------:R-:W-:Y:S02]  /*6130*/  IMAD.SHL.U32 R145, R145, 0x10, RZ ;  /* 0x0000001091917824 */ /* 0x000fe400078e00ff */
[----:B------:R1:W-:Y:S01]  /*6140*/  RED.E.ADD.F32.FTZ.RN.STRONG.GPU [R30.64], R8 ;  /* 0x000000081e00798e */ /* 0x0003e2000c10e7a2 */
[----:B------:R-:W-:Y:S02]  /*6150*/  IMAD R142, R142, 0x38, RZ ;  /* 0x000000388e8e7824 */ /* 0x000fe400078e02ff */
[----:B------:R-:W-:Y:S02]  /*6160*/  IADD3 R139, R145, 0x20, RZ ;  /* 0x00000020918b7810 */ /* 0x000fe40007ffe0ff */
[----:B------:R1:W-:Y:S03]  /*6170*/  RED.E.ADD.F32.FTZ.RN.STRONG.GPU [R28.64], R9 ;  /* 0x000000091c00798e */ /* 0x0003e6000c10e7a2 */
[C---:B------:R-:W-:Y:S04]  /*6180*/  IMAD.IADD R139, R144.reuse, 0x1, R139 ;  /* 0x00000001908b7824 */ /* 0x040fe800078e028b */
[----:B------:R-:W-:Y:S01]  /*6190*/  IMAD.IADD R139, R144, 0x1, R139 ;  /* 0x00000001908b7824 */ /* 0x000fe200078e028b */
[-C--:B-1----:R-:W-:Y:S02]  /*61a0*/  LEA R6, P1, R143, R224.reuse, 0x2 ;  /* 0x000000e08f067211 */ /* 0x082fe400078210ff */
[C---:B------:R-:W-:Y:S02]  /*61b0*/  IADD3 R35, R141.reuse, 0x40, RZ ;  /* 0x000000408d237810 */ /* 0x040fe40007ffe0ff */
[----:B------:R-:W-:Y:S03]  /*61c0*/  IADD3 R34, R141, 0x40, RZ ;  /* 0x000000408d227810 */ /* 0x000fe60007ffe0ff */
[C---:B------:R-:W-:Y:S01]  /*61d0*/  IMAD.IADD R35, R140.reuse, 0x1, R35 ;  /* 0x000000018c237824 */ /* 0x040fe200078e0223 */
[-C--:B------:R-:W-:Y:S01]  /*61e0*/  LEA.HI.X.SX32 R7, R143, R225.reuse, 0x2, P1 ;  /* 0x000000e18f077211 */ /* 0x080fe200008f16ff */
[----:B------:R-:W-:Y:S01]  /*61f0*/  IMAD.IADD R34, R140, 0x1, R34 ;  /* 0x000000018c227824 */ /* 0x000fe200078e0222 */
[CC--:B------:R-:W-:Y:S02]  /*6200*/  LEA R4, P0, R142.reuse, R224.reuse, 0x2 ;  /* 0x000000e08e047211 */ /* 0x0c0fe400078010ff */
[----:B------:R-:W-:Y:S01]  /*6210*/  IADD3 R143, R145, 0x20, RZ ;  /* 0x00000020918f7810 */ /* 0x000fe20007ffe0ff */
[----:B------:R-:W2:Y:S01]  /*6220*/  LDL R30, [R1+0x8] ;  /* 0x00000800011e7983 */ /* 0x000ea20000100800 */
[-C--:B------:R-:W-:Y:S01]  /*6230*/  LEA.HI.X.SX32 R5, R142, R225.reuse, 0x2, P0 ;  /* 0x000000e18e057211 */ /* 0x080fe200000f16ff */
[----:B------:R-:W-:Y:S01]  /*6240*/  IMAD.MOV.U32 R142, RZ, RZ, c[0x0][0x1c0] ;  /* 0x00007000ff8e7624 */ /* 0x000fe200078e00ff */
[----:B------:R-:W-:Y:S01]  /*6250*/  IADD3 R31, R141, 0x40, RZ ;  /* 0x000000408d1f7810 */ /* 0x000fe20007ffe0ff */
[----:B------:R-:W-:Y:S01]  /*6260*/  IMAD.IADD R143, R144, 0x1, R143 ;  /* 0x00000001908f7824 */ /* 0x000fe200078e028f */
[----:B------:R1:W-:Y:S01]  /*6270*/  RED.E.ADD.F32.FTZ.RN.STRONG.GPU [R6.64], R10 ;  /* 0x0000000a0600798e */ /* 0x0003e2000c10e7a2 */
[----:B------:R-:W-:Y:S02]  /*6280*/  IMAD R142, R142, c[0x0][0x22c], RZ ;  /* 0x00008b008e8e7a24 */ /* 0x000fe400078e02ff */
[----:B------:R-:W-:Y:S02]  /*6290*/  IMAD.IADD R31, R140, 0x1, R31 ;  /* 0x000000018c1f7824 */ /* 0x000fe400078e021f */
[----:B------:R-:W-:Y:S01]  /*62a0*/  IMAD.SHL.U32 R142, R142, 0x10, RZ ;  /* 0x000000108e8e7824 */ /* 0x000fe200078e00ff */
[----:B------:R1:W-:Y:S01]  /*62b0*/  RED.E.ADD.F32.FTZ.RN.STRONG.GPU [R4.64], R11 ;  /* 0x0000000b0400798e */ /* 0x0003e2000c10e7a2 */
[C---:B------:R-:W-:Y:S02]  /*62c0*/  IMAD.IADD R34, R140.reuse, 0x1, R34 ;  /* 0x000000018c227824 */ /* 0x040fe400078e0222 */
[----:B------:R-:W-:Y:S01]  /*62d0*/  IMAD.IADD R31, R140, 0x1, R31 ;  /* 0x000000018c1f7824 */ /* 0x000fe200078e021f */
[----:B------:R-:W-:Y:S01]  /*62e0*/  IADD3 R138, R142, 0x20, RZ ;  /* 0x000000208e8a7810 */ /* 0x000fe20007ffe0ff */
[----:B------:R-:W-:Y:S01]  /*62f0*/  RED.E.ADD.F32.FTZ.RN.STRONG.GPU [R224.64+0x80], R12 ;  /* 0x0000800ce000798e */ /* 0x000fe2000c10e7a2 */
[----:B------:R-:W-:Y:S02]  /*6300*/  IMAD.MOV.U32 R142, RZ, RZ, c[0x0][0x1c0] ;  /* 0x00007000ff8e7624 */ /* 0x000fe400078e00ff */
[-C--:B------:R-:W-:Y:S01]  /*6310*/  LEA R8, P0, R138, R224.reuse, 0x2 ;  /* 0x000000e08a087211 */ /* 0x080fe200078010ff */
[----:B------:R-:W-:Y:S01]  /*6320*/  IMAD.IADD R31, R140, 0x1, R31 ;  /* 0x000000018c1f7824 */ /* 0x000fe200078e021f */
[----:B------:R-:W-:Y:S01]  /*6330*/  RED.E.ADD.F32.FTZ.RN.STRONG.GPU [R32.64+0x80], R13 ;  /* 0x0000800d2000798e */ /* 0x000fe2000c10e7a2 */
[----:B------:R-:W-:Y:S01]  /*6340*/  IMAD R142, R142, c[0x0][0x22c], RZ ;  /* 0x00008b008e8e7a24 */ /* 0x000fe200078e02ff */
[-C--:B------:R-:W-:Y:S03]  /*6350*/  LEA.HI.X.SX32 R9, R138, R225.reuse, 0x2, P0 ;  /* 0x000000e18a097211 */ /* 0x080fe600000f16ff */
[----:B------:R-:W-:Y:S02]  /*6360*/  IMAD.SHL.U32 R142, R142, 0x10, RZ ;  /* 0x000000108e8e7824 */ /* 0x000fe400078e00ff */
[----:B------:R-:W-:Y:S03]  /*6370*/  RED.E.ADD.F32.FTZ.RN.STRONG.GPU [R8.64], R14 ;  /* 0x0000000e0800798e */ /* 0x000fe6000c10e7a2 */
[C---:B------:R-:W-:Y:S02]  /*6380*/  IADD3 R138, R142.reuse, 0x20, RZ ;  /* 0x000000208e8a7810 */ /* 0x040fe40007ffe0ff */
[CC--:B-1----:R-:W-:Y:S02]  /*6390*/  LEA R6, P1, R143.reuse, R224.reuse, 0x2 ;  /* 0x000000e08f067211 */ /* 0x0c2fe400078210ff */
[----:B------:R-:W-:Y:S01]  /*63a0*/  IADD3 R132, R142, 0x40, RZ ;  /* 0x000000408e847810 */ /* 0x000fe20007ffe0ff */
[C---:B------:R-:W-:Y:S01]  /*63b0*/  IMAD.IADD R138, R144.reuse, 0x1, R138 ;  /* 0x00000001908a7824 */ /* 0x040fe200078e028a */
[-C--:B------:R-:W-:Y:S02]  /*63c0*/  LEA.HI.X.SX32 R7, R143, R225.reuse, 0x2, P1 ;  /* 0x000000e18f077211 */ /* 0x080fe400008f16ff */
[CC--:B------:R-:W-:Y:S01]  /*63d0*/  LEA R4, P0, R139.reuse, R224.reuse, 0x2 ;  /* 0x000000e08b047211 */ /* 0x0c0fe200078010ff */
[C---:B------:R-:W-:Y:S01]  /*63e0*/  IMAD.IADD R138, R144.reuse, 0x1, R138 ;  /* 0x00000001908a7824 */ /* 0x040fe200078e028a */
[----:B------:R-:W-:Y:S02]  /*63f0*/  LDSM.16.MT88.4 R140, [R3+0x1c00] ;  /* 0x001c0000038c783b */ /* 0x000fe40000004200 */
[-C--:B------:R-:W-:Y:S01]  /*6400*/  LEA.HI.X.SX32 R5, R139, R225.reuse, 0x2, P0 ;  /* 0x000000e18b057211 */ /* 0x080fe200000f16ff */
[----:B------:R-:W-:Y:S02]  /*6410*/  IMAD.IADD R138, R144, 0x1, R138 ;  /* 0x00000001908a7824 */ /* 0x000fe400078e028a */
[----:B------:R-:W-:Y:S03]  /*6420*/  RED.E.ADD.F32.FTZ.RN.STRONG.GPU [R6.64], R15 ;  /* 0x0000000f0600798e */ /* 0x000fe6000c10e7a2 */
[CC--:B------:R-:W-:Y:S02]  /*6430*/  LEA R10, P2, R138.reuse, R224.reuse, 0x2 ;  /* 0x000000e08a0a7211 */ /* 0x0c0fe400078410ff */
[----:B------:R-:W-:Y:S02]  /*6440*/  RED.E.ADD.F32.FTZ.RN.STRONG.GPU [R4.64], R16 ;  /* 0x000000100400798e */ /* 0x000fe4000c10e7a2 */
[-C--:B------:R-:W-:Y:S05]  /*6450*/  LEA.HI.X.SX32 R11, R138, R225.reuse, 0x2, P2 ;  /* 0x000000e18a0b7211 */ /* 0x080fea00010f16ff */
[----:B------:R1:W-:Y:S02]  /*6460*/  RED.E.ADD.F32.FTZ.RN.STRONG.GPU [R10.64], R17 ;  /* 0x000000110a00798e */ /* 0x0003e4000c10e7a2 */
[CC--:B-1----:R-:W-:Y:S04]  /*6470*/  LEA R10, P3, R34.reuse, R224.reuse, 0x2 ;  /* 0x000000e0220a7211 */ /* 0x0c2fe800078610ff */
[-C--:B------:R-:W-:Y:S02]  /*6480*/  LEA.HI.X.SX32 R11, R34, R225.reuse, 0x2, P3 ;  /* 0x000000e1220b7211 */ /* 0x080fe400018f16ff */
[CC--:B----4-:R-:W-:Y:S04]  /*6490*/  LEA R8, P1, R137.reuse, R224.reuse, 0x2 ;  /* 0x000000e089087211 */ /* 0x0d0fe800078210ff */
[-C--:B------:R-:W-:Y:S02]  /*64a0*/  LEA.HI.X.SX32 R9, R137, R225.reuse, 0x2, P1 ;  /* 0x000000e189097211 */ /* 0x080fe400008f16ff */
[-C--:B---3--:R-:W-:Y:S02]  /*64b0*/  LEA R6, P0, R136, R224.reuse, 0x2 ;  /* 0x000000e088067211 */ /* 0x088fe400078010ff */
[-C--:B------:R-:W-:Y:S01]  /*64c0*/  LEA R4, P1, R132, R224.reuse, 0x2 ;  /* 0x000000e084047211 */ /* 0x080fe200078210ff */
[----:B------:R1:W-:Y:S01]  /*64d0*/  RED.E.ADD.F32.FTZ.RN.STRONG.GPU [R8.64], R18 ;  /* 0x000000120800798e */ /* 0x0003e2000c10e7a2 */
[-C--:B------:R-:W-:Y:S02]  /*64e0*/  LEA.HI.X.SX32 R7, R136, R225.reuse, 0x2, P0 ;  /* 0x000000e188077211 */ /* 0x080fe400000f16ff */
[-C--:B------:R-:W-:Y:S02]  /*64f0*/  LEA.HI.X.SX32 R5, R132, R225.reuse, 0x2, P1 ;  /* 0x000000e184057211 */ /* 0x080fe400008f16ff */
[CC--:B------:R-:W-:Y:S01]  /*6500*/  LEA R12, P0, R35.reuse, R224.reuse, 0x2 ;  /* 0x000000e0230c7211 */ /* 0x0c0fe200078010ff */
[----:B------:R-:W-:Y:S03]  /*6510*/  RED.E.ADD.F32.FTZ.RN.STRONG.GPU [R6.64], R19 ;  /* 0x000000130600798e */ /* 0x000fe6000c10e7a2 */
[-C--:B------:R-:W-:Y:S02]  /*6520*/  LEA.HI.X.SX32 R13, R35, R225.reuse, 0x2, P0 ;  /* 0x000000e1230d7211 */ /* 0x080fe400000f16ff */
[----:B------:R-:W-:Y:S05]  /*6530*/  RED.E.ADD.F32.FTZ.RN.STRONG.GPU [R224.64+0x100], R20 ;  /* 0x00010014e000798e */ /* 0x000fea000c10e7a2 */
[----:B------:R-:W-:Y:S05]  /*6540*/  RED.E.ADD.F32.FTZ.RN.STRONG.GPU [R32.64+0x100], R21 ;  /* 0x000100152000798e */ /* 0x000fea000c10e7a2 */
[----:B------:R2:W-:Y:S05]  /*6550*/  RED.E.ADD.F32.FTZ.RN.STRONG.GPU [R4.64], R22 ;  /* 0x000000160400798e */ /* 0x0005ea000c10e7a2 */
[----:B------:R-:W-:Y:S01]  /*6560*/  RED.E.ADD.F32.FTZ.RN.STRONG.GPU [R12.64], R23 ;  /* 0x000000170c00798e */ /* 0x000fe2000c10e7a2 */
[CC--:B-1----:R-:W-:Y:S04]  /*6570*/  LEA R8, P2, R31.reuse, R224.reuse, 0x2 ;  /* 0x000000e01f087211 */ /* 0x0c2fe800078410ff */
[----:B------:R-:W-:Y:S01]  /*6580*/  RED.E.ADD.F32.FTZ.RN.STRONG.GPU [R10.64], R24 ;  /* 0x000000180a00798e */ /* 0x000fe2000c10e7a2 */
[-C--:B------:R-:W-:Y:S04]  /*6590*/  LEA.HI.X.SX32 R9, R31, R225.reuse, 0x2, P2 ;  /* 0x000000e11f097211 */ /* 0x080fe800010f16ff */
[----:B------:R-:W-:Y:S05]  /*65a0*/  LDSM.16.MT88.4 R12, [R2+0x11000] ;  /* 0x01100000020c783b */ /* 0x000fea0000004200 */
[----:B------:R-:W-:Y:S05]  /*65b0*/  RED.E.ADD.F32.FTZ.RN.STRONG.GPU [R8.64], R25 ;  /* 0x000000190800798e */ /* 0x000fea000c10e7a2 */
[----:B------:R-:W-:Y:S01]  /*65c0*/  LDSM.16.MT88.4 R8, [R3] ;  /* 0x000000000308783b */ /* 0x000fe20000004200 */
[CC--:B--2---:R-:W-:Y:S04]  /*65d0*/  LEA R4, P0, R0.reuse, R224.reuse, 0x2 ;  /* 0x000000e000047211 */ /* 0x0c4fe800078010ff */
[----:B------:R-:W-:Y:S01]  /*65e0*/  LDSM.16.MT88.4 R16, [R3+0x1000] ;  /* 0x001000000310783b */ /* 0x000fe20000004200 */
[-C--:B------:R-:W-:Y:S02]  /*65f0*/  LEA.HI.X.SX32 R5, R0, R225.reuse, 0x2, P0 ;  /* 0x000000e100057211 */ /* 0x080fe400000f16ff */
[----:B------:R-:W-:Y:S02]  /*6600*/  PLOP3.LUT P0, PT, PT, PT, UP2, 0x80, 0x0 ;  /* 0x000000000000781c */ /* 0x000fe40003f0f028 */
[----:B------:R-:W-:Y:S01]  /*6610*/  LDSM.16.MT88.4 R20, [R3+0x2000] ;  /* 0x002000000314783b */ /* 0x000fe20000004200 */
[C---:B------:R-:W-:Y:S04]  /*6620*/  IADD3 R0, R3.reuse, -0x3000, RZ ;  /* 0xffffd00003007810 */ /* 0x040fe80007ffe0ff */
[----:B------:R-:W-:Y:S05]  /*6630*/  LDSM.16.MT88.4 R32, [R2+0x11800] ;  /* 0x011800000220783b */ /* 0x000fea0000004200 */
[----:B------:R-:W-:Y:S05]  /*6640*/  LDSM.16.MT88.4 R132, [R3+0x1400] ;  /* 0x001400000384783b */ /* 0x000fea0000004200 */
[----:B------:R-:W-:Y:S01]  /*6650*/  LDSM.16.MT88.4 R136, [R2+0x12800] ;  /* 0x012800000288783b */ /* 0x000fe20000004200 */
[C---:B------:R-:W-:Y:S04]  /*6660*/  LEA R6, P1, R30.reuse, R224, 0x2 ;  /* 0x000000e01e067211 */ /* 0x040fe800078210ff */
[----:B------:R-:W-:Y:S02]  /*6670*/  LEA.HI.X.SX32 R7, R30, R225, 0x2, P1 ;  /* 0x000000e11e077211 */ /* 0x000fe400008f16ff */
[----:B------:R-:W-:Y:S01]  /*6680*/  LDSM.16.MT88.4 R28, [R2+0xf800] ;  /* 0x00f80000021c783b */ /* 0x000fe20000004200 */
[----:B------:R-:W-:Y:S01]  /*6690*/  PLOP3.LUT P1, PT, PT, PT, UP0, 0x80, 0x0 ;  /* 0x000000000000781c */ /* 0x000fe20003f2f008 */
[----:B------:R-:W-:Y:S03]  /*66a0*/  @UP3 UIADD3 UR36, UP0, UR36, -0x100, URZ ;  /* 0xffffff0024243890 */ /* 0x000fe6000ff1e03f */
[----:B------:R-:W-:Y:S01]  /*66b0*/  RED.E.ADD.F32.FTZ.RN.STRONG.GPU [R6.64], R26 ;  /* 0x0000001a0600798e */ /* 0x000fe2000c10e7a2 */
[----:B------:R-:W-:Y:S04]  /*66c0*/  @UP3 UIADD3.X UR43, UR43, -0x1, URZ, UP0, !UPT ;  /* 0xffffffff2b2b3890 */ /* 0x000fe800087fe43f */
[----:B------:R-:W-:Y:S04]  /*66d0*/  RED.E.ADD.F32.FTZ.RN.STRONG.GPU [R4.64], R27 ;  /* 0x0000001b0400798e */ /* 0x000fe8000c10e7a2 */
[----:B------:R-:W-:Y:S01]  /*66e0*/  @P1 IADD3 R0, R3, 0x3000, RZ ;  /* 0x0000300003001810 */ /* 0x000fe20007ffe0ff */
[----:B------:R-:W1:Y:S05]  /*66f0*/  LDSM.16.MT88.4 R4, [R2+0xf000] ;  /* 0x00f000000204783b */ /* 0x000e6a0000004200 */
        /* <DEDUP_REMOVED lines=16> */
[----:B------:R-:W3:Y:S05]  /*6800*/  LDSM.16.MT88.4 R4, [R2+0x10000] ;  /* 0x010000000204783b */ /* 0x000eea0000004200 */
[----:B------:R-:W4:Y:S02]  /*6810*/  LDSM.16.MT88.4 R20, [R3+0x1800] ;  /* 0x001800000314783b */ /* 0x000f240000004200 */
        /* <DEDUP_REMOVED lines=42> */
.L_x_218:
[----:B--234-:R-:W2:Y:S04]  /*6ac0*/  LDL R134, [R1+0x1c] ;  /* 0x00001c0001867983 */ /* 0x01cea80000100800 */
[----:B------:R-:W3:Y:S04]  /*6ad0*/  LDL R132, [R1+0x20] ;  /* 0x0000200001847983 */ /* 0x000ee80000100800 */
[----:B------:R-:W4:Y:S04]  /*6ae0*/  LDL.64 R136, [R1+0x38] ;  /* 0x0000380001887983 */ /* 0x000f280000100a00 */
[----:B------:R-:W4:Y:S01]  /*6af0*/  LDL R133, [R1+0x24] ;  /* 0x0000240001857983 */ /* 0x000f220000100800 */
[----:B------:R-:W-:Y:S01]  /*6b00*/  FMUL.FTZ R84, R84, c[0x0][0x2e0] ;  /* 0x0000b80054547a20 */ /* 0x000fe20000410000 */
[----:B------:R-:W-:Y:S01]  /*6b10*/  ULDC.64 UR6, c[0x0][0x3a0] ;  /* 0x0000e80000067ab9 */ /* 0x000fe20000000a00 */
[----:B------:R-:W-:Y:S01]  /*6b20*/  FMUL.FTZ R3, R85, c[0x0][0x2e0] ;  /* 0x0000b80055037a20 */ /* 0x000fe20000410000 */
[----:B------:R-:W-:Y:S01]  /*6b30*/  ULDC.64 UR4, c[0x0][0x3a8] ;  /* 0x0000ea0000047ab9 */ /* 0x000fe20000000a00 */
[----:B------:R-:W-:-:S02]  /*6b40*/  FMUL.FTZ R86, R86, c[0x0][0x2e0] ;  /* 0x0000b80056567a20 */ /* 0x000fc40000410000 */
[----:B------:R-:W-:Y:S02]  /*6b50*/  FMUL.FTZ R0, R87, c[0x0][0x2e0] ;  /* 0x0000b80057007a20 */ /* 0x000fe40000410000 */
[----:B------:R-:W-:Y:S02]  /*6b60*/  FMUL.FTZ R96, R96, c[0x0][0x2e0] ;  /* 0x0000b80060607a20 */ /* 0x000fe40000410000 */
[----:B------:R-:W-:Y:S02]  /*6b70*/  FMUL.FTZ R9, R97, c[0x0][0x2e0] ;  /* 0x0000b80061097a20 */ /* 0x000fe40000410000 */
[----:B------:R-:W-:Y:S02]  /*6b80*/  FMUL.FTZ R98, R98, c[0x0][0x2e0] ;  /* 0x0000b80062627a20 */ /* 0x000fe40000410000 */
[----:B------:R-:W-:Y:S01]  /*6b90*/  FMUL.FTZ R8, R99, c[0x0][0x2e0] ;  /* 0x0000b80063087a20 */ /* 0x000fe20000410000 */
        /* <DEDUP_REMOVED lines=12> */
[----:B------:R-:W-:Y:S02]  /*6c60*/  FMUL.FTZ R94, R94, c[0x0][0x2e0] ;  /* 0x0000b8005e5e7a20 */ /* 0x000fe40000410000 */
[----:B------:R-:W-:Y:S01]  /*6c70*/  FMUL.FTZ R10, R95, c[0x0][0x2e0] ;  /* 0x0000b8005f0a7a20 */ /* 0x000fe20000410000 */
[----:B------:R-:W-:Y:S01]  /*6c80*/  F2FP.BF16.PACK_AB R13, R13, R88 ;  /* 0x000000580d0d723e */ /* 0x000fe200000010ff */
[----:B------:R-:W-:Y:S02]  /*6c90*/  FMUL.FTZ R34, R39, c[0x0][0x2dc] ;  /* 0x0000b70027227a20 */ /* 0x000fe40000410000 */
        /* <DEDUP_REMOVED lines=72> */
[----:B------:R-:W1:Y:S01]  /*7120*/  S2R R44, SR_CTAID.Y ;  /* 0x00000000002c7919 */ /* 0x000e620000002600 */
        /* <DEDUP_REMOVED lines=11> */
[----:B-1----:R-:W-:Y:S01]  /*71e0*/  FMUL.FTZ R25, R57, c[0x0][0x2dc] ;  /* 0x0000b70039197a20 */ /* 0x002fe20000410000 */
        /* <DEDUP_REMOVED lines=13> */
[----:B------:R-:W-:Y:S01]  /*72c0*/  FMUL.FTZ R70, R70, c[0x0][0x2dc] ;  /* 0x0000b70046467a20 */ /* 0x000fe20000410000 */
[----:B------:R-:W1:Y:S01]  /*72d0*/  S2R R45, SR_CTAID.Z ;  /* 0x00000000002d7919 */ /* 0x000e620000002700 */
        /* <DEDUP_REMOVED lines=16> */
[----:B------:R-:W1:Y:S01]  /*73e0*/  S2R R46, SR_TID.X ;  /* 0x00000000002e7919 */ /* 0x000e620000002100 */
[----:B------:R-:W-:Y:S01]  /*73f0*/  FMUL.FTZ R78, R78, c[0x0][0x2dc] ;  /* 0x0000b7004e4e7a20 */ /* 0x000fe20000410000 */
[----:B------:R-:W-:Y:S01]  /*7400*/  F2FP.BF16.PACK_AB R14, R14, R82 ;  /* 0x000000520e0e723e */ /* 0x000fe200000010ff */
[----:B------:R-:W-:Y:S01]  /*7410*/  FMUL.FTZ R36, R79, c[0x0][0x2dc] ;  /* 0x0000b7004f247a20 */ /* 0x000fe20000410000 */
[----:B------:R-:W-:Y:S01]  /*7420*/  F2FP.BF16.PACK_AB R17, R17, R72 ;  /* 0x000000481111723e */ /* 0x000fe200000010ff */
[----:B------:R-:W-:Y:S01]  /*7430*/  UIMAD UR6, UR25, UR6, URZ ;  /* 0x00000006190672a4 */ /* 0x000fe2000f8e023f */
[----:B------:R-:W-:Y:S02]  /*7440*/  MOV R6, UR30 ;  /* 0x0000001e00067c02 */ /* 0x000fe40008000f00 */
[----:B------:R-:W-:Y:S02]  /*7450*/  F2FP.BF16.PACK_AB R16, R16, R74 ;  /* 0x0000004a1010723e */ /* 0x000fe400000010ff */
[----:B------:R-:W-:-:S02]  /*7460*/  F2FP.BF16.PACK_AB R37, R37, R76 ;  /* 0x0000004c2525723e */ /* 0x000fc400000010ff */
        /* <DEDUP_REMOVED lines=43> */
[----:B------:R-:W-:Y:S01]  /*7720*/  STS [R134+0x9000], R25 ;  /* 0x0090001986007388 */ /* 0x000fe20000000800 */
[----:B------:R-:W-:-:S03]  /*7730*/  MOV R4, R136 ;  /* 0x0000008800047202 */ /* 0x000fc60000000f00 */
[----:B------:R-:W-:Y:S01]  /*7740*/  STS [R134+0x9200], R24 ;  /* 0x0092001886007388 */ /* 0x000fe20000000800 */
[----:B-1----:R-:W-:-:S03]  /*7750*/  MOV R0, UR30 ;  /* 0x0000001e00007c02 */ /* 0x002fc60008000f00 */
[----:B------:R-:W-:Y:S04]  /*7760*/  STS [R132+0x9000], R21 ;  /* 0x0090001584007388 */ /* 0x000fe80000000800 */
[----:B------:R-:W-:Y:S04]  /*7770*/  STS [R132+0x9200], R20 ;  /* 0x0092001484007388 */ /* 0x000fe80000000800 */
        /* <DEDUP_REMOVED lines=8> */
[----:B------:R-:W-:Y:S04]  /*7800*/  STS [R134+0xb200], R16 ;  /* 0x00b2001086007388 */ /* 0x000fe80000000800 */
[----:B------:R-:W-:Y:S01]  /*7810*/  STS [R132+0xb000], R37 ;  /* 0x00b0002584007388 */ /* 0x000fe20000000800 */
[----:B------:R-:W-:-:S03]  /*7820*/  IADD3 R7, R7, UR6, RZ ;  /* 0x0000000607077c10 */ /* 0x000fc6000fffe0ff */
[----:B------:R-:W-:Y:S01]  /*7830*/  STS [R132+0xb200], R36 ;  /* 0x00b2002484007388 */ /* 0x000fe20000000800 */
[C---:B--2---:R-:W-:Y:S02]  /*7840*/  IMAD R8, R0.reuse, c[0x0][0x388], RZ ;  /* 0x0000e20000087a24 */ /* 0x044fe400078e02ff */
        /* <DEDUP_REMOVED lines=12> */
[----:B------:R-:W-:Y:S01]  /*7910*/  IMAD.WIDE.U32 R6, R45, c[0x0][0x3b8], R6 ;  /* 0x0000ee002d067a25 */ /* 0x000fe200078e0006 */
[----:B------:R-:W-:-:S03]  /*7920*/  IADD3 R5, R5, R3, RZ ;  /* 0x0000000305057210 */ /* 0x000fc60007ffe0ff */
[----:B------:R-:W-:Y:S01]  /*7930*/  IMAD R3, R8, c[0x0][0x3c0], RZ ;  /* 0x0000f00008037a24 */ /* 0x000fe200078e02ff */
[----:B------:R-:W-:Y:S01]  /*7940*/  IADD3 R7, R7, R0, RZ ;  /* 0x0000000007077210 */ /* 0x000fe20007ffe0ff */
[----:B------:R-:W-:Y:S01]  /*7950*/  IMAD.WIDE.U32 R4, R45, c[0x0][0x3c0], R4 ;  /* 0x0000f0002d047a25 */ /* 0x000fe200078e0004 */
[----:B------:R-:W-:-:S03]  /*7960*/  SHF.R.S32.HI R0, RZ, 0x2, R43 ;  /* 0x00000002ff007819 */ /* 0x000fc6000001142b */
[----:B------:R-:W-:Y:S01]  /*7970*/  IMAD R3, R45, c[0x0][0x3c4], R3 ;  /* 0x0000f1002d037a24 */ /* 0x000fe200078e0203 */
[----:B------:R-:W-:Y:S01]  /*7980*/  SHF.R.S32.HI R8, RZ, 0x1f, R0 ;  /* 0x0000001fff087819 */ /* 0x000fe20000011400 */
[----:B------:R-:W1:Y:S04]  /*7990*/  LDS.128 R56, [R12+0x9000] ;  /* 0x009000000c387984 */ /* 0x000e680000000c00 */
[----:B------:R-:W2:Y:S04]  /*79a0*/  LDS.128 R48, [R12+0xb000] ;  /* 0x00b000000c307984 */ /* 0x000ea80000000c00 */
[----:B------:R-:W3:Y:S04]  /*79b0*/  LDS.128 R40, [R12+0xd000] ;  /* 0x00d000000c287984 */ /* 0x000ee80000000c00 */
[----:B------:R-:W4:Y:S04]  /*79c0*/  LDS.128 R52, [R12+0xa000] ;  /* 0x00a000000c347984 */ /* 0x000f280000000c00 */
        /* <DEDUP_REMOVED lines=8> */
[----:B------:R-:W-:Y:S01]  /*7a50*/  IADD3 R5, R5, R3, RZ ;  /* 0x0000000305057210 */ /* 0x000fe20007ffe0ff */
[----:B------:R-:W-:-:S02]  /*7a60*/  IMAD R3, R8, c[0x0][0x3a0], RZ ;  /* 0x0000e80008037a24 */ /* 0x000fc400078e02ff */
[----:B------:R-:W-:Y:S02]  /*7a70*/  IMAD R8, R8, c[0x0][0x3a8], RZ ;  /* 0x0000ea0008087a24 */ /* 0x000fe400078e02ff */
[C---:B------:R-:W-:Y:S02]  /*7a80*/  IMAD R60, R0.reuse, c[0x0][0x3a4], R3 ;  /* 0x0000e900003c7a24 */ /* 0x040fe400078e0203 */
[C---:B------:R-:W-:Y:S02]  /*7a90*/  IMAD R3, R0.reuse, c[0x0][0x3ac], R8 ;  /* 0x0000eb0000037a24 */ /* 0x040fe400078e0208 */
[----:B------:R-:W-:-:S04]  /*7aa0*/  IMAD.WIDE.U32 R10, R0, c[0x0][0x3a0], R6 ;  /* 0x0000e800000a7a25 */ /* 0x000fc800078e0006 */
[----:B------:R-:W-:Y:S01]  /*7ab0*/  IMAD.WIDE.U32 R8, R0, c[0x0][0x3a8], R4 ;  /* 0x0000ea0000087a25 */ /* 0x000fe200078e0004 */
[----:B------:R-:W-:Y:S02]  /*7ac0*/  IADD3 R5, R11, R60, RZ ;  /* 0x0000003c0b057210 */ /* 0x000fe40007ffe0ff */
[----:B------:R-:W-:Y:S02]  /*7ad0*/  LEA R6, P1, R10, c[0x0][0x340], 0x1 ;  /* 0x0000d0000a067a11 */ /* 0x000fe400078208ff */
[----:B------:R-:W-:Y:S02]  /*7ae0*/  IADD3 R0, R9, R3, RZ ;  /* 0x0000000309007210 */ /* 0x000fe40007ffe0ff */
[----:B------:R-:W-:Y:S02]  /*7af0*/  LEA R4, P0, R8, c[0x0][0x348], 0x1 ;  /* 0x0000d20008047a11 */ /* 0x000fe400078008ff */
[----:B------:R-:W-:Y:S02]  /*7b00*/  LEA.HI.X R7, R10, c[0x0][0x344], R5, 0x1, P1 ;  /* 0x0000d1000a077a11 */ /* 0x000fe400008f0c05 */
[----:B------:R-:W-:-:S02]  /*7b10*/  MOV R3, c[0x0][0x3a0] ;  /* 0x0000e80000037a02 */ /* 0x000fc40000000f00 */
[----:B------:R-:W-:Y:S02]  /*7b20*/  LEA.HI.X R5, R8, c[0x0][0x34c], R0, 0x1, P0 ;  /* 0x0000d30008057a11 */ /* 0x000fe400000f0c00 */
[----:B------:R-:W-:Y:S02]  /*7b30*/  MOV R0, c[0x0][0x3a8] ;  /* 0x0000ea0000007a02 */ /* 0x000fe40000000f00 */
[----:B------:R-:W-:Y:S02]  /*7b40*/  MOV R11, c[0x0][0x3a4] ;  /* 0x0000e900000b7a02 */ /* 0x000fe40000000f00 */
[----:B------:R-:W-:Y:S02]  /*7b50*/  LEA R10, P1, R3, R6, 0x7 ;  /* 0x00000006030a7211 */ /* 0x000fe400078238ff */
[----:B------:R-:W-:Y:S02]  /*7b60*/  MOV R9, c[0x0][0x3ac] ;  /* 0x0000eb0000097a02 */ /* 0x000fe40000000f00 */
[----:B------:R-:W-:-:S02]  /*7b70*/  LEA R8, P0, R0, R4, 0x7 ;  /* 0x0000000400087211 */ /* 0x000fc400078038ff */
[----:B------:R-:W-:Y:S02]  /*7b80*/  LEA.HI.X R11, R3, R7, R11, 0x7, P1 ;  /* 0x00000007030b7211 */ /* 0x000fe400008f3c0b */
[----:B------:R-:W-:Y:S01]  /*7b90*/  LEA.HI.X R9, R0, R5, R9, 0x7, P0 ;  /* 0x0000000500097211 */ /* 0x000fe200000f3c09 */
[----:B-1----:R1:W-:Y:S04]  /*7ba0*/  STG.E.128 [R6.64], R56 ;  /* 0x0000003806007986 */ /* 0x0023e8000c101d22 */
[----:B--2---:R1:W-:Y:S04]  /*7bb0*/  STG.E.128 [R6.64+0x40], R48 ;  /* 0x0000403006007986 */ /* 0x0043e8000c101d22 */
[----:B---3--:R1:W-:Y:S04]  /*7bc0*/  STG.E.128 [R6.64+0x80], R40 ;  /* 0x0000802806007986 */ /* 0x0083e8000c101d22 */
[----:B----4-:R1:W-:Y:S04]  /*7bd0*/  STG.E.128 [R10.64], R52 ;  /* 0x000000340a007986 */ /* 0x0103e8000c101d22 */
        /* <DEDUP_REMOVED lines=8> */
.L_x_215:
        /* <DEDUP_REMOVED lines=11> */
.L_x_222:
[----:B------:R-:W-:Y:S05]  /*7d10*/  EXIT ;  /* 0x000000000000794d */ /* 0x000fea0003800000 */
.L_x_224:
        /* <DEDUP_REMOVED lines=14> */
.L_x_671:


//--------------------- .text._ZN5flash44flash_bwd_dq_dk_dv_loop_seqk_parallel_kernelI23Flash_bwd_kernel_traitsILi96ELi64ELi128ELi8ELi2ELi4ELi4ELb1ELb0EN7cutlass10bfloat16_tE19Flash_kernel_traitsILi96ELi64ELi128ELi8ES3_EELb0ELb1ELb0ELb0ELb1ELb1ELb1EEEvNS_16Flash_bwd_paramsE --------------------------
	.section	.text._ZN5flash44flash_bwd_dq_dk_dv_loop_seqk_parallel_kernelI23Flash_bwd_kernel_traitsILi96ELi64ELi128ELi8ELi2ELi4ELi4ELb1ELb0EN7cutlass10bfloat16_tE19Flash_kernel_traitsILi96ELi64ELi128ELi8ES3_EELb0ELb1ELb0ELb0ELb1ELb1ELb1EEEvNS_16Flash_bwd_paramsE,"ax",@progbits
	.sectioninfo	@"SHI_REGISTERS=255"
	.align	128
        .global         _ZN5flash44flash_bwd_dq_dk_dv_loop_seqk_parallel_kernelI23Flash_bwd_kernel_traitsILi96ELi64ELi128ELi8ELi2ELi4ELi4ELb1ELb0EN7cutlass10bfloat16_tE19Flash_kernel_traitsILi96ELi64ELi128ELi8ES3_EELb0ELb1ELb0ELb0ELb1ELb1ELb1EEEvNS_16Flash_bwd_paramsE
        .type           _ZN5flash44flash_bwd_dq_dk_dv_loop_seqk_parallel_kernelI23Flash_bwd_kernel_traitsILi96ELi64ELi128ELi8ELi2ELi4ELi4ELb1ELb0EN7cutlass10bfloat16_tE19Flash_kernel_traitsILi96ELi64ELi128ELi8ES3_EELb0ELb1ELb0ELb0ELb1ELb1ELb1EEEvNS_16Flash_bwd_paramsE,@function
        .size           _ZN5flash44flash_bwd_dq_dk_dv_loop_seqk_parallel_kernelI23Flash_bwd_kernel_traitsILi96ELi64ELi128ELi8ELi2ELi4ELi4ELb1ELb0EN7cutlass10bfloat16_tE19Flash_kernel_traitsILi96ELi64ELi128ELi8ES3_EELb0ELb1ELb0ELb0ELb1ELb1ELb1EEEvNS_16Flash_bwd_paramsE,(.L_x_672 - _ZN5flash44flash_bwd_dq_dk_dv_loop_seqk_parallel_kernelI23Flash_bwd_kernel_traitsILi96ELi64ELi128ELi8ELi2ELi4ELi4ELb1ELb0EN7cutlass10bfloat16_tE19Flash_kernel_traitsILi96ELi64ELi128ELi8ES3_EELb0ELb1ELb0ELb0ELb1ELb1ELb1EEEvNS_16Flash_bwd_paramsE)
        .other          _ZN5flash44flash_bwd_dq_dk_dv_loop_seqk_parallel_kernelI23Flash_bwd_kernel_traitsILi96ELi64ELi128ELi8ELi2ELi4ELi4ELb1ELb0EN7cutlass10bfloat16_tE19Flash_kernel_traitsILi96ELi64ELi128ELi8ES3_EELb0ELb1ELb0ELb0ELb1ELb1ELb1EEEvNS_16Flash_bwd_paramsE,@"STO_CUDA_ENTRY STV_DEFAULT"
_ZN5flash44flash_bwd_dq_dk_dv_loop_seqk_parallel_kernelI23Flash_bwd_kernel_traitsILi96ELi64ELi128ELi8ELi2ELi4ELi4ELb1ELb0EN7cutlass10bfloat16_tE19Flash_kernel_traitsILi96ELi64ELi128ELi8ES3_EELb0ELb1ELb0ELb0ELb1ELb1ELb1EEEvNS_16Flash_bwd_paramsE:
.text._ZN5flash44flash_bwd_dq_dk_dv_loop_seqk_parallel_kernelI23Flash_bwd_kernel_traitsILi96ELi64ELi128ELi8ELi2ELi4ELi4ELb1ELb0EN7cutlass10bfloat16_tE19Flash_kernel_traitsILi96ELi64ELi128ELi8ES3_EELb0ELb1ELb0ELb0ELb1ELb1ELb1EEEvNS_16Flash_bwd_paramsE:
        /* <DEDUP_REMOVED lines=211> */
.L_x_233:
        /* <DEDUP_REMOVED lines=105> */
.L_x_226:
[----:B------:R-:W-:-:S04]  /*13c0*/  UIMAD UR43, UR29, UR14, UR33 ;  /* 0x0000000e1d2b72a4 */ /* 0x000fc8000f8e0221 */
[----:B------:R-:W-:Y:S02]  /*13d0*/  UIMAD UR43, UR43, UR13, URZ ;  /* 0x0000000d2b2b72a4 */ /* 0x000fe4000f8e023f */
.L_x_227:
        /* <DEDUP_REMOVED lines=254> */
[----:B------:R-:W-:Y:S01]  /*23c0*/  IMAD.MOV.U32 R127, RZ, RZ, RZ ;  /* 0x000000ffff7f7224 */ /* 0x000fe200078e00ff */
[----:B------:R-:W-:Y:S01]  /*23d0*/  SEL R0, R0, R231, !P0 ;  /* 0x000000e700007207 */ /* 0x000fe20004000000 */
[----:B------:R2:W-:Y:S01]  /*23e0*/  STL [R1+0x4], R12 ;  /* 0x0000040c01007387 */ /* 0x0005e20000100800 */
[----:B------:R-:W-:Y:S01]  /*23f0*/  UIADD3 UR33, -UR37, 0x80, UR33 ;  /* 0x0000008025217890 */ /* 0x000fe2000fffe121 */
[----:B------:R-:W-:-:S02]  /*2400*/  IMAD.SHL.U32 R3, R3, 0x2, RZ ;  /* 0x0000000203037824 */ /* 0x000fc400078e00ff */
[----:B------:R2:W-:Y:S01]  /*2410*/  STL [R1], R8 ;  /* 0x0000000801007387 */ /* 0x0005e20000100800 */
[----:B------:R-:W-:-:S03]  /*2420*/  IMAD.SHL.U32 R220, R0, 0x2, RZ ;  /* 0x0000000200dc7824 */ /* 0x000fc600078e00ff */
        /* <DEDUP_REMOVED lines=26> */
.L_x_231:
[----:B------:R-:W0:Y:S01]  /*25d0*/  LDGDEPBAR ;  /* 0x00000000000079af */ /* 0x000e220000000000 */
[----:B--2---:R-:W-:Y:S01]  /*25e0*/  IADD3 R0, R230, R220, RZ ;  /* 0x000000dce6007210 */ /* 0x004fe20007ffe0ff */
[----:B------:R-:W-:Y:S02]  /*25f0*/  USHF.L.U32 UR29, UR4, 0x6, URZ ;  /* 0x00000006041d7899 */ /* 0x000fe4000800063f */
[----:B------:R-:W-:Y:S02]  /*2600*/  UISETP.GT.AND UP3, UPT, UR4, UR7, UPT ;  /* 0x000000070400728c */ /* 0x000fe4000bf64270 */
[----:B------:R-:W-:Y:S02]  /*2610*/  UISETP.GE.AND UP0, UPT, UR29, UR33, UPT ;  /* 0x000000211d00728c */ /* 0x000fe4000bf06270 */
[----:B------:R-:W2:Y:S04]  /*2620*/  LDL R244, [R1+0xc] ;  /* 0x00000c0001f47983 */ /* 0x000ea80000100800 */
[----:B------:R-:W2:Y:S01]  /*2630*/  LDL R246, [R1+0x3c] ;  /* 0x00003c0001f67983 */ /* 0x000ea20000100800 */
[----:B------:R-:W-:Y:S03]  /*2640*/  PLOP3.LUT P0, PT, PT, PT, UP0, 0x80, 0x0 ;  /* 0x000000000000781c */ /* 0x000fe60003f0f008 */
[----:B----4-:R-:W4:Y:S04]  /*2650*/  LDL R243, [R1+0x8] ;  /* 0x0000080001f37983 */ /* 0x010f280000100800 */
        /* <DEDUP_REMOVED lines=26> */
[----:B-1----:R-:W2:Y:S01]  /*2800*/  LDL R3, [R1] ;  /* 0x0000000001037983 */ /* 0x002ea20000100800 */
        /* <DEDUP_REMOVED lines=98> */
[----:B-1----:R-:W-:Y:S04]  /*2e30*/  MOV R8, UR29 ;  /* 0x0000001d00087c02 */ /* 0x002fe80008000f00 */
[----:B------:R-:W-:Y:S05]  /*2e40*/  @!P0 IADD3 R8, R8, UR37, R246 ;  /* 0x0000002508088c10 */ /* 0x000fea000fffe0f6 */
        /* <DEDUP_REMOVED lines=125> */
[CC--:B------:R-:W-:Y:S01]  /*3620*/  @!P0 ISETP.GE.AND P1, PT, R15.reuse, R13.reuse, PT ;  /* 0x0000000d0f00820c */ /* 0x0c0fe20003f26270 */
[----:B------:R-:W-:Y:S08]  /*3630*/  FFMA.FTZ R6, R6, c[0x0][0x23c], -R4 ;  /* 0x00008f0006067a23 */ /* 0x000ff00000010804 */
[----:B------:R1:W-:Y:S02]  /*3640*/  MUFU.EX2 R43, R6 ;  /* 0x00000006002b7308 */ /* 0x0003e40000000800 */
[----:B-1----:R-:W-:Y:S02]  /*3650*/  MOV R6, R154 ;  /* 0x0000009a00067202 */ /* 0x002fe40000000f00 */
[----:B------:R-:W-:Y:S02]  /*3660*/  @!P0 FSEL R6, R154, -INF , !P1 ;  /* 0xff8000009a068808 */ /* 0x000fe40004800000 */
[-C--:B------:R-:W-:Y:S03]  /*3670*/  @!P0 ISETP.GE.AND P1, PT, R14, R13.reuse, PT ;  /* 0x0000000d0e00820c */ /* 0x080fe60003f26270 */
[--C-:B------:R-:W-:Y:S01]  /*3680*/  FFMA.FTZ R7, R6, c[0x0][0x23c], -R11.reuse ;  /* 0x00008f0006077a23 */ /* 0x100fe2000001080b */
[----:B------:R-:W-:Y:S02]  /*3690*/  MOV R6, R150 ;  /* 0x0000009600067202 */ /* 0x000fe40000000f00 */
[----:B------:R-:W-:Y:S01]  /*36a0*/  @!P0 FSEL R6, R150, -INF , !P1 ;  /* 0xff80000096068808 */ /* 0x000fe20004800000 */
[----:B------:R1:W-:Y:S01]  /*36b0*/  MUFU.EX2 R159, R7 ;  /* 0x00000007009f7308 */ /* 0x0003e20000000800 */
[----:B------:R-:W-:Y:S03]  /*36c0*/  @!P0 ISETP.GE.AND P1, PT, R15, R12, PT ;  /* 0x0000000c0f00820c */ /* 0x000fe60003f26270 */
        /* <DEDUP_REMOVED lines=13> */
[----:B------:R-:W-:Y:S02]  /*37a0*/  @!P0 ISETP.GE.AND P1, PT, R7, R13, PT ;  /* 0x0000000d0700820c */ /* 0x000fe40003f26270 */
        /* <DEDUP_REMOVED lines=86> */
[----:B------:R4:W-:Y:S04]  /*3d10*/  MUFU.EX2 R3, R4 ;  /* 0x0000000400037308 */ /* 0x0009e80000000800 */
        /* <DEDUP_REMOVED lines=92> */
[----:B------:R-:W-:Y:S03]  /*42e0*/  FMUL.FTZ R4, R248, R4 ;  /* 0x00000004f8047220 */ /* 0x000fe60000410000 */
[----:B------:R-:W-:Y:S01]  /*42f0*/  MOV R248, c[0x0][0x1c0] ;  /* 0x0000700000f87a02 */ /* 0x000fe20000000f00 */
[----:B------:R-:W-:Y:S02]  /*4300*/  FMUL.FTZ R144, R4, R0 ;  /* 0x0000000004907220 */ /* 0x000fe40000410000 */
[----:B------:R1:W3:Y:S01]  /*4310*/  LDG.E R4, [R142.64+0x80] ;  /* 0x000080228e047981 */ /* 0x0002e2000c1e1900 */
[C---:B------:R-:W-:Y:S01]  /*4320*/  HMMA.16816.F32.BF16 R24, R136.reuse, R216, R24 ;  /* 0x000000d88818723c */ /* 0x040fe20000041818 */
[----:B------:R-:W-:Y:S02]  /*4330*/  IMAD R248, R248, c[0x0][0x22c], RZ ;  /* 0x00008b00f8f87a24 */ /* 0x000fe400078e02ff */
[----:B------:R1:W4:Y:S03]  /*4340*/  LDG.E R0, [R142.64+0xa0] ;  /* 0x0000a0228e007981 */ /* 0x000326000c1e1900 */
[----:B------:R-:W-:Y:S02]  /*4350*/  LEA R248, -R248, RZ, 0x6 ;  /* 0x000000fff8f87211 */ /* 0x000fe400078e31ff */
[C---:B------:R-:W-:Y:S01]  /*4360*/  FADD.FTZ R17, -R140.reuse, R17 ;  /* 0x000000118c117221 */ /* 0x040fe20000010100 */
[-C--:B------:R-:W-:Y:S03]  /*4370*/  HMMA.16816.F32.BF16 R28, R136, R218.reuse, R28 ;  /* 0x000000da881c723c */ /* 0x080fe6000004181c */
[----:B------:R-:W-:Y:S01]  /*4380*/  FADD.FTZ R16, -R140, R16 ;  /* 0x000000108c107221 */ /* 0x000fe20000010100 */
[----:B------:R-:W-:Y:S03]  /*4390*/  LEA R232, P0, R248, R232, 0x2 ;  /* 0x000000e8f8e87211 */ /* 0x000fe600078010ff */
[C---:B------:R-:W-:Y:S01]  /*43a0*/  FADD.FTZ R20, -R140.reuse, R20 ;  /* 0x000000148c147221 */ /* 0x040fe20000010100 */
[----:B------:R-:W-:Y:S01]  /*43b0*/  HMMA.16816.F32.BF16 R32, R132, R218, R32 ;  /* 0x000000da8420723c */ /* 0x000fe20000041820 */
[----:B------:R-:W-:Y:S03]  /*43c0*/  FADD.FTZ R21, -R140, R21 ;  /* 0x000000158c157221 */ /* 0x000fe60000010100 */
[----:B------:R-:W-:Y:S02]  /*43d0*/  LEA.HI.X.SX32 R233, R248, R233, 0x2, P0 ;  /* 0x000000e9f8e97211 */ /* 0x000fe400000f16ff */
[----:B------:R-:W-:Y:S01]  /*43e0*/  PLOP3.LUT P0, PT, PT, PT, UP3, 0x80, 0x0 ;  /* 0x000000000000781c */ /* 0x000fe20003f0f038 */
[----:B------:R-:W-:Y:S02]  /*43f0*/  FFMA.FTZ R132, -R155, R155, 1 ;  /* 0x3f8000009b847423 */ /* 0x000fe4000001019b */
[----:B------:R-:W-:Y:S03]  /*4400*/  FMUL.FTZ R133, R159, R16 ;  /* 0x000000109f857220 */ /* 0x000fe60000410000 */
[----:B------:R-:W-:Y:S02]  /*4410*/  FMUL.FTZ R132, R132, c[0x0][0x2ec] ;  /* 0x0000bb0084847a20 */ /* 0x000fe40000410000 */
[----:B------:R-:W-:Y:S02]  /*4420*/  FFMA.FTZ R16, -R150, R150, 1 ;  /* 0x3f80000096107423 */ /* 0x000fe40000010196 */
[----:B-1----:R-:W-:Y:S02]  /*4430*/  FMUL.FTZ R142, R141, R132 ;  /* 0x000000848d8e7220 */ /* 0x002fe40000410000 */
[----:B------:R-:W-:Y:S02]  /*4440*/  FMUL.FTZ R132, R158, R17 ;  /* 0x000000119e847220 */ /* 0x000fe40000410000 */
[----:B------:R-:W-:Y:S02]  /*4450*/  FFMA.FTZ R17, -R154, R154, 1 ;  /* 0x3f8000009a117423 */ /* 0x000fe4000001019a */
[----:B------:R-:W-:Y:S02]  /*4460*/  FMUL.FTZ R135, R157, R20 ;  /* 0x000000149d877220 */ /* 0x000fe40000410000 */
[----:B------:R-:W-:Y:S02]  /*4470*/  FMUL.FTZ R17, R17, c[0x0][0x2ec] ;  /* 0x0000bb0011117a20 */ /* 0x000fe40000410000 */
[----:B------:R-:W-:Y:S02]  /*4480*/  FMUL.FTZ R134, R156, R21 ;  /* 0x000000159c867220 */ /* 0x000fe40000410000 */
[----:B------:R-:W-:Y:S02]  /*4490*/  FMUL.FTZ R16, R16, c[0x0][0x2ec] ;  /* 0x0000bb0010107a20 */ /* 0x000fe40000410000 */
[----:B------:R-:W-:Y:S02]  /*44a0*/  FADD.FTZ R20, -R140, R32 ;  /* 0x000000208c147221 */ /* 0x000fe40000010100 */
[----:B------:R-:W-:Y:S02]  /*44b0*/  FMUL.FTZ R141, R133, R17 ;  /* 0x00000011858d7220 */ /* 0x000fe40000410000 */
[----:B------:R-:W-:Y:S02]  /*44c0*/  FFMA.FTZ R21, -R153, R153, 1 ;  /* 0x3f80000099157423 */ /* 0x000fe40000010199 */
[----:B------:R-:W-:Y:S02]  /*44d0*/  FFMA.FTZ R17, -R146, R146, 1 ;  /* 0x3f80000092117423 */ /* 0x000fe40000010192 */
[----:B------:R-:W-:Y:S02]  /*44e0*/  FADD.FTZ R32, -R140, R33 ;  /* 0x000000218c207221 */ /* 0x000fe40000010100 */
[----:B------:R-:W-:Y:S02]  /*44f0*/  FMUL.FTZ R140, R132, R16 ;  /* 0x00000010848c7220 */ /* 0x000fe40000410000 */
[----:B------:R-:W-:Y:S02]  /*4500*/  FMUL.FTZ R33, R151, R20 ;  /* 0x0000001497217220 */ /* 0x000fe40000410000 */
[----:B------:R-:W-:Y:S02]  /*4510*/  FFMA.FTZ R20, -R152, R152, 1 ;  /* 0x3f80000098147423 */ /* 0x000fe40000010198 */
[----:B------:R-:W-:Y:S02]  /*4520*/  FFMA.FTZ R16, -R145, R145, 1 ;  /* 0x3f80000091107423 */ /* 0x000fe40000010191 */
[----:B------:R-:W-:Y:S02]  /*4530*/  FMUL.FTZ R21, R21, c[0x0][0x2ec] ;  /* 0x0000bb0015157a20 */ /* 0x000fe40000410000 */
[----:B------:R-:W-:Y:S02]  /*4540*/  FMUL.FTZ R17, R17, c[0x0][0x2ec] ;  /* 0x0000bb0011117a20 */ /* 0x000fe40000410000 */
[----:B------:R-:W-:Y:S02]  /*4550*/  FFMA.FTZ R133, -R171, R171, 1 ;  /* 0x3f800000ab857423 */ /* 0x000fe400000101ab */
[----:B------:R-:W-:Y:S02]  /*4560*/  FMUL.FTZ R32, R149, R32 ;  /* 0x0000002095207220 */ /* 0x000fe40000410000 */
[----:B------:R-:W-:Y:S02]  /*4570*/  FMUL.FTZ R20, R20, c[0x0][0x2ec] ;  /* 0x0000bb0014147a20 */ /* 0x000fe40000410000 */
[----:B------:R-:W-:Y:S02]  /*4580*/  FMUL.FTZ R16, R16, c[0x0][0x2ec] ;  /* 0x0000bb0010107a20 */ /* 0x000fe40000410000 */
[----:B------:R-:W-:Y:S02]  /*4590*/  FMUL.FTZ R139, R135, R21 ;  /* 0x00000015878b7220 */ /* 0x000fe40000410000 */
[----:B------:R-:W-:Y:S02]  /*45a0*/  FMUL.FTZ R137, R33, R17 ;  /* 0x0000001121897220 */ /* 0x000fe40000410000 */
[----:B------:R-:W-:Y:S02]  /*45b0*/  FMUL.FTZ R133, R133, c[0x0][0x2ec] ;  /* 0x0000bb0085857a20 */ /* 0x000fe40000410000 */
[----:B------:R-:W-:Y:S02]  /*45c0*/  FFMA.FTZ R33, -R164, R164, 1 ;  /* 0x3f800000a4217423 */ /* 0x000fe400000101a4 */
[----:B------:R-:W-:Y:S02]  /*45d0*/  FFMA.FTZ R135, -R148, R148, 1 ;  /* 0x3f80000094877423 */ /* 0x000fe40000010194 */
[----:B------:R-:W-:Y:S02]  /*45e0*/  FMUL.FTZ R138, R134, R20 ;  /* 0x00000014868a7220 */ /* 0x000fe40000410000 */
[----:B------:R-:W-:Y:S02]  /*45f0*/  FMUL.FTZ R136, R32, R16 ;  /* 0x0000001020887220 */ /* 0x000fe40000410000 */
[----:B------:R-:W-:Y:S02]  /*4600*/  FMUL.FTZ R33, R33, c[0x0][0x2ec] ;  /* 0x0000bb0021217a20 */ /* 0x000fe40000410000 */
[----:B------:R-:W-:Y:S02]  /*4610*/  FFMA.FTZ R134, -R147, R147, 1 ;  /* 0x3f80000093867423 */ /* 0x000fe40000010193 */
[----:B------:R-:W-:Y:S02]  /*4620*/  FMUL.FTZ R135, R135, c[0x0][0x2ec] ;  /* 0x0000bb0087877a20 */ /* 0x000fe40000410000 */
[----:B------:R-:W-:Y:S02]  /*4630*/  FMUL.FTZ R134, R134, c[0x0][0x2ec] ;  /* 0x0000bb0086867a20 */ /* 0x000fe40000410000 */
[----:B------:R-:W-:Y:S02]  /*4640*/  FFMA.FTZ R132, -R170, R170, 1 ;  /* 0x3f800000aa847423 */ /* 0x000fe400000101aa */
[----:B------:R-:W-:Y:S02]  /*4650*/  FFMA.FTZ R32, -R162, R162, 1 ;  /* 0x3f800000a2207423 */ /* 0x000fe400000101a2 */
[----:B------:R-:W-:Y:S02]  /*4660*/  FMUL.FTZ R132, R132, c[0x0][0x2ec] ;  /* 0x0000bb0084847a20 */ /* 0x000fe40000410000 */
[----:B------:R-:W-:Y:S02]  /*4670*/  FMUL.FTZ R32, R32, c[0x0][0x2ec] ;  /* 0x0000bb0020207a20 */ /* 0x000fe40000410000 */
[----:B------:R-:W-:Y:S02]  /*4680*/  FFMA.FTZ R21, -R250, R250, 1 ;  /* 0x3f800000fa157423 */ /* 0x000fe400000101fa */
[----:B------:R-:W-:Y:S02]  /*4690*/  FFMA.FTZ R20, -R244, R244, 1 ;  /* 0x3f800000f4147423 */ /* 0x000fe400000101f4 */
[----:B------:R-:W-:Y:S02]  /*46a0*/  FMUL.FTZ R21, R21, c[0x0][0x2ec] ;  /* 0x0000bb0015157a20 */ /* 0x000fe40000410000 */
[----:B------:R-:W-:Y:S02]  /*46b0*/  FMUL.FTZ R20, R20, c[0x0][0x2ec] ;  /* 0x0000bb0014147a20 */ /* 0x000fe40000410000 */
[C---:B--2---:R-:W-:Y:S02]  /*46c0*/  FADD.FTZ R6, -R5.reuse, R6 ;  /* 0x0000000605067221 */ /* 0x044fe40000010100 */
[C---:B------:R-:W-:Y:S02]  /*46d0*/  FADD.FTZ R18, -R5.reuse, R18 ;  /* 0x0000001205127221 */ /* 0x040fe40000010100 */
[----:B------:R-:W-:Y:S02]  /*46e0*/  FMUL.FTZ R6, R58, R6 ;  /* 0x000000063a067220 */ /* 0x000fe40000410000 */
[C---:B------:R-:W-:Y:S01]  /*46f0*/  FADD.FTZ R34, -R5.reuse, R34 ;  /* 0x0000002205227221 */ /* 0x040fe20000010100 */
[----:B------:R1:W5:Y:S01]  /*4700*/  LDL.LU R58, [R1+0xb4] ;  /* 0x0000b400013a7983 */ /* 0x0003620000300800 */
[C---:B------:R-:W-:Y:S02]  /*4710*/  FADD.FTZ R7, -R5.reuse, R7 ;  /* 0x0000000705077221 */ /* 0x040fe40000010100 */
[----:B------:R-:W-:Y:S02]  /*4720*/  FADD.FTZ R19, -R5, R19 ;  /* 0x0000001305137221 */ /* 0x000fe40000010100 */
[----:B------:R-:W-:Y:S02]  /*4730*/  FMUL.FTZ R133, R6, R133 ;  /* 0x0000008506857220 */ /* 0x000fe40000410000 */
[----:B------:R-:W-:Y:S02]  /*4740*/  FMUL.FTZ R6, R249, R18 ;  /* 0x00000012f9067220 */ /* 0x000fe40000410000 */
[C---:B------:R-:W-:Y:S02]  /*4750*/  FADD.FTZ R16, -R5.reuse, R22 ;  /* 0x0000001605107221 */ /* 0x040fe40000010100 */
[C---:B------:R-:W-:Y:S02]  /*4760*/  FADD.FTZ R17, -R5.reuse, R23 ;  /* 0x0000001705117221 */ /* 0x040fe40000010100 */
[----:B------:R-:W-:Y:S02]  /*4770*/  FADD.FTZ R35, -R5, R35 ;  /* 0x0000002305237221 */ /* 0x000fe40000010100 */
[----:B------:R-:W-:Y:S02]  /*4780*/  FMUL.FTZ R5, R167, R34 ;  /* 0x00000022a7057220 */ /* 0x000fe40000410000 */
[----:B------:R-:W-:Y:S02]  /*4790*/  FMUL.FTZ R7, R57, R7 ;  /* 0x0000000739077220 */ /* 0x000fe40000410000 */
[----:B------:R-:W-:Y:S01]  /*47a0*/  FMUL.FTZ R33, R6, R33 ;  /* 0x0000002106217220 */ /* 0x000fe20000410000 */
[----:B------:R1:W5:Y:S01]  /*47b0*/  LDL.LU R57, [R1+0xb0] ;  /* 0x0000b00001397983 */ /* 0x0003620000300800 */
[----:B------:R-:W-:Y:S02]  /*47c0*/  FMUL.FTZ R6, R166, R35 ;  /* 0x00000023a6067220 */ /* 0x000fe40000410000 */
[----:B------:R-:W-:Y:S02]  /*47d0*/  FMUL.FTZ R135, R5, R135 ;  /* 0x0000008705877220 */ /* 0x000fe40000410000 */
[----:B---3--:R-:W-:Y:S02]  /*47e0*/  FADD.FTZ R5, -R4, R8 ;  /* 0x0000000804057221 */ /* 0x008fe40000010100 */
[----:B------:R-:W-:Y:S02]  /*47f0*/  FMUL.FTZ R134, R6, R134 ;  /* 0x0000008606867220 */ /* 0x000fe40000410000 */
[----:B------:R-:W-:Y:S02]  /*4800*/  FADD.FTZ R6, -R4, R9 ;  /* 0x0000000904067221 */ /* 0x000fe40000010100 */
[----:B------:R-:W-:Y:S02]  /*4810*/  FMUL.FTZ R5, R56, R5 ;  /* 0x0000000538057220 */ /* 0x000fe40000410000 */
[C---:B------:R-:W-:Y:S01]  /*4820*/  FADD.FTZ R9, -R4.reuse, R12 ;  /* 0x0000000c04097221 */ /* 0x040fe20000010100 */
[----:B------:R1:W5:Y:S01]  /*4830*/  LDL.LU R56, [R1+0xac] ;  /* 0x0000ac0001387983 */ /* 0x0003620000300800 */
[----:B------:R-:W-:Y:S02]  /*4840*/  FMUL.FTZ R6, R55, R6 ;  /* 0x0000000637067220 */ /* 0x000fe40000410000 */
[----:B------:R-:W-:Y:S01]  /*4850*/  FADD.FTZ R12, -R4, R13 ;  /* 0x0000000d040c7221 */ /* 0x000fe20000010100 */
[----:B------:R1:W5:Y:S01]  /*4860*/  LDL.LU R55, [R1+0xa8] ;  /* 0x0000a80001377983 */ /* 0x0003620000300800 */
[----:B------:R-:W-:Y:S02]  /*4870*/  FMUL.FTZ R9, R54, R9 ;  /* 0x0000000936097220 */ /* 0x000fe40000410000 */
[----:B------:R-:W-:Y:S01]  /*4880*/  FMUL.FTZ R132, R7, R132 ;  /* 0x0000008407847220 */ /* 0x000fe20000410000 */
[----:B------:R1:W5:Y:S01]  /*4890*/  LDL.LU R54, [R1+0xa4] ;  /* 0x0000a40001367983 */ /* 0x0003620000300800 */
[----:B------:R-:W-:Y:S02]  /*48a0*/  FMUL.FTZ R7, R247, R19 ;  /* 0x00000013f7077220 */ /* 0x000fe40000410000 */
[----:B------:R-:W-:Y:S02]  /*48b0*/  FMUL.FTZ R12, R53, R12 ;  /* 0x0000000c350c7220 */ /* 0x000fe40000410000 */
[----:B------:R-:W-:Y:S01]  /*48c0*/  FMUL.FTZ R32, R7, R32 ;  /* 0x0000002007207220 */ /* 0x000fe20000410000 */
[----:B------:R1:W5:Y:S01]  /*48d0*/  LDL.LU R53, [R1+0xa0] ;  /* 0x0000a00001357983 */ /* 0x0003620000300800 */
[----:B------:R-:W-:Y:S02]  /*48e0*/  FFMA.FTZ R8, -R52, R52, 1 ;  /* 0x3f80000034087423 */ /* 0x000fe40000010134 */
[----:B------:R-:W-:Y:S01]  /*48f0*/  FFMA.FTZ R7, -R51, R51, 1 ;  /* 0x3f80000033077423 */ /* 0x000fe20000010133 */
[----:B------:R1:W5:Y:S01]  /*4900*/  LDL.LU R52, [R1+0x9c] ;  /* 0x00009c0001347983 */ /* 0x0003620000300800 */
[----:B------:R-:W-:Y:S02]  /*4910*/  FFMA.FTZ R22, -R251, R251, 1 ;  /* 0x3f800000fb167423 */ /* 0x000fe400000101fb */
[----:B------:R-:W-:Y:S01]  /*4920*/  FMUL.FTZ R8, R8, c[0x0][0x2ec] ;  /* 0x0000bb0008087a20 */ /* 0x000fe20000410000 */
[----:B------:R1:W5:Y:S01]  /*4930*/  LDL.LU R51, [R1+0x98] ;  /* 0x0000980001337983 */ /* 0x0003620000300800 */
[----:B------:R-:W-:Y:S02]  /*4940*/  FMUL.FTZ R7, R7, c[0x0][0x2ec] ;  /* 0x0000bb0007077a20 */ /* 0x000fe40000410000 */
        /* <DEDUP_REMOVED lines=14> */
[----:B------:R-:W-:Y:S02]  /*4a30*/  FMUL.FTZ R24, R24, c[0x0][0x2ec] ;  /* 0x0000bb0018187a20 */ /* 0x000fe40000410000 */
[----:B------:R-:W-:Y:S01]  /*4a40*/  FMUL.FTZ R9, R47, R9 ;  /* 0x000000092f097220 */ /* 0x000fe20000410000 */
[----:B------:R1:W5:Y:S01]  /*4a50*/  LDL.LU R48, [R1+0x8c] ;  /* 0x00008c0001307983 */ /* 0x0003620000300800 */
[----:B------:R-:W-:Y:S02]  /*4a60*/  FMUL.FTZ R24, R4, R24 ;  /* 0x0000001804187220 */ /* 0x000fe40000410000 */
[C---:B----4-:R-:W-:Y:S01]  /*4a70*/  FADD.FTZ R4, -R0.reuse, R10 ;  /* 0x0000000a00047221 */ /* 0x050fe20000010100 */
[----:B------:R1:W5:Y:S01]  /*4a80*/  LDL.LU R47, [R1+0x88] ;  /* 0x00008800012f7983 */ /* 0x0003620000300800 */
[----:B------:R-:W-:Y:S02]  /*4a90*/  FADD.FTZ R10, -R0, R11 ;  /* 0x0000000b000a7221 */ /* 0x000fe40000010100 */
[----:B------:R-:W-:Y:S02]  /*4aa0*/  FMUL.FTZ R4, R46, R4 ;  /* 0x000000042e047220 */ /* 0x000fe40000410000 */
[----:B------:R-:W-:Y:S01]  /*4ab0*/  FADD.FTZ R11, -R0, R14 ;  /* 0x0000000e000b7221 */ /* 0x000fe20000010100 */
[----:B------:R1:W5:Y:S01]  /*4ac0*/  LDL.LU R46, [R1+0x84] ;  /* 0x00008400012e7983 */ /* 0x0003620000300800 */
[----:B------:R-:W-:Y:S02]  /*4ad0*/  FMUL.FTZ R10, R45, R10 ;  /* 0x0000000a2d0a7220 */ /* 0x000fe40000410000 */
[----:B------:R-:W-:Y:S01]  /*4ae0*/  FMUL.FTZ R21, R12, R21 ;  /* 0x000000150c157220 */ /* 0x000fe20000410000 */
[----:B------:R1:W5:Y:S01]  /*4af0*/  LDL.LU R45, [R1+0x80] ;  /* 0x00008000012d7983 */ /* 0x0003620000300800 */
[----:B------:R-:W-:Y:S02]  /*4b00*/  FFMA.FTZ R23, -R168, R168, 1 ;  /* 0x3f800000a8177423 */ /* 0x000fe400000101a8 */
[----:B------:R-:W-:Y:S02]  /*4b10*/  FADD.FTZ R12, -R0, R15 ;  /* 0x0000000f000c7221 */ /* 0x000fe40000010100 */
[----:B------:R-:W-:Y:S02]  /*4b20*/  FMUL.FTZ R11, R44, R11 ;  /* 0x0000000b2c0b7220 */ /* 0x000fe40000410000 */
[----:B------:R-:W-:Y:S01]  /*4b30*/  FMUL.FTZ R23, R23, c[0x0][0x2ec] ;  /* 0x0000bb0017177a20 */ /* 0x000fe20000410000 */
[----:B------:R1:W5:Y:S01]  /*4b40*/  LDL.LU R44, [R1+0x7c] ;  /* 0x00007c00012c7983 */ /* 0x0003620000300800 */
[----:B------:R-:W-:Y:S02]  /*4b50*/  FMUL.FTZ R12, R43, R12 ;  /* 0x0000000c2b0c7220 */ /* 0x000fe40000410000 */
[----:B------:R-:W-:Y:S01]  /*4b60*/  FFMA.FTZ R28, -R161, R161, 1 ;  /* 0x3f800000a11c7423 */ /* 0x000fe200000101a1 */
[----:B------:R1:W5:Y:S01]  /*4b70*/  LDL.LU R43, [R1+0x78] ;  /* 0x00007800012b7983 */ /* 0x0003620000300800 */
[----:B------:R-:W-:Y:S02]  /*4b80*/  FMUL.FTZ R23, R5, R23 ;  /* 0x0000001705177220 */ /* 0x000fe40000410000 */
[----:B------:R-:W-:Y:S02]  /*4b90*/  FFMA.FTZ R5, -R42, R42, 1 ;  /* 0x3f8000002a057423 */ /* 0x000fe4000001012a */
[----:B------:R-:W-:Y:S01]  /*4ba0*/  FFMA.FTZ R25, -R160, R160, 1 ;  /* 0x3f800000a0197423 */ /* 0x000fe200000101a0 */
[----:B------:R1:W5:Y:S01]  /*4bb0*/  LDL.LU R42, [R1+0x74] ;  /* 0x00007400012a7983 */ /* 0x0003620000300800 */
[----:B------:R-:W-:Y:S02]  /*4bc0*/  FMUL.FTZ R28, R28, c[0x0][0x2ec] ;  /* 0x0000bb001c1c7a20 */ /* 0x000fe40000410000 */
[----:B------:R-:W-:Y:S02]  /*4bd0*/  FFMA.FTZ R13, -R41, R41, 1 ;  /* 0x3f800000290d7423 */ /* 0x000fe40000010129 */
[----:B------:R-:W-:Y:S01]  /*4be0*/  FMUL.FTZ R25, R25, c[0x0][0x2ec] ;  /* 0x0000bb0019197a20 */ /* 0x000fe20000410000 */
[----:B------:R1:W5:Y:S01]  /*4bf0*/  LDL.LU R41, [R1+0x70] ;  /* 0x0000700001297983 */ /* 0x0003620000300800 */
[----:B------:R-:W-:Y:S02]  /*4c00*/  FMUL.FTZ R28, R6, R28 ;  /* 0x0000001c061c7220 */ /* 0x000fe40000410000 */
[----:B------:R-:W-:Y:S02]  /*4c10*/  FFMA.FTZ R6, -R40, R40, 1 ;  /* 0x3f80000028067423 */ /* 0x000fe40000010128 */
[----:B------:R-:W-:Y:S01]  /*4c20*/  FMUL.FTZ R25, R9, R25 ;  /* 0x0000001909197220 */ /* 0x000fe20000410000 */
        /* <DEDUP_REMOVED lines=16> */
[----:B------:R-:W-:Y:S02]  /*4d30*/  FMUL.FTZ R10, R36, R10 ;  /* 0x0000000a240a7220 */ /* 0x000fe40000410000 */
[----:B------:R-:W-:Y:S01]  /*4d40*/  FMUL.FTZ R11, R3, R11 ;  /* 0x0000000b030b7220 */ /* 0x000fe20000410000 */
[----:B------:R1:W5:Y:S01]  /*4d50*/  LDL.LU R37, [R1+0x60] ;  /* 0x0000600001257983 */ /* 0x0003620000300800 */
[----:B------:R-:W-:Y:S02]  /*4d60*/  FFMA.FTZ R18, -R2, R2, 1 ;  /* 0x3f80000002127423 */ /* 0x000fe40000010102 */
[----:B------:R-:W-:Y:S01]  /*4d70*/  FFMA.FTZ R34, -R163, R163, 1 ;  /* 0x3f800000a3227423 */ /* 0x000fe200000101a3 */
[----:B------:R1:W5:Y:S01]  /*4d80*/  LDL.LU R36, [R1+0x5c] ;  /* 0x00005c0001247983 */ /* 0x0003620000300800 */
[----:B------:R-:W-:Y:S02]  /*4d90*/  FMUL.FTZ R17, R245, R17 ;  /* 0x00000011f5117220 */ /* 0x000fe40000410000 */
[----:B------:R-:W-:Y:S01]  /*4da0*/  FMUL.FTZ R34, R34, c[0x0][0x2ec] ;  /* 0x0000bb0022227a20 */ /* 0x000fe20000410000 */
[----:B------:R1:W5:Y:S01]  /*4db0*/  LDL.LU R3, [R1+0x58] ;  /* 0x0000580001037983 */ /* 0x0003620000300800 */
[----:B------:R-:W-:Y:S02]  /*4dc0*/  FFMA.FTZ R35, -R165, R165, 1 ;  /* 0x3f800000a5237423 */ /* 0x000fe400000101a5 */
[----:B------:R-:W-:Y:S01]  /*4dd0*/  FMUL.FTZ R34, R17, R34 ;  /* 0x0000002211227220 */ /* 0x000fe20000410000 */
[----:B------:R1:W5:Y:S01]  /*4de0*/  LDL.LU R2, [R1+0x54] ;  /* 0x0000540001027983 */ /* 0x0003620000300800 */
[----:B------:R-:W-:Y:S02]  /*4df0*/  FFMA.FTZ R17, -R252, R252, 1 ;  /* 0x3f800000fc117423 */ /* 0x000fe400000101fc */
[----:B------:R-:W-:Y:S02]  /*4e00*/  FFMA.FTZ R19, -R243, R243, 1 ;  /* 0x3f800000f3137423 */ /* 0x000fe400000101f3 */
[----:B------:R-:W-:Y:S02]  /*4e10*/  FMUL.FTZ R16, R246, R16 ;  /* 0x00000010f6107220 */ /* 0x000fe40000410000 */
[----:B------:R-:W-:Y:S02]  /*4e20*/  FMUL.FTZ R35, R35, c[0x0][0x2ec] ;  /* 0x0000bb0023237a20 */ /* 0x000fe40000410000 */
[----:B------:R-:W-:Y:S02]  /*4e30*/  FMUL.FTZ R9, R9, c[0x0][0x2ec] ;  /* 0x0000bb0009097a20 */ /* 0x000fe40000410000 */
[----:B------:R-:W-:Y:S02]  /*4e40*/  FMUL.FTZ R18, R18, c[0x0][0x2ec] ;  /* 0x0000bb0012127a20 */ /* 0x000fe40000410000 */
[----:B------:R-:W-:Y:S02]  /*4e50*/  FMUL.FTZ R17, R17, c[0x0][0x2ec] ;  /* 0x0000bb0011117a20 */ /* 0x000fe40000410000 */
[----:B------:R-:W-:Y:S02]  /*4e60*/  FMUL.FTZ R19, R19, c[0x0][0x2ec] ;  /* 0x0000bb0013137a20 */ /* 0x000fe40000410000 */
[----:B------:R-:W-:Y:S02]  /*4e70*/  FMUL.FTZ R35, R16, R35 ;  /* 0x0000002310237220 */ /* 0x000fe40000410000 */
[----:B------:R-:W-:Y:S02]  /*4e80*/  FMUL.FTZ R9, R12, R9 ;  /* 0x000000090c097220 */ /* 0x000fe40000410000 */
[----:B------:R-:W-:Y:S02]  /*4e90*/  FMUL.FTZ R18, R0, R18 ;  /* 0x0000001200127220 */ /* 0x000fe40000410000 */
[----:B------:R-:W-:Y:S02]  /*4ea0*/  FMUL.FTZ R17, R4, R17 ;  /* 0x0000001104117220 */ /* 0x000fe40000410000 */
[----:B------:R-:W-:Y:S02]  /*4eb0*/  FMUL.FTZ R20, R10, R20 ;  /* 0x000000140a147220 */ /* 0x000fe40000410000 */
[----:B------:R-:W-:Y:S01]  /*4ec0*/  FMUL.FTZ R19, R11, R19 ;  /* 0x000000130b137220 */ /* 0x000fe20000410000 */
[----:B------:R-:W-:-:S05]  /*4ed0*/  @!P0 BRA `(.L_x_229) ;  /* 0x0000012000008947 */ /* 0x000fca0003800000 */
[----:B-1----:R-:W-:Y:S01]  /*4ee0*/  IMAD.MOV.U32 R0, RZ, RZ, c[0x0][0x190] ;  /* 0x00006400ff007624 */ /* 0x002fe200078e00ff */
        /* <DEDUP_REMOVED lines=17> */
.L_x_229:
[----:B-1----:R-:W-:Y:S02]  /*5000*/  F2FP.BF16.PACK_AB R16, R142, R144 ;  /* 0x000000908e10723e */ /* 0x002fe400000010ff */
        /* <DEDUP_REMOVED lines=32> */
[----:B-1----:R-:W-:Y:S05]  /*5210*/  IMAD.SHL.U32 R0, R229, 0x2, RZ ;  /* 0x00000002e5007824 */ /* 0x002fea00078e00ff */
[----:B-----5:R-:W-:Y:S04]  /*5220*/  LDSM.16.MT88.4 R4, [R2+0x13000] ;  /* 0x013000000204783b */ /* 0x020fe80000004200 */
[----:B------:R-:W1:Y:S04]  /*5230*/  LDSM.16.MT88.4 R8, [R0+0x6000] ;  /* 0x006000000008783b */ /* 0x000e680000004200 */
[----:B------:R-:W2:Y:S04]  /*5240*/  LDSM.16.MT88.4 R12, [R2+0x15000] ;  /* 0x01500000020c783b */ /* 0x000ea80000004200 */
[----:B------:R-:W3:Y:S04]  /*5250*/  LDSM.16.MT88.4 R16, [R0+0x7000] ;  /* 0x007000000010783b */ /* 0x000ee80000004200 */
[----:B------:R-:W4:Y:S04]  /*5260*/  LDSM.16.MT88.4 R20, [R0+0x8000] ;  /* 0x008000000014783b */ /* 0x000f280000004200 */
[----:B------:R-:W-:Y:S04]  /*5270*/  LDSM.16.MT88.4 R24, [R2+0x13800] ;  /* 0x013800000218783b */ /* 0x000fe80000004200 */
[----:B------:R-:W3:Y:S04]  /*5280*/  LDSM.16.MT88.4 R28, [R0+0x6400] ;  /* 0x00640000001c783b */ /* 0x000ee80000004200 */
[----:B------:R-:W3:Y:S04]  /*5290*/  LDSM.16.MT88.4 R32, [R2+0x15800] ;  /* 0x015800000220783b */ /* 0x000ee80000004200 */
[----:B------:R-:W3:Y:S04]  /*52a0*/  LDSM.16.MT88.4 R132, [R0+0x7400] ;  /* 0x007400000084783b */ /* 0x000ee80000004200 */
[----:B------:R-:W-:Y:S01]  /*52b0*/  LDSM.16.MT88.4 R136, [R2+0x16800] ;  /* 0x016800000288783b */ /* 0x000fe20000004200 */
[-C--:B-1----:R-:W-:Y:S08]  /*52c0*/  HMMA.16816.F32.BF16 R36, R4, R8.reuse, R36 ;  /* 0x000000080424723c */ /* 0x082ff00000041824 */
[C---:B--2---:R-:W-:Y:S08]  /*52d0*/  HMMA.16816.F32.BF16 R40, R12.reuse, R8, R40 ;  /* 0x000000080c28723c */ /* 0x044ff00000041828 */
[-C--:B------:R-:W-:Y:S08]  /*52e0*/  HMMA.16816.F32.BF16 R44, R12, R10.reuse, R44 ;  /* 0x0000000a0c2c723c */ /* 0x080ff0000004182c */
[C---:B------:R-:W-:Y:S01]  /*52f0*/  HMMA.16816.F32.BF16 R48, R4.reuse, R10, R48 ;  /* 0x0000000a0430723c */ /* 0x040fe20000041830 */
[----:B------:R-:W1:Y:S07]  /*5300*/  LDSM.16.MT88.4 R8, [R0+0x8400] ;  /* 0x008400000008783b */ /* 0x000e6e0000004200 */
[-C--:B---3--:R-:W-:Y:S08]  /*5310*/  HMMA.16816.F32.BF16 R52, R4, R16.reuse, R52 ;  /* 0x000000100434723c */ /* 0x088ff00000041834 */
[C---:B------:R-:W-:Y:S08]  /*5320*/  HMMA.16816.F32.BF16 R56, R12.reuse, R16, R56 ;  /* 0x000000100c38723c */ /* 0x040ff00000041838 */
[-C--:B------:R-:W-:Y:S08]  /*5330*/  HMMA.16816.F32.BF16 R60, R12, R18.reuse, R60 ;  /* 0x000000120c3c723c */ /* 0x080ff0000004183c */
[C---:B------:R-:W-:Y:S01]  /*5340*/  HMMA.16816.F32.BF16 R64, R4.reuse, R18, R64 ;  /* 0x000000120440723c */ /* 0x040fe20000041840 */
[----:B------:R-:W-:Y:S07]  /*5350*/  LDSM.16.MT88.4 R16, [R2+0x16000] ;  /* 0x016000000210783b */ /* 0x000fee0000004200 */
[-C--:B----4-:R-:W-:Y:S08]  /*5360*/  HMMA.16816.F32.BF16 R68, R4, R20.reuse, R68 ;  /* 0x000000140444723c */ /* 0x090ff00000041844 */
[C---:B------:R-:W-:Y:S08]  /*5370*/  HMMA.16816.F32.BF16 R72, R12.reuse, R20, R72 ;  /* 0x000000140c48723c */ /* 0x040ff00000041848 */
[-C--:B------:R-:W-:Y:S01]  /*5380*/  HMMA.16816.F32.BF16 R76, R12, R22.reuse, R76 ;  /* 0x000000160c4c723c */ /* 0x080fe2000004184c */
[----:B------:R-:W-:Y:S07]  /*5390*/  LDSM.16.MT88.4 R12, [R0+0x6800] ;  /* 0x00680000000c783b */ /* 0x000fee0000004200 */
[----:B------:R-:W-:Y:S01]  /*53a0*/  HMMA.16816.F32.BF16 R80, R4, R22, R80 ;  /* 0x000000160450723c */ /* 0x000fe20000041850 */
[----:B------:R-:W2:Y:S04]  /*53b0*/  LDSM.16.MT88.4 R4, [R2+0x14000] ;  /* 0x014000000204783b */ /* 0x000ea80000004200 */
        /* <DEDUP_REMOVED lines=16> */
[----:B------:R-:W1:Y:S04]  /*54c0*/  LDSM.16.MT88.4 R8, [R0+0x7c00] ;  /* 0x007c00000008783b */ /* 0x000e680000004200 */
[----:B------:R-:W1:Y:S03]  /*54d0*/  LDSM.16.MT88.4 R24, [R0+0x8c00] ;  /* 0x008c00000018783b */ /* 0x000e660000004200 */
[-C--:B--2---:R-:W-:Y:S01]  /*54e0*/  HMMA.16816.F32.BF16 R36, R4, R12.reuse, R36 ;  /* 0x0000000c0424723c */ /* 0x084fe20000041824 */
        /* <DEDUP_REMOVED lines=40> */
.L_x_230:
        /* <DEDUP_REMOVED lines=9> */
[----:B------:R-:W4:Y:S01]  /*5800*/  LDSM.16.MT88.4 R28, [R0+0xd000] ;  /* 0x00d00000001c783b */ /* 0x000f220000004200 */
[----:B------:R-:W-:Y:S03]  /*5810*/  UIADD3 UR4, UR4, -0x1, URZ ;  /* 0xffffffff04047890 */ /* 0x000fe6000fffe03f */
[----:B------:R-:W5:Y:S04]  /*5820*/  LDL R150, [R1+0x34] ;  /* 0x0000340001967983 */ /* 0x000f680000100800 */
[----:B------:R-:W-:Y:S04]  /*5830*/  LDSM.16.M88.4 R32, [R226] ;  /* 0x00000000e220783b */ /* 0x000fe80000000200 */
[----:B------:R-:W5:Y:S04]  /*5840*/  LDL R149, [R1+0x38] ;  /* 0x0000380001957983 */ /* 0x000f680000100800 */
[----:B------:R-:W1:Y:S04]  /*5850*/  LDSM.16.MT88.4 R132, [R0+0x9400] ;  /* 0x009400000084783b */ /* 0x000e680000004200 */
[----:B------:R1:W5:Y:S04]  /*5860*/  LDL R145, [R1+0xc] ;  /* 0x00000c0001917983 */ /* 0x0003680000100800 */
[----:B------:R-:W1:Y:S04]  /*5870*/  LDSM.16.MT88.4 R136, [R0+0xb400] ;  /* 0x00b400000088783b */ /* 0x000e680000004200 */
[----:B------:R1:W5:Y:S02]  /*5880*/  LDL R146, [R1] ;  /* 0x0000000001927983 */ /* 0x0003640000100800 */
[C---:B-12---:R-:W-:Y:S02]  /*5890*/  HMMA.16816.F32.BF16 R4, R24.reuse, R8, RZ ;  /* 0x000000081804723c */ /* 0x046fe400000418ff */
[----:B------:R-:W1:Y:S04]  /*58a0*/  LDSM.16.MT88.4 R140, [R0+0xd400] ;  /* 0x00d40000008c783b */ /* 0x000e680000004200 */
[----:B------:R2:W2:Y:S02]  /*58b0*/  LDL R147, [R1+0x4] ;  /* 0x0000040001937983 */ /* 0x0004a40000100800 */
[C---:B------:R-:W-:Y:S02]  /*58c0*/  HMMA.16816.F32.BF16 R8, R24.reuse, R10, RZ ;  /* 0x0000000a1808723c */ /* 0x040fe400000418ff */
[----:B------:R1:W2:Y:S06]  /*58d0*/  LDL R148, [R1+0x8] ;  /* 0x0000080001947983 */ /* 0x0002ac0000100800 */
[C---:B---3--:R-:W-:Y:S08]  /*58e0*/  HMMA.16816.F32.BF16 R12, R24.reuse, R16, RZ ;  /* 0x00000010180c723c */ /* 0x048ff000000418ff */
[C---:B------:R-:W-:Y:S08]  /*58f0*/  HMMA.16816.F32.BF16 R16, R24.reuse, R18, RZ ;  /* 0x000000121810723c */ /* 0x040ff000000418ff */
[C---:B----4-:R-:W-:Y:S08]  /*5900*/  HMMA.16816.F32.BF16 R20, R24.reuse, R28, RZ ;  /* 0x0000001c1814723c */ /* 0x050ff000000418ff */
[----:B------:R-:W-:Y:S01]  /*5910*/  HMMA.16816.F32.BF16 R24, R24, R30, RZ ;  /* 0x0000001e1818723c */ /* 0x000fe200000418ff */
[----:B------:R-:W-:Y:S07]  /*5920*/  LDSM.16.M88.4 R28, [R228] ;  /* 0x00000000e41c783b */ /* 0x000fee0000000200 */
[C---:B------:R-:W-:Y:S08]  /*5930*/  HMMA.16816.F32.BF16 R4, R32.reuse, R132, R4 ;  /* 0x000000842004723c */ /* 0x040ff00000041804 */
[C---:B------:R-:W-:Y:S01]  /*5940*/  HMMA.16816.F32.BF16 R8, R32.reuse, R134, R8 ;  /* 0x000000862008723c */ /* 0x040fe20000041808 */
[----:B------:R-:W3:Y:S07]  /*5950*/  LDSM.16.MT88.4 R132, [R0+0x9800] ;  /* 0x009800000084783b */ /* 0x000eee0000004200 */
[C---:B------:R-:W-:Y:S08]  /*5960*/  HMMA.16816.F32.BF16 R12, R32.reuse, R136, R12 ;  /* 0x00000088200c723c */ /* 0x040ff0000004180c */
[C---:B------:R-:W-:Y:S01]  /*5970*/  HMMA.16816.F32.BF16 R16, R32.reuse, R138, R16 ;  /* 0x0000008a2010723c */ /* 0x040fe20000041810 */
[----:B------:R-:W4:Y:S07]  /*5980*/  LDSM.16.MT88.4 R136, [R0+0xb800] ;  /* 0x00b800000088783b */ /* 0x000f2e0000004200 */
[C---:B-1----:R-:W-:Y:S08]  /*5990*/  HMMA.16816.F32.BF16 R20, R32.reuse, R140, R20 ;  /* 0x0000008c2014723c */ /* 0x042ff00000041814 */
[----:B------:R-:W-:Y:S01]  /*59a0*/  HMMA.16816.F32.BF16 R24, R32, R142, R24 ;  /* 0x0000008e2018723c */ /* 0x000fe20000041818 */
[----:B------:R-:W1:Y:S04]  /*59b0*/  LDSM.16.MT88.4 R32, [R0+0xd800] ;  /* 0x00d800000020783b */ /* 0x000e680000004200 */
[----:B------:R-:W-:Y:S03]  /*59c0*/  LDSM.16.MT88.4 R140, [R0+0xbc00] ;  /* 0x00bc0000008c783b */ /* 0x000fe60000004200 */
[C---:B---3--:R-:W-:Y:S08]  /*59d0*/  HMMA.16816.F32.BF16 R4, R28.reuse, R132, R4 ;  /* 0x000000841c04723c */ /* 0x048ff00000041804 */
[C---:B------:R-:W-:Y:S01]  /*59e0*/  HMMA.16816.F32.BF16 R8, R28.reuse, R134, R8 ;  /* 0x000000861c08723c */ /* 0x040fe20000041808 */
[----:B------:R-:W-:Y:S07]  /*59f0*/  LDSM.16.M88.4 R132, [R227] ;  /* 0x00000000e384783b */ /* 0x000fee0000000200 */
[C---:B----4-:R-:W-:Y:S08]  /*5a00*/  HMMA.16816.F32.BF16 R12, R28.reuse, R136, R12 ;  /* 0x000000881c0c723c */ /* 0x050ff0000004180c */
        /* <DEDUP_REMOVED lines=15> */
[----:B------:R-:W-:Y:S03]  /*5b00*/  LDSM.16.M88.4 R132, [R226+0x2000] ;  /* 0x00200000e284783b */ /* 0x000fe60000000200 */
[C---:B---3--:R-:W-:Y:S08]  /*5b10*/  HMMA.16816.F32.BF16 R4, R32.reuse, R136, R4 ;  /* 0x000000882004723c */ /* 0x048ff00000041804 */
[C---:B------:R-:W-:Y:S01]  /*5b20*/  HMMA.16816.F32.BF16 R8, R32.reuse, R138, R8 ;  /* 0x0000008a2008723c */ /* 0x040fe20000041808 */
[----:B------:R-:W3:Y:S07]  /*5b30*/  LDSM.16.MT88.4 R136, [R0+0xa400] ;  /* 0x00a400000088783b */ /* 0x000eee0000004200 */
[C---:B----4-:R-:W-:Y:S08]  /*5b40*/  HMMA.16816.F32.BF16 R12, R32.reuse, R140, R12 ;  /* 0x0000008c200c723c */ /* 0x050ff0000004180c */
        /* <DEDUP_REMOVED lines=24> */
[----:B------:R-:W1:Y:S06]  /*5cd0*/  LDSM.16.MT88.4 R28, [R0+0xec00] ;  /* 0x00ec0000001c783b */ /* 0x000e6c0000004200 */
[----:B-----5:R-:W-:Y:S01]  /*5ce0*/  @P0 IADD3 R32, P1, R150, UR6, RZ ;  /* 0x0000000696200c10 */ /* 0x020fe2000ff3e0ff */
[----:B------:R-:W-:Y:S01]  /*5cf0*/  @UP3 UIADD3 UR6, UP1, UR6, -0x100, URZ ;  /* 0xffffff0006063890 */ /* 0x000fe2000ff3e03f */
[C---:B---3--:R-:W-:Y:S05]  /*5d00*/  HMMA.16816.F32.BF16 R4, R132.reuse, R136, R4 ;  /* 0x000000888404723c */ /* 0x048fea0000041804 */
[----:B------:R-:W-:Y:S01]  /*5d10*/  @P0 IADD3.X R33, R149, UR5, RZ, P1, !PT ;  /* 0x0000000595210c10 */ /* 0x000fe20008ffe4ff */
[----:B------:R-:W-:Y:S01]  /*5d20*/  IMAD.MOV.U32 R149, RZ, RZ, c[0x0][0x1c0] ;  /* 0x00007000ff957624 */ /* 0x000fe200078e00ff */
[CC--:B------:R-:W-:Y:S01]  /*5d30*/  LEA R34, P1, R144.reuse, R232.reuse, 0x2 ;  /* 0x000000e890227211 */ /* 0x0c0fe200078210ff */
[C---:B------:R-:W-:Y:S01]  /*5d40*/  HMMA.16816.F32.BF16 R8, R132.reuse, R138, R8 ;  /* 0x0000008a8408723c */ /* 0x040fe20000041808 */
[----:B------:R-:W-:Y:S01]  /*5d50*/  @UP3 UIADD3.X UR5, UR5, -0x1, URZ, UP1, !UPT ;  /* 0xffffffff05053890 */ /* 0x000fe20008ffe43f */
[----:B------:R-:W3:Y:S02]  /*5d60*/  @P0 LDG.E R145, [R32.64] ;  /* 0x0000002220910981 */ /* 0x000ee4000c1e1900 */
[-C--:B------:R-:W-:Y:S01]  /*5d70*/  LEA.HI.X.SX32 R35, R144, R233.reuse, 0x2, P1 ;  /* 0x000000e990237211 */ /* 0x080fe200008f16ff */
[----:B------:R-:W-:Y:S01]  /*5d80*/  IMAD R149, R149, c[0x0][0x22c], RZ ;  /* 0x00008b0095957a24 */ /* 0x000fe200078e02ff */
[----:B------:R-:W5:Y:S02]  /*5d90*/  @P0 LDG.E R146, [R32.64+0xa0] ;  /* 0x0000a02220920981 */ /* 0x000f64000c1e1900 */
[C---:B----4-:R-:W-:Y:S02]  /*5da0*/  HMMA.16816.F32.BF16 R12, R132.reuse, R140, R12 ;  /* 0x0000008c840c723c */ /* 0x050fe4000004180c */
[----:B--2---:R-:W2:Y:S02]  /*5db0*/  @P0 LDG.E R147, [R32.64+0x80] ;  /* 0x0000802220930981 */ /* 0x004ea4000c1e1900 */
[----:B------:R-:W-:Y:S02]  /*5dc0*/  IMAD.SHL.U32 R149, R149, 0x20, RZ ;  /* 0x0000002095957824 */ /* 0x000fe400078e00ff */
[----:B------:R-:W4:Y:S02]  /*5dd0*/  @P0 LDG.E R148, [R32.64+0x20] ;  /* 0x0000202220940981 */ /* 0x000f24000c1e1900 */
        /* <DEDUP_REMOVED lines=9> */
[----:B-----5:R5:W-:Y:S04]  /*5e70*/  @P0 STL [R1], R146 ;  /* 0x0000009201000387 */ /* 0x020be80000100800 */
[----:B--2---:R2:W-:Y:S04]  /*5e80*/  @P0 STL [R1+0x4], R147 ;  /* 0x0000049301000387 */ /* 0x0045e80000100800 */
[----:B----4-:R4:W-:Y:S04]  /*5e90*/  @P0 STL [R1+0x8], R148 ;  /* 0x0000089401000387 */ /* 0x0109e80000100800 */
[----:B------:R-:W3:Y:S01]  /*5ea0*/  LDL R0, [R1+0x18] ;  /* 0x0000180001007983 */ /* 0x000ee20000100800 */
[----:B-1----:R-:W-:Y:S04]  /*5eb0*/  IMAD.MOV.U32 R145, RZ, RZ, c[0x0][0x1c0] ;  /* 0x00007000ff917624 */ /* 0x002fe800078e00ff */
[----:B------:R-:W-:Y:S04]  /*5ec0*/  IMAD R145, R145, c[0x0][0x22c], RZ ;  /* 0x00008b0091917a24 */ /* 0x000fe800078e02ff */
[----:B------:R-:W-:Y:S02]  /*5ed0*/  IMAD.SHL.U32 R145, R145, 0x10, RZ ;  /* 0x0000001091917824 */ /* 0x000fe400078e00ff */
[----:B-----5:R-:W-:Y:S03]  /*5ee0*/  IMAD.MOV.U32 R146, RZ, RZ, c[0x0][0x1c0] ;  /* 0x00007000ff927624 */ /* 0x020fe600078e00ff */
        /* <DEDUP_REMOVED lines=9> */
[----:B----4-:R-:W-:Y:S01]  /*5f80*/  IMAD.MOV.U32 R148, RZ, RZ, c[0x0][0x1c0] ;  /* 0x00007000ff947624 */ /* 0x010fe200078e00ff */
[-C--:B------:R-:W-:Y:S01]  /*5f90*/  LEA R4, P1, R146, R232.reuse, 0x2 ;  /* 0x000000e892047211 */ /* 0x080fe200078210ff */
[----:B------:R-:W-:Y:S02]  /*5fa0*/  IMAD R147, R147, c[0x0][0x22c], RZ ;  /* 0x00008b0093937a24 */ /* 0x000fe400078e02ff */
[----:B------:R-:W-:Y:S01]  /*5fb0*/  IMAD R148, R148, c[0x0][0x22c], RZ ;  /* 0x00008b0094947a24 */ /* 0x000fe200078e02ff */
[-C--:B------:R-:W-:Y:S01]  /*5fc0*/  LEA.HI.X.SX32 R5, R146, R233.reuse, 0x2, P1 ;  /* 0x000000e992057211 */ /* 0x080fe200008f16ff */
[----:B------:R-:W-:Y:S02]  /*5fd0*/  IMAD R147, R147, 0x30, RZ ;  /* 0x0000003093937824 */ /* 0x000fe400078e02ff */
[----:B------:R-:W-:Y:S02]  /*5fe0*/  IMAD R148, R148, 0x28, RZ ;  /* 0x0000002894947824 */ /* 0x000fe400078e02ff */
[----:B------:R2:W-:Y:S01]  /*5ff0*/  RED.E.ADD.F32.FTZ.RN.STRONG.GPU [R4.64], R7 ;  /* 0x000000070400798e */ /* 0x0005e2000c10e7a2 */
[----:B------:R-:W-:Y:S02]  /*6000*/  IMAD.MOV.U32 R146, RZ, RZ, c[0x0][0x1c0] ;  /* 0x00007000ff927624 */ /* 0x000fe400078e00ff */
[----:B------:R-:W-:Y:S01]  /*6010*/  IMAD.IADD R33, R144, 0x1, R33 ;  /* 0x0000000190217824 */ /* 0x000fe200078e0221 */
[----:B------:R4:W-:Y:S01]  /*6020*/  RED.E.ADD.F32.FTZ.RN.STRONG.GPU [R30.64], R8 ;  /* 0x000000081e00798e */ /* 0x0009e2000c10e7a2 */
[----:B------:R-:W-:Y:S04]  /*6030*/  IMAD R146, R146, c[0x0][0x22c], RZ ;  /* 0x00008b0092927a24 */ /* 0x000fe800078e02ff */
        /* <DEDUP_REMOVED lines=41> */
[-C--:B-----5:R-:W-:Y:S01]  /*62d0*/  LEA R4, P0, R139, R232.reuse, 0x2 ;  /* 0x000000e88b047211 */ /* 0x0a0fe200078010ff */
        /* <DEDUP_REMOVED lines=27> */
[CC--:B-----5:R-:W-:Y:S01]  /*6490*/  LEA R10, P3, R32.reuse, R232.reuse, 0x2 ;  /* 0x000000e8200a7211 */ /* 0x0e0fe200078610ff */
        /* <DEDUP_REMOVED lines=63> */
[----:B-----5:R-:W-:Y:S04]  /*6890*/  IMAD.MOV.U32 R3, RZ, RZ, R0 ;  /* 0x000000ffff037224 */ /* 0x020fe800078e0000 */
[C---:B------:R-:W-:Y:S08]  /*68a0*/  HMMA.16816.F32.BF16 R96, R4.reuse, R14, R96 ;  /* 0x0000000e0460723c */ /* 0x040ff00000041860 */
[-C--:B----4-:R-:W-:Y:S08]  /*68b0*/  HMMA.16816.F32.BF16 R100, R4, R20.reuse, R100 ;  /* 0x000000140464723c */ /* 0x090ff00000041864 */
        /* <DEDUP_REMOVED lines=20> */
.L_x_228:
        /* <DEDUP_REMOVED lines=235> */
.L_x_225:
        /* <DEDUP_REMOVED lines=11> */
.L_x_232:
[----:B------:R-:W-:Y:S05]  /*7960*/  EXIT ;  /* 0x000000000000794d */ /* 0x000fea0003800000 */
.L_x_234:
        /* <DEDUP_REMOVED lines=9> */
.L_x_672:


//--------------------- .text._ZN5flash44flash_bwd_dq_dk_dv_loop_seqk_parallel_kernelI23Flash_bwd_kernel_traitsILi96ELi64ELi128ELi8ELi2ELi4ELi4ELb1ELb0EN7cutlass10bfloat16_tE19Flash_kernel_traitsILi96ELi64ELi128ELi8ES3_EELb1ELb1ELb0ELb0ELb0ELb1ELb0EEEvNS_16Flash_bwd_paramsE --------------------------
	.section	.text._ZN5flash44flash_bwd_dq_dk_dv_loop_seqk_parallel_kernelI23Flash_bwd_kernel_traitsILi96ELi64ELi128ELi8ELi2ELi4ELi4ELb1ELb0EN7cutlass10bfloat16_tE19Flash_kernel_traitsILi96ELi64ELi128ELi8ES3_EELb1ELb1ELb0ELb0ELb0ELb1ELb0EEEvNS_16Flash_bwd_paramsE,"ax",@progbits
	.sectioninfo	@"SHI_REGISTERS=255"
	.align	128
        .global         _ZN5flash44flash_bwd_dq_dk_dv_loop_seqk_parallel_kernelI23Flash_bwd_kernel_traitsILi96ELi64ELi128ELi8ELi2ELi4ELi4ELb1ELb0EN7cutlass10bfloat16_tE19Flash_kernel_traitsILi96ELi64ELi128ELi8ES3_EELb1ELb1ELb0ELb0ELb0ELb1ELb0EEEvNS_16Flash_bwd_paramsE
        .type           _ZN5flash44flash_bwd_dq_dk_dv_loop_seqk_parallel_kernelI23Flash_bwd_kernel_traitsILi96ELi64ELi128ELi8ELi2ELi4ELi4ELb1ELb0EN7cutlass10bfloat16_tE19Flash_kernel_traitsILi96ELi64ELi128ELi8ES3_EELb1ELb1ELb0ELb0ELb0ELb1ELb0EEEvNS_16Flash_bwd_paramsE,@function
        .size           _ZN5flash44flash_bwd_dq_dk_dv_loop_seqk_parallel_kernelI23Flash_bwd_kernel_traitsILi96ELi64ELi128ELi8ELi2ELi4ELi4ELb1ELb0EN7cutlass10bfloat16_tE19Flash_kernel_traitsILi96ELi64ELi128ELi8ES3_EELb1ELb1ELb0ELb0ELb0ELb1ELb0EEEvNS_16Flash_bwd_paramsE,(.L_x_673 - _ZN5flash44flash_bwd_dq_dk_dv_loop_seqk_parallel_kernelI23Flash_bwd_kernel_traitsILi96ELi64ELi128ELi8ELi2ELi4ELi4ELb1ELb0EN7cutlass10bfloat16_tE19Flash_kernel_traitsILi96ELi64ELi128ELi8ES3_EELb1ELb1ELb0ELb0ELb0ELb1ELb0EEEvNS_16Flash_bwd_paramsE)
        .other          _ZN5flash44flash_bwd_dq_dk_dv_loop_seqk_parallel_kernelI23Flash_bwd_kernel_traitsILi96ELi64ELi128ELi8ELi2ELi4ELi4ELb1ELb0EN7cutlass10bfloat16_tE19Flash_kernel_traitsILi96ELi64ELi128ELi8ES3_EELb1ELb1ELb0ELb0ELb0ELb1ELb0EEEvNS_16Flash_bwd_paramsE,@"STO_CUDA_ENTRY STV_DEFAULT"
_ZN5flash44flash_bwd_dq_dk_dv_loop_seqk_parallel_kernelI23Flash_bwd_kernel_traitsILi96ELi64ELi128ELi8ELi2ELi4ELi4ELb1ELb0EN7cutlass10bfloat16_tE19Flash_kernel_traitsILi96ELi64ELi128ELi8ES3_EELb1ELb1ELb0ELb0ELb0ELb1ELb0EEEvNS_16Flash_bwd_paramsE:
.text._ZN5flash44flash_bwd_dq_dk_dv_loop_seqk_parallel_kernelI23Flash_bwd_kernel_traitsILi96ELi64ELi128ELi8ELi2ELi4ELi4ELb1ELb0EN7cutlass10bfloat16_tE19Flash_kernel_traitsILi96ELi64ELi128ELi8ES3_EELb1ELb1ELb0ELb0ELb0ELb1ELb0EEEvNS_16Flash_bwd_paramsE:
        /* <DEDUP_REMOVED lines=49> */
[----:B------:R-:W-:Y:S01]  /*0310*/  LOP3.LUT R8, R4, 0xffffffe0, RZ, 0xc0, !PT ;  /* 0xffffffe004087812 */ /* 0x000fe200078ec0ff */
        /* <DEDUP_REMOVED lines=23> */
[--C-:B------:R-:W-:Y:S01]  /*0490*/  SHF.R.S32.HI R0, RZ, 0x5, R4.reuse ;  /* 0x00000005ff007819 */ /* 0x100fe20000011404 */
[----:B------:R-:W-:Y:S01]  /*04a0*/  ULDC UR58, c[0x0][0x1c8] ;  /* 0x00007200003a7ab9 */ /* 0x000fe20000000800 */
[----:B------:R-:W-:Y:S01]  /*04b0*/  SHF.R.S32.HI R2, RZ, 0x1f, R4 ;  /* 0x0000001fff027819 */ /* 0x000fe20000011404 */
[----:B------:R-:W-:Y:S01]  /*04c0*/  ULDC.U8 UR8, c[0x0][0x3d0] ;  /* 0x0000f40000087ab9 */ /* 0x000fe20000000000 */
[----:B------:R-:W-:Y:S01]  /*04d0*/  LEA.HI R247, R3, R8, RZ, 0x2 ;  /* 0x0000000803f77211 */ /* 0x000fe200078f10ff */
[----:B------:R-:W-:Y:S01]  /*04e0*/  IMAD R5, R0, 0x8, R5 ;  /* 0x0000000800057824 */ /* 0x000fe200078e0205 */
[-C--:B------:R-:W-:Y:S01]  /*04f0*/  LEA.HI R4, R4, R0.reuse, RZ, 0x1 ;  /* 0x0000000004047211 */ /* 0x080fe200078f08ff */
[----:B------:R-:W-:Y:S01]  /*0500*/  ULDC UR52, c[0x0][0x224] ;  /* 0x0000890000347ab9 */ /* 0x000fe20000000800 */
[----:B------:R-:W-:Y:S01]  /*0510*/  LEA.HI R2, R2, R0, RZ, 0x2 ;  /* 0x0000000002027211 */ /* 0x000fe200078f10ff */
[----:B------:R-:W-:Y:S01]  /*0520*/  @UP5 UIMAD UR56, UR30, UR51, URZ ;  /* 0x000000331e3852a4 */ /* 0x000fe2000f8e023f */
[----:B------:R-:W-:Y:S01]  /*0530*/  SHF.R.S32.HI R3, RZ, 0x3, R12 ;  /* 0x00000003ff037819 */ /* 0x000fe2000001140c */
[----:B------:R-:W-:Y:S01]  /*0540*/  ULDC.64 UR12, c[0x0][0x118] ;  /* 0x00004600000c7ab9 */ /* 0x000fe20000000a00 */
[----:B------:R-:W-:Y:S01]  /*0550*/  LOP3.LUT R4, R4, 0xfffffffe, RZ, 0xc0, !PT ;  /* 0xfffffffe04047812 */ /* 0x000fe200078ec0ff */
[----:B------:R-:W-:Y:S01]  /*0560*/  ULOP3.LUT UR58, UR35, UR58, URZ, 0x3c, !UPT ;  /* 0x0000003a233a7292 */ /* 0x000fe2000f8e3c3f */
[----:B------:R-:W-:Y:S01]  /*0570*/  LOP3.LUT R2, R2, 0xfffffffc, RZ, 0xc0, !PT ;  /* 0xfffffffc02027812 */ /* 0x000fe200078ec0ff */
[----:B------:R-:W-:Y:S01]  /*0580*/  IMAD.SHL.U32 R3, R3, 0x40, RZ ;  /* 0x0000004003037824 */ /* 0x000fe200078e00ff */
[----:B------:R-:W-:Y:S01]  /*0590*/  LEA.HI R6, R11, R11, RZ, 0x1 ;  /* 0x0000000b0b067211 */ /* 0x000fe200078f08ff */
[C---:B------:R-:W-:Y:S01]  /*05a0*/  IMAD.IADD R19, R0.reuse, 0x1, -R4 ;  /* 0x0000000100137824 */ /* 0x040fe200078e0a04 */
[----:B------:R-:W-:Y:S01]  /*05b0*/  SHF.R.S32.HI R8, RZ, 0x1f, R9 ;  /* 0x0000001fff087819 */ /* 0x000fe20000011409 */
[----:B------:R-:W-:Y:S01]  /*05c0*/  IMAD.IADD R10, R0, 0x1, -R2 ;  /* 0x00000001000a7824 */ /* 0x000fe200078e0a02 */
[----:B------:R-:W-:Y:S01]  /*05d0*/  LOP3.LUT R0, R3, 0xc0, RZ, 0xc0, !PT ;  /* 0x000000c003007812 */ /* 0x000fe200078ec0ff */
[----:B------:R-:W-:Y:S01]  /*05e0*/  USHF.R.S32.HI UR59, URZ, 0x1f, UR35 ;  /* 0x0000001f3f3b7899 */ /* 0x000fe20008011423 */
[----:B------:R-:W-:Y:S01]  /*05f0*/  LOP3.LUT R2, R6, 0x7fffffe, RZ, 0xc0, !PT ;  /* 0x07fffffe06027812 */ /* 0x000fe200078ec0ff */
[----:B------:R-:W-:Y:S01]  /*0600*/  STL [R1+0x2c], R19 ;  /* 0x00002c1301007387 */ /* 0x000fe20000100800 */
[----:B------:R-:W-:Y:S01]  /*0610*/  SHF.R.U32.HI R4, RZ, 0x3, R0 ;  /* 0x00000003ff047819 */ /* 0x000fe20000011600 */
[----:B------:R-:W-:Y:S01]  /*0620*/  UISETP.NE.AND UP6, UPT, UR8, URZ, UPT ;  /* 0x0000003f0800728c */ /* 0x000fe2000bfc5270 */
[----:B------:R-:W-:Y:S01]  /*0630*/  LOP3.LUT R3, R0, 0x18, R22, 0xf8, !PT ;  /* 0x0000001800037812 */ /* 0x000fe200078ef816 */
[----:B------:R-:W-:Y:S01]  /*0640*/  IMAD.IADD R2, R11, 0x1, -R2 ;  /* 0x000000010b027824 */ /* 0x000fe200078e0a02 */
[-C--:B------:R-:W-:Y:S01]  /*0650*/  LEA.HI R8, R8, R9.reuse, RZ, 0x3 ;  /* 0x0000000908087211 */ /* 0x080fe200078f18ff */
[----:B------:R-:W-:Y:S01]  /*0660*/  IMAD R0, R20, 0x4, R13 ;  /* 0x0000000414007824 */ /* 0x000fe200078e020d */
[----:B------:R-:W-:Y:S01]  /*0670*/  LOP3.LUT R3, R3, R4, RZ, 0x3c, !PT ;  /* 0x0000000403037212 */ /* 0x000fe200078e3cff */
[----:B------:R-:W-:Y:S01]  /*0680*/  STL [R1+0x30], R22 ;  /* 0x0000301601007387 */ /* 0x000fe20000100800 */
[----:B------:R-:W-:Y:S01]  /*0690*/  LOP3.LUT P4, RZ, R7, 0x2, RZ, 0xc0, !PT ;  /* 0x0000000207ff7812 */ /* 0x000fe2000788c0ff */
[----:B------:R-:W-:Y:S01]  /*06a0*/  IMAD R17, R0, 0x8, R2 ;  /* 0x0000000800117824 */ /* 0x000fe200078e0202 */
[----:B------:R-:W-:Y:S01]  /*06b0*/  LEA.HI R0, R9, R9, RZ, 0x1 ;  /* 0x0000000909007211 */ /* 0x000fe200078f08ff */
[----:B------:R-:W-:Y:S01]  /*06c0*/  IMAD.U32 R3, R5, 0x20, R3 ;  /* 0x0000002005037824 */ /* 0x000fe200078e0003 */
[----:B------:R-:W-:Y:S01]  /*06d0*/  LOP3.LUT R2, R8, 0xfffffff8, RZ, 0xc0, !PT ;  /* 0xfffffff808027812 */ /* 0x000fe200078ec0ff */
[----:B------:R-:W-:Y:S01]  /*06e0*/  STL [R1+0x28], R20 ;  /* 0x0000281401007387 */ /* 0x000fe20000100800 */
[----:B------:R-:W-:Y:S01]  /*06f0*/  LOP3.LUT R4, R0, 0x7fffffe, RZ, 0xc0, !PT ;  /* 0x07fffffe00047812 */ /* 0x000fe200078ec0ff */
[----:B------:R-:W-:Y:S01]  /*0700*/  USHF.R.S32.HI UR61, URZ, 0x1f, UR30 ;  /* 0x0000001f3f3d7899 */ /* 0x000fe2000801141e */
[----:B------:R-:W-:Y:S01]  /*0710*/  SHF.R.S32.HI R247, RZ, 0x2, R247 ;  /* 0x00000002fff77819 */ /* 0x000fe200000114f7 */
[----:B------:R1:W-:Y:S01]  /*0720*/  STL [R1+0x20], R3 ;  /* 0x0000200301007387 */ /* 0x0003e20000100800 */
[C---:B------:R-:W-:Y:S01]  /*0730*/  IMAD.IADD R14, R9.reuse, 0x1, -R2 ;  /* 0x00000001090e7824 */ /* 0x040fe200078e0a02 */
[----:B------:R-:W-:Y:S01]  /*0740*/  USHF.R.S32.HI UR60, URZ, 0x1f, UR35 ;  /* 0x0000001f3f3c7899 */ /* 0x000fe20008011423 */
[----:B------:R-:W-:Y:S01]  /*0750*/  IMAD.IADD R15, R9, 0x1, -R4 ;  /* 0x00000001090f7824 */ /* 0x000fe200078e0a04 */
[--C-:B------:R-:W-:Y:S01]  /*0760*/  SHF.R.S32.HI R4, RZ, 0x1, R0.reuse ;  /* 0x00000001ff047819 */ /* 0x100fe20000011400 */
[----:B------:R-:W-:Y:S01]  /*0770*/  IMAD R247, R19, 0x10, R247 ;  /* 0x0000001013f77824 */ /* 0x000fe200078e02f7 */
[----:B------:R-:W-:Y:S01]  /*0780*/  SHF.R.S32.HI R0, RZ, 0x1f, R0 ;  /* 0x0000001fff007819 */ /* 0x000fe20000011400 */
[----:B------:R-:W-:-:S02]  /*0790*/  UIMAD.WIDE.U32 UR42, UR36, UR44, URZ ;  /* 0x0000002c242a72a5 */ /* 0x000fc4000f8e003f */
[----:B------:R-:W-:Y:S01]  /*07a0*/  UIMAD UR53, UR37, UR44, URZ ;  /* 0x0000002c253572a4 */ /* 0x000fe2000f8e023f */
[----:B------:R-:W-:Y:S01]  /*07b0*/  LEA.HI R2, R0, R4, RZ, 0x2 ;  /* 0x0000000400027211 */ /* 0x000fe200078f10ff */
[----:B------:R-:W-:Y:S01]  /*07c0*/  USHF.R.S32.HI UR55, URZ, 0x1f, UR48 ;  /* 0x0000001f3f377899 */ /* 0x000fe20008011430 */
[----:B------:R-:W-:Y:S01]  /*07d0*/  SHF.R.S32.HI R0, RZ, 0x1, R6 ;  /* 0x00000001ff007819 */ /* 0x000fe20000011406 */
[----:B------:R-:W-:Y:S01]  /*07e0*/  UIMAD UR52, UR5, UR52, URZ ;  /* 0x00000034053472a4 */ /* 0x000fe2000f8e023f */
[C---:B------:R-:W-:Y:S01]  /*07f0*/  LEA.HI R6, R7.reuse, R7, RZ, 0x1 ;  /* 0x0000000707067211 */ /* 0x040fe200078f08ff */
[----:B------:R-:W-:Y:S01]  /*0800*/  @!UP5 UIMAD UR51, UR6, UR51, URZ ;  /* 0x000000330633d2a4 */ /* 0x000fe2000f8e023f */
[C---:B------:R-:W-:Y:S01]  /*0810*/  LOP3.LUT P6, RZ, R0.reuse, 0x2, RZ, 0xc0, !PT ;  /* 0x0000000200ff7812 */ /* 0x040fe200078cc0ff */
[----:B------:R-:W-:Y:S01]  /*0820*/  IMAD.SHL.U32 R0, R0, 0x40, RZ ;  /* 0x0000004000007824 */ /* 0x000fe200078e00ff */
[----:B------:R-:W-:Y:S02]  /*0830*/  USHF.R.S32.HI UR50, URZ, 0x1f, UR46 ;  /* 0x0000001f3f327899 */ /* 0x000fe4000801142e */
[----:B------:R-:W-:Y:S01]  /*0840*/  SEL R222, R230, 0xffffffe0, !P6 ;  /* 0xffffffe0e6de7807 */ /* 0x000fe20007000000 */
[----:B------:R-:W-:Y:S01]  /*0850*/  USHF.R.S32.HI UR49, URZ, 0x1f, UR41 ;  /* 0x0000001f3f317899 */ /* 0x000fe20008011429 */
[----:B------:R-:W-:Y:S01]  /*0860*/  LOP3.LUT R0, R0, 0xc0, RZ, 0xc0, !PT ;  /* 0x000000c000007812 */ /* 0x000fe200078ec0ff */
[----:B------:R-:W-:Y:S01]  /*0870*/  UMOV UR40, 0xffffd000 ;  /* 0xffffd00000287882 */ /* 0x000fe20000000000 */
[----:B-1----:R-:W-:-:S04]  /*0880*/  LOP3.LUT R3, R7, 0x1, RZ, 0xc0, !PT ;  /* 0x0000000107037812 */ /* 0x002fc800078ec0ff */
[----:B------:R-:W-:Y:S01]  /*0890*/  ISETP.NE.U32.AND P5, PT, R3, 0x1, PT ;  /* 0x000000010300780c */ /* 0x000fe20003fa5070 */
[----:B------:R-:W-:-:S03]  /*08a0*/  IMAD.SHL.U32 R3, R11, 0x40, RZ ;  /* 0x000000400b037824 */ /* 0x000fc600078e00ff */
[----:B------:R-:W-:Y:S02]  /*08b0*/  SEL R236, R236, 0x10, !P5 ;  /* 0x00000010ecec7807 */ /* 0x000fe40006800000 */
[----:B------:R-:W-:Y:S02]  /*08c0*/  LOP3.LUT R5, R3, 0x1c0, RZ, 0xc0, !PT ;  /* 0x000001c003057812 */ /* 0x000fe400078ec0ff */
[----:B------:R-:W-:Y:S01]  /*08d0*/  LOP3.LUT R3, R2, 0xfffffffc, RZ, 0xc0, !PT ;  /* 0xfffffffc02037812 */ /* 0x000fe200078ec0ff */
[----:B------:R-:W-:-:S04]  /*08e0*/  IMAD.SHL.U32 R2, R10, 0x10, RZ ;  /* 0x000000100a027824 */ /* 0x000fc800078e00ff */
[----:B------:R-:W-:Y:S01]  /*08f0*/  IMAD.IADD R9, R4, 0x1, -R3 ;  /* 0x0000000104097824 */ /* 0x000fe200078e0a03 */
[----:B------:R-:W-:Y:S02]  /*0900*/  LOP3.LUT R3, R0, 0x8, R12, 0xf8, !PT ;  /* 0x0000000800037812 */ /* 0x000fe400078ef80c */
[----:B------:R-:W-:Y:S02]  /*0910*/  SHF.R.U32.HI R0, RZ, 0x3, R0 ;  /* 0x00000003ff007819 */ /* 0x000fe40000011600 */
[----:B------:R-:W-:Y:S02]  /*0920*/  LOP3.LUT R2, R5, 0x30, R2, 0xf8, !PT ;  /* 0x0000003005027812 */ /* 0x000fe400078ef802 */
[----:B------:R-:W-:Y:S01]  /*0930*/  LOP3.LUT R221, R3, R0, RZ, 0x3c, !PT ;  /* 0x0000000003dd7212 */ /* 0x000fe200078e3cff */
[----:B------:R-:W-:Y:S01]  /*0940*/  IMAD.SHL.U32 R3, R20, 0x20, RZ ;  /* 0x0000002014037824 */ /* 0x000fe200078e00ff */
[----:B------:R-:W-:Y:S02]  /*0950*/  LOP3.LUT R0, R6, 0x3fffffe, RZ, 0xc0, !PT ;  /* 0x03fffffe06007812 */ /* 0x000fe400078ec0ff */
[----:B------:R-:W-:Y:S01]  /*0960*/  LOP3.LUT R4, R2, 0x8, R12, 0xf8, !PT ;  /* 0x0000000802047812 */ /* 0x000fe200078ef80c */
[----:B------:R-:W-:Y:S01]  /*0970*/  IMAD.U32 R221, R17, 0x20, R221 ;  /* 0x0000002011dd7824 */ /* 0x000fe200078e00dd */
[----:B------:R-:W-:Y:S01]  /*0980*/  SHF.R.U32.HI R2, RZ, 0x3, R5 ;  /* 0x00000003ff027819 */ /* 0x000fe20000011605 */
[----:B------:R-:W-:-:S02]  /*0990*/  IMAD.IADD R5, R7, 0x1, -R0 ;  /* 0x0000000107057824 */ /* 0x000fc400078e0a00 */
[----:B------:R-:W-:Y:S01]  /*09a0*/  IMAD.SHL.U32 R0, R7, 0x40, RZ ;  /* 0x0000004007007824 */ /* 0x000fe200078e00ff */
[----:B------:R-:W-:Y:S01]  /*09b0*/  LOP3.LUT R11, R4, R2, RZ, 0x3c, !PT ;  /* 0x00000002040b7212 */ /* 0x000fe200078e3cff */
[----:B------:R-:W-:Y:S01]  /*09c0*/  IMAD.SHL.U32 R4, R16, 0x2, RZ ;  /* 0x0000000210047824 */ /* 0x000fe200078e00ff */
[----:B------:R-:W-:Y:S01]  /*09d0*/  SHF.R.S32.HI R2, RZ, 0x3, R8 ;  /* 0x00000003ff027819 */ /* 0x000fe20000011408 */
[----:B------:R-:W-:Y:S01]  /*09e0*/  IMAD.SHL.U32 R221, R221, 0x2, RZ ;  /* 0x00000002dddd7824 */ /* 0x000fe200078e00ff */
[----:B------:R-:W-:-:S03]  /*09f0*/  LOP3.LUT R0, R0, 0x1c0, RZ, 0xc0, !PT ;  /* 0x000001c000007812 */ /* 0x000fc600078ec0ff */
        /* <DEDUP_REMOVED lines=8> */
[----:B------:R-:W-:Y:S01]  /*0a80*/  SHF.R.S32.HI R0, RZ, 0x1, R6 ;  /* 0x00000001ff007819 */ /* 0x000fe20000011406 */
[----:B------:R-:W-:Y:S01]  /*0a90*/  IMAD.U32 R3, RZ, RZ, UR15 ;  /* 0x0000000fff037e24 */ /* 0x000fe2000f8e00ff */
[----:B------:R-:W-:-:S02]  /*0aa0*/  SHF.R.S32.HI R2, RZ, 0x7, R18 ;  /* 0x00000007ff027819 */ /* 0x000fc40000011412 */
[C---:B------:R-:W-:Y:S01]  /*0ab0*/  LOP3.LUT P3, RZ, R0.reuse, 0x2, RZ, 0xc0, !PT ;  /* 0x0000000200ff7812 */ /* 0x040fe2000786c0ff */
[----:B------:R-:W-:Y:S02]  /*0ac0*/  IMAD.SHL.U32 R0, R0, 0x40, RZ ;  /* 0x0000004000007824 */ /* 0x000fe400078e00ff */
[----:B------:R-:W-:Y:S01]  /*0ad0*/  IMAD R3, R2, 0x1000, R4 ;  /* 0x0000100002037824 */ /* 0x000fe200078e0204 */
        /* <DEDUP_REMOVED lines=47> */
.L_x_263:
[----:B------:R-:W-:Y:S02]  /*0dd0*/  ULDC.64 UR4, c[0x0][0x240] ;  /* 0x0000900000047ab9 */ /* 0x000fe40000000a00 */
[----:B------:R-:W-:Y:S02]  /*0de0*/  UISETP.NE.U32.AND UP1, UPT, URZ, UR4, UPT ;  /* 0x000000043f00728c */ /* 0x000fe4000bf25070 */
[----:B------:R-:W-:Y:S02]  /*0df0*/  USHF.L.U32 UR14, UR30, 0x2, URZ ;  /* 0x000000021e0e7899 */ /* 0x000fe4000800063f */
[----:B------:R-:W-:Y:S02]  /*0e00*/  USHF.R.S32.HI UR39, URZ, 0x1f, UR30 ;  /* 0x0000001f3f277899 */ /* 0x000fe4000801141e */
[----:B------:R-:W-:-:S02]  /*0e10*/  UISETP.NE.AND.EX UP1, UPT, URZ, UR5, UPT, UP1 ;  /* 0x000000053f00728c */ /* 0x000fc4000bf25310 */
[----:B------:R-:W-:Y:S02]  /*0e20*/  ULDC.64 UR8, c[0x0][0x250] ;  /* 0x0000940000087ab9 */ /* 0x000fe40000000a00 */
[----:B------:R-:W-:Y:S02]  /*0e30*/  UISETP.NE.U32.AND UP3, UPT, URZ, UR8, UPT ;  /* 0x000000083f00728c */ /* 0x000fe4000bf65070 */
[----:B------:R-:W-:Y:S01]  /*0e40*/  USHF.L.U64.HI UR10, UR30, 0x2, UR39 ;  /* 0x000000021e0a7899 */ /* 0x000fe20008010227 */
[----:B------:R-:W-:Y:S01]  /*0e50*/  PLOP3.LUT P2, PT, PT, PT, UP1, 0x80, 0x0 ;  /* 0x000000000000781c */ /* 0x000fe20003f4f018 */
[----:B------:R-:W-:Y:S02]  /*0e60*/  UIADD3 UR4, UP0, UR14, UR4, URZ ;  /* 0x000000040e047290 */ /* 0x000fe4000ff1e03f */
[----:B------:R-:W-:Y:S02]  /*0e70*/  UISETP.NE.AND.EX UP3, UPT, URZ, UR9, UPT, UP3 ;  /* 0x000000093f00728c */ /* 0x000fe4000bf65330 */
[----:B------:R-:W-:-:S02]  /*0e80*/  UIADD3.X UR5, UR10, UR5, URZ, UP0, !UPT ;  /* 0x000000050a057290 */ /* 0x000fc400087fe43f */
[----:B-1----:R-:W-:Y:S01]  /*0e90*/  IMAD.U32 R4, RZ, RZ, UR4 ;  /* 0x00000004ff047e24 */ /* 0x002fe2000f8e00ff */
[----:B------:R-:W-:Y:S01]  /*0ea0*/  ULDC.U8 UR11, c[0x0][0x312] ;  /* 0x0000c480000b7ab9 */ /* 0x000fe20000000000 */
[----:B------:R-:W-:Y:S01]  /*0eb0*/  PLOP3.LUT P0, PT, PT, PT, UP3, 0x80, 0x0 ;  /* 0x000000000000781c */ /* 0x000fe20003f0f038 */
[----:B------:R-:W-:Y:S01]  /*0ec0*/  ULDC.64 UR6, c[0x0][0x248] ;  /* 0x0000920000067ab9 */ /* 0x000fe20000000a00 */
[----:B------:R-:W-:Y:S01]  /*0ed0*/  IMAD.U32 R5, RZ, RZ, UR5 ;  /* 0x00000005ff057e24 */ /* 0x000fe2000f8e00ff */
[----:B------:R-:W-:Y:S02]  /*0ee0*/  UISETP.NE.AND UP4, UPT, UR11, URZ, UPT ;  /* 0x0000003f0b00728c */ /* 0x000fe4000bf85270 */
[----:B------:R-:W-:Y:S02]  /*0ef0*/  @UP3 UIADD3 UR4, UP0, UR14, UR8, URZ ;  /* 0x000000080e043290 */ /* 0x000fe4000ff1e03f */
[----:B------:R1:W2:Y:S01]  /*0f00*/  @P2 LDG.E R8, [R4.64] ;  /* 0x0000000c04082981 */ /* 0x0002a2000c1e1900 */
[----:B------:R-:W-:-:S02]  /*0f10*/  UISETP.EQ.U32.AND UP2, UPT, URZ, UR6, UPT ;  /* 0x000000063f00728c */ /* 0x000fc4000bf42070 */
        /* <DEDUP_REMOVED lines=32> */
.L_x_235:
        /* <DEDUP_REMOVED lines=59> */
.L_x_237:
        /* <DEDUP_REMOVED lines=8> */
[----:B------:R-:W-:-:S04]  /*1550*/  UIMAD UR6, UR6, UR4, URZ ;  /* 0x00000004060672a4 */ /* 0x000fc8000f8e023f */
[----:B------:R-:W-:-:S03]  /*1560*/  UIMAD UR8, UR21, UR5, UR6 ;  /* 0x00000005150872a4 */ /* 0x000fc6000f8e0206 */
[----:B------:R-:W-:Y:S02]  /*1570*/  ULDC.64 UR6, c[0x0][0x188] ;  /* 0x0000620000067ab9 */ /* 0x000fe40000000a00 */
[----:B------:R-:W-:-:S04]  /*1580*/  UIMAD UR5, UR39, UR6, URZ ;  /* 0x00000006270572a4 */ /* 0x000fc8000f8e023f */
[----:B------:R-:W-:Y:S02]  /*1590*/  UIMAD UR7, UR30, UR7, UR5 ;  /* 0x000000071e0772a4 */ /* 0x000fe4000f8e0205 */
[----:B------:R-:W-:-:S04]  /*15a0*/  UIMAD.WIDE.U32 UR4, UR21, UR4, URZ ;  /* 0x00000004150472a5 */ /* 0x000fc8000f8e003f */
[----:B------:R-:W-:-:S04]  /*15b0*/  UIADD3 UR5, UR5, UR8, URZ ;  /* 0x0000000805057290 */ /* 0x000fc8000fffe03f */
[----:B------:R-:W-:-:S04]  /*15c0*/  UIMAD.WIDE.U32 UR4, UR30, UR6, UR4 ;  /* 0x000000061e0472a5 */ /* 0x000fc8000f8e0004 */
[----:B------:R-:W-:-:S03]  /*15d0*/  UIADD3 UR29, UR5, UR7, URZ ;  /* 0x00000007051d7290 */ /* 0x000fc6000fffe03f */
[----:B------:R-:W-:Y:S02]  /*15e0*/  UMOV UR28, UR4 ;  /* 0x00000004001c7c82 */ /* 0x000fe40008000000 */
.L_x_238:
[----:B------:R-:W-:Y:S01]  /*15f0*/  IABS R6, c[0x0][0x1c8] ;  /* 0x0000720000067a13 */ /* 0x000fe20000000000 */
[----:B------:R-:W-:Y:S01]  /*1600*/  ULDC.64 UR6, c[0x0][0x370] ;  /* 0x0000dc0000067ab9 */ /* 0x000fe20000000a00 */
[----:B------:R-:W-:Y:S01]  /*1610*/  ISETP.NE.AND P2, PT, RZ, c[0x0][0x1c8], PT ;  /* 0x00007200ff007a0c */ /* 0x000fe20003f45270 */
[----:B------:R-:W-:Y:S01]  /*1620*/  @UP2 UIMAD.WIDE.U32 UR4, UR11, UR6, URZ ;  /* 0x000000060b0422a5 */ /* 0x000fe2000f8e003f */
[----:B------:R-:W1:Y:S01]  /*1630*/  I2F.RP R4, R6 ;  /* 0x0000000600047306 */ /* 0x000e620000209400 */
[----:B------:R-:W-:Y:S02]  /*1640*/  ULDC UR8, c[0x0][0x224] ;  /* 0x0000890000087ab9 */ /* 0x000fe40000000800 */
        /* <DEDUP_REMOVED lines=26> */
[----:B------:R-:W-:Y:S01]  /*17f0*/  IABS R0, UR35 ;  /* 0x0000002300007c13 */ /* 0x000fe20008000000 */
[----:B------:R-:W-:-:S02]  /*1800*/  USEL UR15, UR4, URZ, UP6 ;  /* 0x0000003f040f7287 */ /* 0x000fc4000b000000 */
[----:B------:R-:W-:Y:S01]  /*1810*/  IMAD.HI.U32 R3, R5, R3, R4 ;  /* 0x0000000305037227 */ /* 0x000fe200078e0004 */
[----:B------:R-:W-:Y:S02]  /*1820*/  UIMAD UR7, UR8, UR7, UR5 ;  /* 0x00000007080772a4 */ /* 0x000fe4000f8e0205 */
[----:B------:R-:W-:Y:S02]  /*1830*/  USHF.L.U64.HI UR4, UR30, 0x7, UR39 ;  /* 0x000000071e047899 */ /* 0x000fe40008010227 */
[----:B------:R-:W-:Y:S01]  /*1840*/  USHF.L.U32 UR8, UR30, 0x7, URZ ;  /* 0x000000071e087899 */ /* 0x000fe2000800063f */
[----:B------:R-:W-:Y:S01]  /*1850*/  IMAD.HI.U32 R3, R3, R0, RZ ;  /* 0x0000000003037227 */ /* 0x000fe200078e00ff */
[----:B------:R-:W-:Y:S02]  /*1860*/  USEL UR5, UR4, URZ, UP1 ;  /* 0x0000003f04057287 */ /* 0x000fe40008800000 */
[----:B------:R-:W-:Y:S01]  /*1870*/  USEL UR4, UR8, URZ, UP1 ;  /* 0x0000003f08047287 */ /* 0x000fe20008800000 */
[----:B------:R-:W-:-:S02]  /*1880*/  IMAD.MOV R4, RZ, RZ, -R3 ;  /* 0x000000ffff047224 */ /* 0x000fc400078e0a03 */
[----:B------:R-:W-:Y:S02]  /*1890*/  ULDC UR8, c[0x0][0x234] ;  /* 0x00008d0000087ab9 */ /* 0x000fe40000000800 */
[----:B------:R-:W-:Y:S01]  /*18a0*/  IMAD R0, R6, R4, R0 ;  /* 0x0000000406007224 */ /* 0x000fe200078e0200 */
[----:B------:R-:W-:-:S04]  /*18b0*/  UIADD3 UR4, UP1, UR14, UR4, URZ ;  /* 0x000000040e047290 */ /* 0x000fc8000ff3e03f */
[----:B------:R-:W-:Y:S01]  /*18c0*/  ISETP.GT.U32.AND P0, PT, R6, R0, PT ;  /* 0x000000000600720c */ /* 0x000fe20003f04070 */
[----:B------:R-:W-:Y:S02]  /*18d0*/  UIADD3.X UR6, UR27, UR5, URZ, UP1, !UPT ;  /* 0x000000051b067290 */ /* 0x000fe40008ffe43f */
[----:B------:R-:W-:-:S04]  /*18e0*/  UIMAD UR5, UR37, UR4, URZ ;  /* 0x00000004250572a4 */ /* 0x000fc8000f8e023f */
[----:B------:R-:W-:Y:S02]  /*18f0*/  UIMAD UR6, UR36, UR6, UR5 ;  /* 0x00000006240672a4 */ /* 0x000fe4000f8e0205 */
[----:B------:R-:W-:-:S04]  /*1900*/  @UP5 USEL UR5, UR56, UR11, !UP2 ;  /* 0x0000000b38055287 */ /* 0x000fc8000d000000 */
[----:B------:R-:W-:Y:S01]  /*1910*/  @!P0 IMAD.IADD R0, R0, 0x1, -R6 ;  /* 0x0000000100008824 */ /* 0x000fe200078e0a06 */
[----:B------:R-:W-:Y:S01]  /*1920*/  @!P0 IADD3 R3, R3, 0x1, RZ ;  /* 0x0000000103038810 */ /* 0x000fe20007ffe0ff */
[----:B------:R-:W-:Y:S01]  /*1930*/  @UP5 UIMAD UR10, UR35, UR8, UR5 ;  /* 0x00000008230a52a4 */ /* 0x000fe2000f8e0205 */
[----:B------:R-:W-:Y:S01]  /*1940*/  ISETP.LE.AND P0, PT, RZ, UR58, PT ;  /* 0x0000003aff007c0c */ /* 0x000fe2000bf03270 */
[----:B------:R-:W-:Y:S01]  /*1950*/  UIMAD.WIDE.U32 UR4, UR36, UR4, URZ ;  /* 0x00000004240472a5 */ /* 0x000fe2000f8e003f */
[----:B------:R-:W-:Y:S01]  /*1960*/  ISETP.GE.U32.AND P3, PT, R0, R6, PT ;  /* 0x000000060000720c */ /* 0x000fe20003f66070 */
[----:B------:R-:W-:Y:S02]  /*1970*/  USEL UR8, UR7, URZ, UP6 ;  /* 0x0000003f07087287 */ /* 0x000fe4000b000000 */
[----:B------:R-:W-:Y:S02]  /*1980*/  UIADD3 UR7, UR5, UR6, URZ ;  /* 0x0000000605077290 */ /* 0x000fe4000fffe03f */
[----:B------:R-:W-:-:S08]  /*1990*/  @!UP5 UMOV UR10, UR51 ;  /* 0x00000033000adc82 */ /* 0x000fd00008000000 */
        /* <DEDUP_REMOVED lines=11> */
.L_x_239:
[----:B------:R-:W-:Y:S02]  /*1a50*/  UMOV UR6, UR52 ;  /* 0x0000003400067c82 */ /* 0x000fe40008000000 */
.L_x_240:
[----:B------:R-:W2:Y:S04]  /*1a60*/  LDL.64 R4, [R1+0x30] ;  /* 0x0000300001047983 */ /* 0x000ea80000100a00 */
[----:B------:R1:W2:Y:S01]  /*1a70*/  LDL.64 R14, [R1+0x30] ;  /* 0x00003000010e7983 */ /* 0x0002a20000100a00 */
[----:B------:R-:W-:Y:S01]  /*1a80*/  UIADD3 UR4, UP4, UP3, UR4, UR46, UR48 ;  /* 0x0000002e04047290 */ /* 0x000fe2000fb9e030 */
[----:B------:R-:W-:Y:S01]  /*1a90*/  BSSY B1, `(.L_x_236) ;  /* 0x000077f000017945 */ /* 0x000fe20003800000 */
[----:B------:R-:W-:Y:S01]  /*1aa0*/  UIADD3 UR10, UR14, UR10, URZ ;  /* 0x0000000a0e0a7290 */ /* 0x000fe2000fffe03f */
[----:B------:R-:W3:Y:S01]  /*1ab0*/  S2R R22, SR_TID.X ;  /* 0x0000000000167919 */ /* 0x000ee20000002100 */
        /* <DEDUP_REMOVED lines=9> */
[----:B---3--:R-:W-:-:S03]  /*1b50*/  SHF.R.S32.HI R10, RZ, 0x1f, R22 ;  /* 0x0000001fff0a7819 */ /* 0x008fc60000011416 */
[----:B------:R-:W-:Y:S01]  /*1b60*/  UIMAD UR8, UR35, UR5, UR4 ;  /* 0x00000005230872a4 */ /* 0x000fe2000f8e0204 */
[----:B------:R-:W-:Y:S02]  /*1b70*/  LEA.HI R0, R10, R22, RZ, 0x2 ;  /* 0x000000160a007211 */ /* 0x000fe400078f10ff */
[----:B------:R-:W-:Y:S02]  /*1b80*/  ULDC.64 UR4, c[0x0][0x370] ;  /* 0x0000dc0000047ab9 */ /* 0x000fe40000000a00 */
[----:B------:R-:W-:Y:S01]  /*1b90*/  UIMAD UR4, UR27, UR4, URZ ;  /* 0x000000041b0472a4 */ /* 0x000fe2000f8e023f */
[----:B------:R-:W-:-:S03]  /*1ba0*/  SHF.R.S32.HI R0, RZ, 0x2, R0 ;  /* 0x00000002ff007819 */ /* 0x000fc60000011400 */
[----:B------:R-:W-:Y:S01]  /*1bb0*/  UIMAD UR7, UR14, UR5, UR4 ;  /* 0x000000050e0772a4 */ /* 0x000fe2000f8e0204 */
[----:B------:R-:W-:Y:S01]  /*1bc0*/  SHF.R.S32.HI R13, RZ, 0x1f, R0 ;  /* 0x0000001fff0d7819 */ /* 0x000fe20000011400 */
[----:B------:R-:W-:Y:S01]  /*1bd0*/  UIADD3 UR4, UR14, UR6, URZ ;  /* 0x000000060e047290 */ /* 0x000fe2000fffe03f */
[----:B------:R-:W-:-:S04]  /*1be0*/  IADD3 R6, P0, R0, UR14, RZ ;  /* 0x0000000e00067c10 */ /* 0x000fc8000ff1e0ff */
[----:B------:R-:W-:Y:S01]  /*1bf0*/  IADD3.X R7, R13, UR27, RZ, P0, !PT ;  /* 0x0000001b0d077c10 */ /* 0x000fe200087fe4ff */
[----:B------:R-:W-:-:S04]  /*1c00*/  UMOV UR27, 0x4 ;  /* 0x00000004001b7882 */ /* 0x000fc80000000000 */
[----:B------:R-:W-:Y:S02]  /*1c10*/  IMAD R7, R7, c[0x0][0x190], RZ ;  /* 0x0000640007077a24 */ /* 0x000fe400078e02ff */
[----:B--2---:R-:W-:-:S05]  /*1c20*/  IMAD.MOV.U32 R14, RZ, RZ, R4 ;  /* 0x000000ffff0e7224 */ /* 0x004fca00078e0004 */
[----:B------:R-:W-:-:S05]  /*1c30*/  SHF.R.S32.HI R15, RZ, 0x1f, R14 ;  /* 0x0000001fff0f7819 */ /* 0x000fca000001140e */
[C---:B------:R-:W-:Y:S01]  /*1c40*/  IMAD.WIDE.U32 R4, R6.reuse, c[0x0][0x190], R14 ;  /* 0x0000640006047a25 */ /* 0x040fe200078e000e */
[----:B------:R1:W-:Y:S03]  /*1c50*/  STL [R1+0x34], R15 ;  /* 0x0000340f01007387 */ /* 0x0003e60000100800 */
[----:B------:R-:W-:Y:S01]  /*1c60*/  IMAD R6, R6, c[0x0][0x194], R7 ;  /* 0x0000650006067a24 */ /* 0x000fe200078e0207 */
[----:B------:R-:W-:-:S04]  /*1c70*/  IADD3 R8, P0, R4, UR38, RZ ;  /* 0x0000002604087c10 */ /* 0x000fc8000ff1e0ff */
[----:B------:R-:W-:Y:S01]  /*1c80*/  IADD3.X R9, R5, UR32, R6, P0, !PT ;  /* 0x0000002005097c10 */ /* 0x000fe200087fe406 */
[----:B------:R-:W-:Y:S01]  /*1c90*/  IMAD.U32 R6, RZ, RZ, UR14 ;  /* 0x0000000eff067e24 */ /* 0x000fe2000f8e00ff */
[----:B------:R-:W-:Y:S01]  /*1ca0*/  ULDC.64 UR14, c[0x0][0x3c8] ;  /* 0x0000f200000e7ab9 */ /* 0x000fe20000000a00 */
[----:B------:R-:W-:Y:S01]  /*1cb0*/  IADD3 R4, P0, R14, UR25, RZ ;  /* 0x000000190e047c10 */ /* 0x000fe2000ff1e0ff */
[----:B------:R-:W-:-:S03]  /*1cc0*/  UIMAD.WIDE UR4, UR4, UR27, UR14 ;  /* 0x0000001b040472a5 */ /* 0x000fc6000f8e020e */
[----:B------:R-:W-:-:S04]  /*1cd0*/  IADD3.X R5, R15, UR26, RZ, P0, !PT ;  /* 0x0000001a0f057c10 */ /* 0x000fc800087fe4ff */
[----:B------:R-:W-:Y:S01]  /*1ce0*/  UMOV UR15, UR4 ;  /* 0x00000004000f7c82 */ /* 0x000fe20008000000 */
[----:B------:R-:W-:Y:S01]  /*1cf0*/  IMAD.WIDE.U32 R4, R6, c[0x0][0x370], R4 ;  /* 0x0000dc0006047a25 */ /* 0x000fe200078e0004 */
[----:B------:R-:W-:Y:S01]  /*1d00*/  UIADD3 UR4, -UR16, UR20, UR18 ;  /* 0x0000001410047290 */ /* 0x000fe2000fffe112 */
[----:B------:R-:W-:Y:S01]  /*1d10*/  LEA.HI R6, R10, R22, RZ, 0x5 ;  /* 0x000000160a067211 */ /* 0x000fe200078f28ff */
[----:B------:R-:W-:Y:S02]  /*1d20*/  UMOV UR14, UR5 ;  /* 0x00000005000e7c82 */ /* 0x000fe40008000000 */
[----:B------:R-:W-:Y:S01]  /*1d30*/  UIADD3 UR4, UR4, -UR17, URZ ;  /* 0x8000001104047290 */ /* 0x000fe2000fffe03f */
[----:B------:R-:W-:Y:S02]  /*1d40*/  LOP3.LUT R7, R6, 0xffffffe0, RZ, 0xc0, !PT ;  /* 0xffffffe006077812 */ /* 0x000fe400078ec0ff */
[----:B------:R-:W-:Y:S01]  /*1d50*/  IADD3 R5, R5, UR7, RZ ;  /* 0x0000000705057c10 */ /* 0x000fe2000fffe0ff */
[----:B------:R-:W-:Y:S01]  /*1d60*/  USHF.R.S32.HI UR17, URZ, 0x1f, UR4 ;  /* 0x0000001f3f117899 */ /* 0x000fe20008011404 */
[----:B------:R-:W-:Y:S01]  /*1d70*/  SHF.R.S32.HI R10, RZ, 0x5, R6 ;  /* 0x00000005ff0a7819 */ /* 0x000fe20000011406 */
[----:B------:R-:W-:Y:S01]  /*1d80*/  IMAD.U32 R6, RZ, RZ, UR35 ;  /* 0x00000023ff067e24 */ /* 0x000fe2000f8e00ff */
[----:B------:R-:W-:Y:S01]  /*1d90*/  UIADD3 UR7, UR33, -0x1, URZ ;  /* 0xffffffff21077890 */ /* 0x000fe2000fffe03f */
[----:B------:R-:W-:Y:S01]  /*1da0*/  IMAD.IADD R22, R22, 0x1, -R7 ;  /* 0x0000000116167824 */ /* 0x000fe200078e0a07 */
[----:B------:R-:W-:Y:S01]  /*1db0*/  ULEA.HI UR17, UR17, UR4, URZ, 0x6 ;  /* 0x0000000411117291 */ /* 0x000fe2000f8f303f */
[----:B------:R-:W-:-:S02]  /*1dc0*/  IMAD.WIDE.U32 R4, R6, c[0x0][0x378], R4 ;  /* 0x0000de0006047a25 */ /* 0x000fc400078e0004 */
[----:B------:R-:W-:Y:S02]  /*1dd0*/  ULDC.64 UR4, c[0x0][0x200] ;  /* 0x0000800000047ab9 */ /* 0x000fe40000000a00 */
[----:B------:R-:W-:Y:S01]  /*1de0*/  USHF.R.S32.HI UR17, URZ, 0x6, UR17 ;  /* 0x000000063f117899 */ /* 0x000fe20008011411 */
[----:B------:R-:W-:Y:S01]  /*1df0*/  IMAD.WIDE.U32 R6, R6, c[0x0][0x1a8], R8 ;  /* 0x00006a0006067a25 */ /* 0x000fe200078e0008 */
[----:B------:R-:W-:Y:S02]  /*1e00*/  IADD3 R5, R5, UR8, RZ ;  /* 0x0000000805057c10 */ /* 0x000fe4000fffe0ff */
[----:B------:R-:W-:Y:S01]  /*1e10*/  UISETP.LT.AND UP1, UPT, URZ, UR17, UPT ;  /* 0x000000113f00728c */ /* 0x000fe2000bf21270 */
[----:B------:R-:W-:Y:S01]  /*1e20*/  IMAD R10, R10, UR47, R22 ;  /* 0x0000002f0a0a7c24 */ /* 0x000fe2000f8e0216 */
[----:B------:R-:W-:Y:S01]  /*1e30*/  IADD3 R9, R7, UR9, RZ ;  /* 0x0000000907097c10 */ /* 0x000fe2000fffe0ff */
[----:B------:R-:W-:Y:S01]  /*1e40*/  IMAD R7, R13, c[0x0][0x370], RZ ;  /* 0x0000dc000d077a24 */ /* 0x000fe200078e02ff */
[----:B------:R-:W-:Y:S01]  /*1e50*/  USEL UR17, URZ, UR17, !UP1 ;  /* 0x000000113f117287 */ /* 0x000fe2000c800000 */
[----:B------:R-:W-:Y:S01]  /*1e60*/  IMAD.WIDE.U32 R4, R0, c[0x0][0x370], R4 ;  /* 0x0000dc0000047a25 */ /* 0x000fe200078e0004 */
[----:B------:R-:W-:-:S02]  /*1e70*/  IADD3 R11, P0, R10, UR23, RZ ;  /* 0x000000170a0b7c10 */ /* 0x000fc4000ff1e0ff */
[----:B------:R-:W-:Y:S01]  /*1e80*/  UISETP.GT.AND UP1, UPT, UR33, UR17, UPT ;  /* 0x000000112100728c */ /* 0x000fe2000bf24270 */
[----:B------:R-:W-:Y:S01]  /*1e90*/  IMAD R8, R0, c[0x0][0x374], R7 ;  /* 0x0000dd0000087a24 */ /* 0x000fe200078e0207 */
[----:B------:R-:W-:Y:S01]  /*1ea0*/  LEA.HI.X.SX32 R7, R10, UR11, 0x1, P0 ;  /* 0x0000000b0a077c11 */ /* 0x000fe200080f0eff */
[----:B------:R-:W-:Y:S01]  /*1eb0*/  UIMAD.WIDE UR10, UR10, UR27, UR4 ;  /* 0x0000001b0a0a72a5 */ /* 0x000fe2000f8e0204 */
[----:B------:R-:W-:Y:S01]  /*1ec0*/  LEA R246, P2, R11, c[0x0][0x350], 0x2 ;  /* 0x0000d4000bf67a11 */ /* 0x000fe200078410ff */
[----:B------:R-:W-:Y:S01]  /*1ed0*/  IMAD.IADD R5, R5, 0x1, R8 ;  /* 0x0000000105057824 */ /* 0x000fe200078e0208 */
[----:B------:R-:W-:Y:S02]  /*1ee0*/  PLOP3.LUT P0, PT, PT, PT, UP1, 0x80, 0x0 ;  /* 0x000000000000781c */ /* 0x000fe40003f0f018 */
[----:B------:R-:W-:Y:S02]  /*1ef0*/  LEA R240, P3, R4, c[0x0][0x330], 0x1 ;  /* 0x0000cc0004f07a11 */ /* 0x000fe400078608ff */
[----:B------:R-:W-:-:S02]  /*1f00*/  LEA R242, P4, R6, c[0x0][0x160], 0x1 ;  /* 0x0000580006f27a11 */ /* 0x000fc400078808ff */
[----:B------:R-:W-:Y:S02]  /*1f10*/  LEA.HI.X R241, R4, c[0x0][0x334], R5, 0x1, P3 ;  /* 0x0000cd0004f17a11 */ /* 0x000fe400018f0c05 */
[----:B------:R-:W-:Y:S02]  /*1f20*/  LEA.HI.X R243, R6, c[0x0][0x164], R9, 0x1, P4 ;  /* 0x0000590006f37a11 */ /* 0x000fe400020f0c09 */
[----:B------:R-:W-:-:S03]  /*1f30*/  LEA.HI.X R245, R11, c[0x0][0x354], R7, 0x2, P2 ;  /* 0x0000d5000bf57a11 */ /* 0x000fc600010f1407 */
        /* <DEDUP_REMOVED lines=19> */
.L_x_242:
        /* <DEDUP_REMOVED lines=18> */
.L_x_243:
        /* <DEDUP_REMOVED lines=29> */
.L_x_245:
[----:B------:R-:W-:Y:S05]  /*2360*/  BSYNC B0 ;  /* 0x0000000000007941 */ /* 0x000fea0003800000 */
.L_x_244:
        /* <DEDUP_REMOVED lines=16> */
.L_x_247:
[----:B------:R-:W-:Y:S05]  /*2470*/  BSYNC B0 ;  /* 0x0000000000007941 */ /* 0x000fea0003800000 */
.L_x_246:
        /* <DEDUP_REMOVED lines=26> */
.L_x_249:
[----:B------:R-:W-:Y:S05]  /*2620*/  BSYNC B0 ;  /* 0x0000000000007941 */ /* 0x000fea0003800000 */
.L_x_248:
        /* <DEDUP_REMOVED lines=14> */
.L_x_241:
[----:B-1----:R-:W2:Y:S01]  /*2710*/  LDL R23, [R1+0x20] ;  /* 0x0000200001177983 */ /* 0x002ea20000100800 */
[----:B------:R-:W-:Y:S01]  /*2720*/  ULDC.64 UR4, c[0x0][0x1a0] ;  /* 0x0000680000047ab9 */ /* 0x000fe20000000a00 */
[----:B------:R-:W-:Y:S01]  /*2730*/  IMAD.U32 R4, RZ, RZ, UR18 ;  /* 0x00000012ff047e24 */ /* 0x000fe2000f8e00ff */
[----:B------:R-:W-:Y:S01]  /*2740*/  UIMAD UR4, UR22, UR4, URZ ;  /* 0x00000004160472a4 */ /* 0x000fe2000f8e023f */
[----:B------:R-:W-:-:S02]  /*2750*/  IADD3 R8, R0, 0x40, RZ ;  /* 0x0000004000087810 */ /* 0x000fc40007ffe0ff */
[----:B------:R-:W-:Y:S01]  /*2760*/  IMAD.WIDE.U32 R6, R4, c[0x0][0x1a0], R14 ;  /* 0x0000680004067a25 */ /* 0x000fe200078e000e */
[----:B------:R-:W-:-:S03]  /*2770*/  UIMAD UR4, UR18, UR5, UR4 ;  /* 0x00000005120472a4 */ /* 0x000fc6000f8e0204 */
[----:B------:R-:W-:Y:S01]  /*2780*/  IMAD.WIDE.U32 R4, R4, c[0x0][0x198], R14 ;  /* 0x0000660004047a25 */ /* 0x000fe200078e000e */
[----:B------:R-:W-:-:S03]  /*2790*/  IADD3 R6, P1, R6, UR28, RZ ;  /* 0x0000001c06067c10 */ /* 0x000fc6000ff3e0ff */
[----:B------:R-:W-:Y:S01]  /*27a0*/  IMAD.U32 R11, RZ, RZ, UR4 ;  /* 0x00000004ff0b7e24 */ /* 0x000fe2000f8e00ff */
[----:B------:R-:W-:Y:S02]  /*27b0*/  ULDC.64 UR4, c[0x0][0x198] ;  /* 0x0000660000047ab9 */ /* 0x000fe40000000a00 */
[----:B------:R-:W-:Y:S02]  /*27c0*/  UIMAD UR6, UR22, UR4, URZ ;  /* 0x00000004160672a4 */ /* 0x000fe4000f8e023f */
[----:B------:R-:W-:Y:S02]  /*27d0*/  UIMAD UR4, UR19, -0x80, UR16 ;  /* 0xffffff80130478a4 */ /* 0x000fe4000f8e0210 */
[----:B------:R-:W-:-:S04]  /*27e0*/  UIMAD UR5, UR18, UR5, UR6 ;  /* 0x00000005120572a4 */ /* 0x000fc8000f8e0206 */
[----:B------:R-:W-:Y:S02]  /*27f0*/  ISETP.GE.AND P2, PT, R8, UR4, PT ;  /* 0x0000000408007c0c */ /* 0x000fe4000bf46270 */
[----:B------:R-:W-:Y:S01]  /*2800*/  IMAD.U32 R10, RZ, RZ, UR5 ;  /* 0x00000005ff0a7e24 */ /* 0x000fe2000f8e00ff */
[----:B------:R-:W-:Y:S02]  /*2810*/  IADD3 R4, P0, R4, UR31, RZ ;  /* 0x0000001f04047c10 */ /* 0x000fe4000ff1e0ff */
[----:B------:R-:W-:Y:S01]  /*2820*/  ISETP.GE.AND P3, PT, R0, UR4, PT ;  /* 0x0000000400007c0c */ /* 0x000fe2000bf66270 */
[C---:B------:R-:W-:Y:S01]  /*2830*/  IMAD R9, R12.reuse, c[0x0][0x1b8], RZ ;  /* 0x00006e000c097a24 */ /* 0x040fe200078e02ff */
[----:B------:R-:W-:Y:S01]  /*2840*/  IADD3.X R7, R7, UR29, R11, P1, !PT ;  /* 0x0000001d07077c10 */ /* 0x000fe20008ffe40b */
[----:B------:R-:W-:Y:S01]  /*2850*/  IMAD R8, R12, c[0x0][0x1b0], RZ ;  /* 0x00006c000c087a24 */ /* 0x000fe200078e02ff */
[----:B------:R-:W-:-:S04]  /*2860*/  IADD3.X R5, R5, UR34, R10, P0, !PT ;  /* 0x0000002205057c10 */ /* 0x000fc800087fe40a */
[----:B------:R-:W-:Y:S01]  /*2870*/  @!P2 IADD3 R16, P0, R0, 0x40, RZ ;  /* 0x000000400010a810 */ /* 0x000fe20007f1e0ff */
[C---:B------:R-:W-:Y:S02]  /*2880*/  IMAD R9, R3.reuse, c[0x0][0x1bc], R9 ;  /* 0x00006f0003097a24 */ /* 0x040fe400078e0209 */
[C---:B------:R-:W-:Y:S02]  /*2890*/  IMAD R8, R3.reuse, c[0x0][0x1b4], R8 ;  /* 0x00006d0003087a24 */ /* 0x040fe400078e0208 */
[----:B------:R-:W-:-:S04]  /*28a0*/  IMAD.WIDE.U32 R6, R3, c[0x0][0x1b8], R6 ;  /* 0x00006e0003067a25 */ /* 0x000fc800078e0006 */
[----:B------:R-:W-:-:S04]  /*28b0*/  IMAD.WIDE.U32 R4, R3, c[0x0][0x1b0], R4 ;  /* 0x00006c0003047a25 */ /* 0x000fc800078e0004 */
[--C-:B------:R-:W-:Y:S01]  /*28c0*/  @!P2 IMAD.X R3, RZ, RZ, R13.reuse, P0 ;  /* 0x000000ffff03a224 */ /* 0x100fe200000e060d */
[----:B------:R-:W-:Y:S02]  /*28d0*/  @!P2 IADD3 R14, P0, R0, 0x40, RZ ;  /* 0x00000040000ea810 */ /* 0x000fe40007f1e0ff */
[----:B------:R-:W-:Y:S01]  /*28e0*/  IADD3 R7, R7, R9, RZ ;  /* 0x0000000907077210 */ /* 0x000fe20007ffe0ff */
[----:B------:R-:W-:Y:S02]  /*28f0*/  @!P2 IMAD R3, R3, c[0x0][0x1a0], RZ ;  /* 0x000068000303aa24 */ /* 0x000fe400078e02ff */
[----:B------:R-:W-:Y:S02]  /*2900*/  @!P3 IMAD R11, R13, c[0x0][0x1a0], RZ ;  /* 0x000068000d0bba24 */ /* 0x000fe400078e02ff */
[----:B------:R-:W-:Y:S02]  /*2910*/  @!P2 IMAD.X R10, RZ, RZ, R13, P0 ;  /* 0x000000ffff0aa224 */ /* 0x000fe400000e060d */
[----:B------:R-:W-:Y:S01]  /*2920*/  IMAD.IADD R5, R5, 0x1, R8 ;  /* 0x0000000105057824 */ /* 0x000fe200078e0208 */
[----:B------:R-:W-:Y:S01]  /*2930*/  @!P2 MOV R8, R6 ;  /* 0x000000060008a202 */ /* 0x000fe20000000f00 */
[----:B------:R-:W-:-:S02]  /*2940*/  @!P2 IMAD R21, R16, c[0x0][0x1a4], R3 ;  /* 0x000069001015aa24 */ /* 0x000fc400078e0203 */
[----:B------:R-:W-:Y:S02]  /*2950*/  @!P2 IMAD.MOV.U32 R9, RZ, RZ, R7 ;  /* 0x000000ffff09a224 */ /* 0x000fe400078e0007 */
[----:B------:R-:W-:Y:S02]  /*2960*/  @!P3 IMAD R3, R13, c[0x0][0x198], RZ ;  /* 0x000066000d03ba24 */ /* 0x000fe400078e02ff */
[----:B------:R-:W-:Y:S02]  /*2970*/  @!P3 IMAD R11, R0, c[0x0][0x1a4], R11 ;  /* 0x00006900000bba24 */ /* 0x000fe400078e020b */
[----:B------:R-:W-:Y:S02]  /*2980*/  @!P2 IMAD R10, R10, c[0x0][0x198], RZ ;  /* 0x000066000a0aaa24 */ /* 0x000fe400078e02ff */
[----:B------:R-:W-:-:S04]  /*2990*/  @!P3 IMAD.WIDE.U32 R6, R0, c[0x0][0x1a0], R6 ;  /* 0x000068000006ba25 */ /* 0x000fc800078e0006 */
[--C-:B------:R-:W-:Y:S02]  /*29a0*/  @!P2 IMAD.MOV.U32 R18, RZ, RZ, R4.reuse ;  /* 0x000000ffff12a224 */ /* 0x100fe400078e0004 */
[C---:B------:R-:W-:Y:S02]  /*29b0*/  @!P3 IMAD R20, R0.reuse, c[0x0][0x19c], R3 ;  /* 0x000067000014ba24 */ /* 0x040fe400078e0203 */
[----:B------:R-:W-:-:S04]  /*29c0*/  @!P3 IMAD.WIDE.U32 R12, R0, c[0x0][0x198], R4 ;  /* 0x00006600000cba25 */ /* 0x000fc800078e0004 */
[----:B------:R-:W-:Y:S01]  /*29d0*/  @!P2 IMAD R4, R14, c[0x0][0x19c], R10 ;  /* 0x000067000e04aa24 */ /* 0x000fe200078e020a */
[----:B------:R-:W-:Y:S01]  /*29e0*/  @!P3 LEA R10, P0, R6, c[0x0][0x170], 0x1 ;  /* 0x00005c00060aba11 */ /* 0x000fe200078008ff */
[----:B------:R-:W-:-:S05]  /*29f0*/  @!P3 IMAD.IADD R3, R7, 0x1, R11 ;  /* 0x000000010703b824 */ /* 0x000fca00078e020b */
[----:B------:R-:W-:Y:S02]  /*2a00*/  @!P3 LEA.HI.X R11, R6, c[0x0][0x174], R3, 0x1, P0 ;  /* 0x00005d00060bba11 */ /* 0x000fe400000f0c03 */
[----:B------:R-:W-:Y:S01]  /*2a10*/  PLOP3.LUT P0, PT, PT, PT, UP6, 0x80, 0x0 ;  /* 0x000000000000781c */ /* 0x000fe20003f0f068 */
[----:B------:R-:W-:Y:S01]  /*2a20*/  UIMAD UR4, UR7, -0x40, UR20 ;  /* 0xffffffc0070478a4 */ /* 0x000fe2000f8e0214 */
[----:B------:R-:W-:Y:S01]  /*2a30*/  @!P2 IMAD.WIDE.U32 R16, R16, c[0x0][0x1a0], R8 ;  /* 0x000068001010aa25 */ /* 0x000fe200078e0008 */
[----:B------:R-:W-:Y:S01]  /*2a40*/  ULEA.HI UR5, UR7, UR7, URZ, 0x1 ;  /* 0x0000000707057291 */ /* 0x000fe2000f8f083f */
[----:B------:R-:W-:-:S03]  /*2a50*/  @!P2 MOV R19, R5 ;  /* 0x000000050013a202 */ /* 0x000fc60000000f00 */
[----:B------:R-:W-:Y:S01]  /*2a60*/  ISETP.GE.AND P1, PT, R0, UR4, PT ;  /* 0x0000000400007c0c */ /* 0x000fe2000bf26270 */
[----:B------:R-:W-:Y:S01]  /*2a70*/  ULOP3.LUT UR5, UR5, 0xfffffffe, URZ, 0xc0, !UPT ;  /* 0xfffffffe05057892 */ /* 0x000fe2000f8ec03f */
[----:B------:R-:W-:Y:S02]  /*2a80*/  @!P2 IADD3 R0, R17, R21, RZ ;  /* 0x000000151100a210 */ /* 0x000fe40007ffe0ff */
[----:B------:R-:W-:Y:S01]  /*2a90*/  @!P2 LEA R8, P4, R16, c[0x0][0x170], 0x1 ;  /* 0x00005c001008aa11 */ /* 0x000fe200078808ff */
[----:B------:R-:W-:Y:S01]  /*2aa0*/  @!P2 IMAD.WIDE.U32 R14, R14, c[0x0][0x198], R18 ;  /* 0x000066000e0eaa25 */ /* 0x000fe200078e0012 */
[----:B------:R-:W-:Y:S02]  /*2ab0*/  UIADD3 UR5, UR7, -UR5, URZ ;  /* 0x8000000507057290 */ /* 0x000fe4000fffe03f */
[----:B------:R-:W-:Y:S01]  /*2ac0*/  @!P2 LEA.HI.X R9, R16, c[0x0][0x174], R0, 0x1, P4 ;  /* 0x00005d001009aa11 */ /* 0x000fe200020f0c00 */
[----:B------:R-:W-:Y:S01]  /*2ad0*/  @!P3 IMAD.IADD R0, R13, 0x1, R20 ;  /* 0x000000010d00b824 */ /* 0x000fe200078e0214 */
[----:B------:R-:W-:Y:S01]  /*2ae0*/  @!P3 LEA R6, P5, R12, c[0x0][0x168], 0x1 ;  /* 0x00005a000c06ba11 */ /* 0x000fe200078a08ff */
[----:B------:R-:W-:Y:S01]  /*2af0*/  @!P2 IMAD.IADD R3, R15, 0x1, R4 ;  /* 0x000000010f03a824 */ /* 0x000fe200078e0204 */
[----:B------:R-:W-:Y:S01]  /*2b00*/  UISETP.NE.AND UP0, UPT, UR5, 0x1, UPT ;  /* 0x000000010500788c */ /* 0x000fe2000bf05270 */
[----:B------:R-:W-:Y:S01]  /*2b10*/  @P0 BAR.SYNC.DEFER_BLOCKING 0x0 ;  /* 0x0000000000000b1d */ /* 0x000fe20000010000 */
[----:B------:R-:W-:-:S02]  /*2b20*/  @!P2 LEA R4, P4, R14, c[0x0][0x168], 0x1 ;  /* 0x00005a000e04aa11 */ /* 0x000fc400078808ff */
[----:B------:R-:W-:Y:S02]  /*2b30*/  @!P3 LEA.HI.X R7, R12, c[0x0][0x16c], R0, 0x1, P5 ;  /* 0x00005b000c07ba11 */ /* 0x000fe400028f0c00 */
[----:B------:R-:W-:Y:S02]  /*2b40*/  @!P2 LEA.HI.X R5, R14, c[0x0][0x16c], R3, 0x1, P4 ;  /* 0x00005b000e05aa11 */ /* 0x000fe400020f0c03 */
[----:B------:R-:W-:Y:S02]  /*2b50*/  PLOP3.LUT P0, PT, PT, PT, UP0, 0x80, 0x0 ;  /* 0x000000000000781c */ /* 0x000fe40003f0f008 */
[----:B------:R-:W-:Y:S01]  /*2b60*/  ISETP.GE.AND P4, PT, R247, UR4, PT ;  /* 0x00000004f7007c0c */ /* 0x000fe2000bf86270 */
[----:B------:R-:W-:Y:S01]  /*2b70*/  IMAD.MOV.U32 R251, RZ, RZ, 0x7f800000 ;  /* 0x7f800000fffb7424 */ /* 0x000fe200078e00ff */
[----:B------:R-:W-:Y:S01]  /*2b80*/  MOV R250, 0x7f800000 ;  /* 0x7f80000000fa7802 */ /* 0x000fe20000000f00 */
[----:B------:R-:W-:Y:S01]  /*2b90*/  IMAD.MOV.U32 R249, RZ, RZ, 0x7f800000 ;  /* 0x7f800000fff97424 */ /* 0x000fe200078e00ff */
[----:B------:R-:W-:-:S02]  /*2ba0*/  MOV R248, 0x7f800000 ;  /* 0x7f80000000f87802 */ /* 0x000fc40000000f00 */
[C---:B--2---:R-:W-:Y:S02]  /*2bb0*/  SHF.L.U32 R0, R23.reuse, 0x1, RZ ;  /* 0x0000000117007819 */ /* 0x044fe400000006ff */
[----:B------:R-:W-:-:S03]  /*2bc0*/  IADD3 R3, R23, 0x1800, RZ ;  /* 0x0000180017037810 */ /* 0x000fc60007ffe0ff */
[----:B------:R-:W-:Y:S01]  /*2bd0*/  @P3 STS [R0+0xf000], RZ ;  /* 0x00f000ff00003388 */ /* 0x000fe20000000800 */
[----:B------:R-:W-:-:S03]  /*2be0*/  SEL R3, R3, R23, !P0 ;  /* 0x0000001703037207 */ /* 0x000fc60004000000 */
        /* <DEDUP_REMOVED lines=12> */
[----:B------:R-:W-:Y:S01]  /*2cb0*/  @P2 STS.128 [R0+0x14000], RZ ;  /* 0x014000ff00002388 */ /* 0x000fe20000000c00 */
[----:B------:R-:W-:-:S03]  /*2cc0*/  IMAD.SHL.U32 R244, R3, 0x2, RZ ;  /* 0x0000000203f47824 */ /* 0x000fc600078e00ff */
[----:B------:R-:W-:Y:S01]  /*2cd0*/  @!PT LDS RZ, [RZ] ;  /* 0x00000000fffff984 */ /* 0x000fe20000000800 */
[----:B------:R-:W-:Y:S01]  /*2ce0*/  @!PT LDS RZ, [RZ] ;  /* 0x00000000fffff984 */ /* 0x000fe20000000800 */
[----:B------:R-:W-:Y:S01]  /*2cf0*/  @!PT LDS RZ, [RZ] ;  /* 0x00000000fffff984 */ /* 0x000fe20000000800 */
[----:B------:R2:W-:Y:S04]  /*2d00*/  @!P2 LDGSTS.E.BYPASS.LTC128B.128 [R0+0x10000], [R8.64] ;  /* 0x100000000800afae */ /* 0x0005e8000b901d4c */
[----:B------:R2:W-:Y:S04]  /*2d10*/  @!P2 LDGSTS.E.BYPASS.LTC128B.128 [R0+0x12000], [R8.64+0x40] ;  /* 0x120000400800afae */ /* 0x0005e8000b901d4c */
[----:B------:R2:W-:Y:S04]  /*2d20*/  @!P2 LDGSTS.E.BYPASS.LTC128B.128 [R0+0x14000], [R8.64+0x80] ;  /* 0x140000800800afae */ /* 0x0005e8000b901d4c */
[----:B------:R-:W0:Y:S04]  /*2d30*/  LDGDEPBAR ;  /* 0x00000000000079af */ /* 0x000e280000000000 */
        /* <DEDUP_REMOVED lines=47> */
[----:B------:R1:W-:Y:S01]  /*3030*/  @!P2 LDGSTS.E.BYPASS.LTC128B.128 [R0+0xc000], [R4.64+0x40] ;  /* 0x0c0000400400afae */ /* 0x0003e2000b901d4c */
[----:B------:R-:W-:-:S03]  /*3040*/  IADD3 R3, R247, 0x28, RZ ;  /* 0x00000028f7037810 */ /* 0x000fc60007ffe0ff */
[----:B------:R1:W-:Y:S04]  /*3050*/  @!P2 LDGSTS.E.BYPASS.LTC128B.128 [R0+0xe000], [R4.64+0x80] ;  /* 0x0e0000800400afae */ /* 0x0003e8000b901d4c */
[----:B------:R-:W0:Y:S01]  /*3060*/  LDGDEPBAR ;  /* 0x00000000000079af */ /* 0x000e220000000000 */
[----:B------:R-:W-:Y:S02]  /*3070*/  ISETP.GE.AND P1, PT, R3, UR4, PT ;  /* 0x0000000403007c0c */ /* 0x000fe4000bf26270 */
[C---:B--2---:R-:W-:Y:S02]  /*3080*/  IADD3 R9, R247.reuse, 0x8, RZ ;  /* 0x00000008f7097810 */ /* 0x044fe40007ffe0ff */
[----:B------:R-:W-:Y:S02]  /*3090*/  IADD3 R8, R247, 0x20, RZ ;  /* 0x00000020f7087810 */ /* 0x000fe40007ffe0ff */
[----:B------:R-:W-:-:S02]  /*30a0*/  ISETP.GE.AND P3, PT, R9, UR4, PT ;  /* 0x0000000409007c0c */ /* 0x000fc4000bf66270 */
[----:B------:R-:W-:Y:S01]  /*30b0*/  ISETP.GE.AND P2, PT, R8, UR4, PT ;  /* 0x0000000408007c0c */ /* 0x000fe2000bf46270 */
[----:B----4-:R-:W-:-:S04]  /*30c0*/  IMAD.MOV.U32 R6, RZ, RZ, 0x4 ;  /* 0x00000004ff067424 */ /* 0x010fc800078e00ff */
[----:B------:R-:W-:-:S05]  /*30d0*/  @!P1 IMAD.WIDE R6, R3, R6, UR10 ;  /* 0x0000000a03069e25 */ /* 0x000fca000f8e0206 */
[----:B------:R2:W5:Y:S01]  /*30e0*/  @!P1 LDG.E R249, [R6.64] ;  /* 0x0000000c06f99981 */ /* 0x000562000c1e1900 */
[----:B-1----:R-:W-:Y:S01]  /*30f0*/  IMAD.MOV.U32 R4, RZ, RZ, 0x4 ;  /* 0x00000004ff047424 */ /* 0x002fe200078e00ff */
[----:B------:R-:W-:-:S04]  /*3100*/  DEPBAR.LE SB0, 0x1 ;  /* 0x000080400000791a */ /* 0x000fc80000000000 */
[----:B------:R-:W-:-:S05]  /*3110*/  IMAD.WIDE R4, R247, R4, UR10 ;  /* 0x0000000af7047e25 */ /* 0x000fca000f8e0204 */
[----:B------:R1:W5:Y:S04]  /*3120*/  @!P4 LDG.E R250, [R4.64] ;  /* 0x0000000c04fac981 */ /* 0x000368000c1e1900 */
[----:B------:R1:W5:Y:S04]  /*3130*/  @!P3 LDG.E R251, [R4.64+0x20] ;  /* 0x0000200c04fbb981 */ /* 0x000368000c1e1900 */
[----:B------:R1:W5:Y:S04]  /*3140*/  @!P2 LDG.E R248, [R4.64+0x80] ;  /* 0x0000800c04f8a981 */ /* 0x000368000c1e1900 */
[----:B------:R-:W-:Y:S01]  /*3150*/  BAR.SYNC.DEFER_BLOCKING 0x0 ;  /* 0x0000000000007b1d */ /* 0x000fe20000010000 */
[----:B--2---:R-:W-:Y:S01]  /*3160*/  IMAD.MOV.U32 R6, RZ, RZ, c[0x0][0x308] ;  /* 0x0000c200ff067624 */ /* 0x004fe200078e00ff */
[----:B------:R-:W-:-:S05]  /*3170*/  MOV R7, c[0x0][0x30c] ;  /* 0x0000c30000077a02 */ /* 0x000fca0000000f00 */
[----:B-1----:R1:W2:Y:S01]  /*3180*/  LDG.E.64 R4, [R6.64+0x8] ;  /* 0x0000080c06047981 */ /* 0x0022a2000c1e1b00 */
[----:B------:R-:W-:-:S03]  /*3190*/  SHF.R.S32.HI R0, RZ, 0x1f, R22 ;  /* 0x0000001fff007819 */ /* 0x000fc60000011416 */
[----:B------:R-:W4:Y:S01]  /*31a0*/  S2R R8, SR_TID.X ;  /* 0x0000000000087919 */ /* 0x000f220000002100 */
[----:B------:R-:W-:-:S03]  /*31b0*/  IADD3 R3, R231, 0x1800, RZ ;  /* 0x00001800e7037810 */ /* 0x000fc60007ffe0ff */
[----:B------:R-:W2:Y:S04]  /*31c0*/  LDSM.16.M88.4 R172, [R221+0xf000] ;  /* 0x00f00000ddac783b */ /* 0x000ea80000000200 */
[----:B------:R-:W2:Y:S04]  /*31d0*/  LDSM.16.M88.4 R176, [R221+0xf400] ;  /* 0x00f40000ddb0783b */ /* 0x000ea80000000200 */
[----:B------:R-:W2:Y:S04]  /*31e0*/  LDSM.16.M88.4 R180, [R222+0xf000] ;  /* 0x00f00000deb4783b */ /* 0x000ea80000000200 */
[----:B------:R-:W2:Y:S04]  /*31f0*/  LDSM.16.M88.4 R184, [R222+0xf400] ;  /* 0x00f40000deb8783b */ /* 0x000ea80000000200 */
[----:B------:R-:W2:Y:S04]  /*3200*/  LDSM.16.M88.4 R188, [R221+0x11000] ;  /* 0x01100000ddbc783b */ /* 0x000ea80000000200 */
[----:B-1----:R-:W3:Y:S01]  /*3210*/  LDG.E.64 R6, [R6.64] ;  /* 0x0000000c06067981 */ /* 0x002ee2000c1e1b00 */
[----:B------:R-:W-:-:S03]  /*3220*/  SEL R3, R3, R231, !P0 ;  /* 0x000000e703037207 */ /* 0x000fc60004000000 */
[----:B------:R-:W1:Y:S02]  /*3230*/  LDSM.16.M88.4 R192, [R221+0x11400] ;  /* 0x01140000ddc0783b */ /* 0x000e640000000200 */
[----:B------:R-:W-:Y:S02]  /*3240*/  IMAD.SHL.U32 R220, R3, 0x2, RZ ;  /* 0x0000000203dc7824 */ /* 0x000fe400078e00ff */
[----:B------:R-:W1:Y:S04]  /*3250*/  LDSM.16.M88.4 R196, [R222+0x11000] ;  /* 0x01100000dec4783b */ /* 0x000e680000000200 */
[----:B------:R-:W1:Y:S04]  /*3260*/  LDSM.16.M88.4 R200, [R222+0x11400] ;  /* 0x01140000dec8783b */ /* 0x000e680000000200 */
[----:B------:R-:W1:Y:S04]  /*3270*/  LDSM.16.M88.4 R204, [R221+0x13000] ;  /* 0x01300000ddcc783b */ /* 0x000e680000000200 */
[----:B------:R-:W1:Y:S04]  /*3280*/  LDSM.16.M88.4 R208, [R221+0x13400] ;  /* 0x01340000ddd0783b */ /* 0x000e680000000200 */
[----:B------:R-:W1:Y:S04]  /*3290*/  LDSM.16.M88.4 R212, [R222+0x13000] ;  /* 0x01300000ded4783b */ /* 0x000e680000000200 */
[----:B------:R-:W1:Y:S01]  /*32a0*/  LDSM.16.M88.4 R216, [R222+0x13400] ;  /* 0x01340000ded8783b */ /* 0x000e620000000200 */
[----:B------:R-:W-:Y:S01]  /*32b0*/  IMAD.SHL.U32 R223, R231, 0x2, RZ ;  /* 0x00000002e7df7824 */ /* 0x000fe200078e00ff */
        /* <DEDUP_REMOVED lines=49> */
[----:B------:R-:W-:Y:S01]  /*35d0*/  IMAD.IADD R224, R223, 0x1, R230 ;  /* 0x00000001dfe07824 */ /* 0x000fe200078e02e6 */
[----:B------:R-:W-:Y:S01]  /*35e0*/  UIADD3 UR18, UR18, -UR16, URZ ;  /* 0x8000001012127290 */ /* 0x000fe2000fffe03f */
[----:B--2---:R-:W-:-:S04]  /*35f0*/  IADD3 R22, P2, P1, R4, UR41, R22 ;  /* 0x0000002904167c10 */ /* 0x004fc8000f95e016 */
[----:B------:R-:W-:-:S05]  /*3600*/  IADD3.X R0, R5, UR49, R0, P2, P1 ;  /* 0x0000003105007c10 */ /* 0x000fca00097e2400 */
[----:B------:R2:W-:Y:S01]  /*3610*/  STL [R1+0x24], R0 ;  /* 0x0000240001007387 */ /* 0x0005e20000100800 */
[----:B---3--:R3:W1:Y:S01]  /*3620*/  R2UR UR8, R7 ;  /* 0x00000000070873c2 */ /* 0x00866200000e0000 */
[----:B--2---:R-:W-:Y:S02]  /*3630*/  IADD3 R0, R229, 0x1800, RZ ;  /* 0x00001800e5007810 */ /* 0x004fe40007ffe0ff */
[----:B---3--:R-:W2:Y:S02]  /*3640*/  S2R R7, SR_TID.X ;  /* 0x0000000000077919 */ /* 0x008ea40000002100 */
[----:B------:R-:W-:-:S05]  /*3650*/  SEL R0, R0, R229, !P0 ;  /* 0x000000e500007207 */ /* 0x000fca0004000000 */
[----:B------:R-:W-:Y:S01]  /*3660*/  IMAD.SHL.U32 R3, R0, 0x2, RZ ;  /* 0x0000000200037824 */ /* 0x000fe200078e00ff */
[----:B------:R-:W-:Y:S01]  /*3670*/  MOV R0, c[0x0][0x22c] ;  /* 0x00008b0000007a02 */ /* 0x000fe20000000f00 */
[----:B------:R3:W1:Y:S04]  /*3680*/  R2UR UR9, R6 ;  /* 0x00000000060973c2 */ /* 0x00066800000e0000 */
[----:B------:R-:W-:Y:S01]  /*3690*/  IMAD R0, R0, c[0x0][0x1c0], RZ ;  /* 0x0000700000007a24 */ /* 0x000fe200078e02ff */
[----:B--2---:R-:W-:-:S04]  /*36a0*/  SHF.R.S32.HI R7, RZ, 0x1f, R7 ;  /* 0x0000001fff077819 */ /* 0x004fc80000011407 */
[----:B----4-:R-:W-:Y:S01]  /*36b0*/  LEA.HI R7, R7, R8, RZ, 0x6 ;  /* 0x0000000807077211 */ /* 0x010fe200078f30ff */
[----:B---3--:R-:W-:-:S03]  /*36c0*/  IMAD.SHL.U32 R6, R0, 0x10, RZ ;  /* 0x0000001000067824 */ /* 0x008fc600078e00ff */
[----:B------:R-:W-:Y:S02]  /*36d0*/  SHF.R.S32.HI R7, RZ, 0x6, R7 ;  /* 0x00000006ff077819 */ /* 0x000fe40000011407 */
[----:B------:R-:W-:Y:S02]  /*36e0*/  SHF.L.U32 R252, R0, 0x3, RZ ;  /* 0x0000000300fc7819 */ /* 0x000fe400000006ff */
[C---:B------:R-:W-:Y:S01]  /*36f0*/  IADD3 R4, R6.reuse, 0x20, RZ ;  /* 0x0000002006047810 */ /* 0x040fe20007ffe0ff */
[----:B------:R-:W-:Y:S01]  /*3700*/  IMAD.SHL.U32 R5, R7, 0x20, RZ ;  /* 0x0000002007057824 */ /* 0x000fe200078e00ff */
[----:B------:R-:W-:-:S03]  /*3710*/  IADD3 R0, R6, 0x40, RZ ;  /* 0x0000004006007810 */ /* 0x000fc60007ffe0ff */
[C---:B------:R-:W-:Y:S01]  /*3720*/  IMAD.IADD R4, R252.reuse, 0x1, R4 ;  /* 0x00000001fc047824 */ /* 0x040fe200078e0204 */
[----:B------:R-:W-:Y:S01]  /*3730*/  IADD3 R0, R252, R0, RZ ;  /* 0x00000000fc007210 */ /* 0x000fe20007ffe0ff */
[----:B------:R2:W-:Y:S01]  /*3740*/  STL [R1+0x38], R5 ;  /* 0x0000380501007387 */ /* 0x0005e20000100800 */
[----:B------:R-:W-:-:S05]  /*3750*/  IMAD.WIDE.U32 R6, R22, -0x2daee0ad, RZ ;  /* 0xd2511f5316067825 */ /* 0x000fca00078e00ff */
[----:B------:R-:W-:Y:S01]  /*3760*/  STL.64 [R1+0x8], R6 ;  /* 0x0000080601007387 */ /* 0x000fe20000100a00 */
[C---:B--2---:R-:W-:Y:S01]  /*3770*/  IMAD.IADD R5, R252.reuse, 0x1, R4 ;  /* 0x00000001fc057824 */ /* 0x044fe200078e0204 */
[----:B------:R-:W-:-:S03]  /*3780*/  IADD3 R4, R252, R0, RZ ;  /* 0x00000000fc047210 */ /* 0x000fc60007ffe0ff */
[C---:B------:R-:W-:Y:S02]  /*3790*/  IMAD.IADD R5, R252.reuse, 0x1, R5 ;  /* 0x00000001fc057824 */ /* 0x040fe400078e0205 */
[----:B------:R-:W-:-:S03]  /*37a0*/  IMAD.IADD R4, R252, 0x1, R4 ;  /* 0x00000001fc047824 */ /* 0x000fc600078e0204 */
[C---:B------:R-:W-:Y:S01]  /*37b0*/  IADD3 R5, R252.reuse, R5, RZ ;  /* 0x00000005fc057210 */ /* 0x040fe20007ffe0ff */
[----:B------:R-:W-:-:S04]  /*37c0*/  IMAD.IADD R4, R252, 0x1, R4 ;  /* 0x00000001fc047824 */ /* 0x000fc800078e0204 */
[----:B------:R2:W-:Y:S01]  /*37d0*/  STL [R1+0x4], R5 ;  /* 0x0000040501007387 */ /* 0x0005e20000100800 */
[----:B------:R-:W-:-:S03]  /*37e0*/  IADD3 R0, R252, R4, RZ ;  /* 0x00000004fc007210 */ /* 0x000fc60007ffe0ff */
[----:B------:R3:W-:Y:S01]  /*37f0*/  STL [R1], R4 ;  /* 0x0000000401007387 */ /* 0x0007e20000100800 */
[----:B--2---:R-:W-:-:S05]  /*3800*/  IMAD.IADD R5, R252, 0x1, R5 ;  /* 0x00000001fc057824 */ /* 0x004fca00078e0205 */
[----:B------:R3:W-:Y:S04]  /*3810*/  STL [R1+0x14], R5 ;  /* 0x0000140501007387 */ /* 0x0007e80000100800 */
[----:B-1----:R3:W-:Y:S02]  /*3820*/  STL [R1+0x10], R0 ;  /* 0x0000100001007387 */ /* 0x0027e40000100800 */
.L_x_253:
[----:B------:R-:W0:Y:S01]  /*3830*/  LDGDEPBAR ;  /* 0x00000000000079af */ /* 0x000e220000000000 */
[----:B---3--:R-:W-:Y:S01]  /*3840*/  IMAD.IADD R0, R230, 0x1, R220 ;  /* 0x00000001e6007824 */ /* 0x008fe200078e02dc */
[----:B------:R-:W-:Y:S01]  /*3850*/  USHF.L.U32 UR4, UR19, 0x7, URZ ;  /* 0x0000000713047899 */ /* 0x000fe2000800063f */
[----:B-----5:R-:W-:Y:S01]  /*3860*/  FSETP.NEU.FTZ.AND P2, PT, R250, -INF , PT ;  /* 0xff800000fa00780b */ /* 0x020fe20003f5d000 */
[----:B------:R-:W-:Y:S01]  /*3870*/  USHF.L.U32 UR5, UR7, 0x6, URZ ;  /* 0x0000000607057899 */ /* 0x000fe2000800063f */
[----:B------:R-:W-:Y:S01]  /*3880*/  FSETP.NEU.FTZ.AND P1, PT, R251, -INF , PT ;  /* 0xff800000fb00780b */ /* 0x000fe20003f3d000 */
        /* <DEDUP_REMOVED lines=57> */
[----:B------:R-:W3:Y:S07]  /*3c20*/  LDSM.16.M88.4 R132, [R221+0xd400] ;  /* 0x00d40000dd84783b */ /* 0x000eee0000000200 */
[-C--:B------:R-:W-:Y:S08]  /*3c30*/  HMMA.16816.F32.BF16 R4, R164, R168.reuse, R4 ;  /* 0x000000a8a404723c */ /* 0x080ff00000041804 */
        /* <DEDUP_REMOVED lines=23> */
[----:B------:R4:W1:Y:S03]  /*3db0*/  LDSM.16.M88.4 R132, [R0+0x2800] ;  /* 0x002800000084783b */ /* 0x0008660000000200 */
[----:B------:R-:W-:Y:S06]  /*3dc0*/  LOP3.LUT R144, R233, UR8, R149, 0x96, !PT ;  /* 0x00000008e9907c12 */ /* 0x000fec000f8e9695 */
[----:B------:R-:W-:Y:S04]  /*3dd0*/  IMAD.WIDE.U32 R144, R144, -0x326172a9, RZ ;  /* 0xcd9e8d5790907825 */ /* 0x000fe800078e00ff */
[----:B----4-:R-:W-:Y:S04]  /*3de0*/  IMAD R0, R148, 0x4, R163 ;  /* 0x0000000494007824 */ /* 0x010fe800078e02a3 */
        /* <DEDUP_REMOVED lines=11> */
[C---:B-1----:R-:W-:Y:S01]  /*3ea0*/  HMMA.16816.F32.BF16 R8, R132.reuse, R140, R8 ;  /* 0x0000008c8408723c */ /* 0x042fe20000041808 */
        /* <DEDUP_REMOVED lines=47> */
[C---:B------:R-:W-:Y:S01]  /*41a0*/  FMUL.FTZ R145, R248.reuse, 1.4426950216293334961 ;  /* 0x3fb8aa3bf8917820 */ /* 0x040fe20000410000 */
        /* <DEDUP_REMOVED lines=15> */
[CC--:B------:R-:W-:Y:S02]  /*42a0*/  @!P0 ISETP.GE.AND P5, PT, R142.reuse, R140.reuse, PT ;  /* 0x0000008c8e00820c */ /* 0x0c0fe40003fa6270 */
[----:B------:R-:W-:Y:S01]  /*42b0*/  @!P0 ISETP.GE.AND P4, PT, R149, R140, PT ;  /* 0x0000008c9500820c */ /* 0x000fe20003f86270 */
[C---:B------:R-:W-:Y:S01]  /*42c0*/  FMUL.FTZ R149, R249.reuse, 1.4426950216293334961 ;  /* 0x3fb8aa3bf9957820 */ /* 0x040fe20000410000 */
        /* <DEDUP_REMOVED lines=295> */
[----:B------:R-:W-:Y:S02]  /*5540*/  LEA R142, P0, R247, R140, 0x2 ;  /* 0x0000008cf78e7211 */ /* 0x000fe400078010ff */
        /* <DEDUP_REMOVED lines=85> */
[----:B------:R-:W-:Y:S01]  /*5aa0*/  FSETP.GE.FTZ.AND P0, PT, R148, RZ, PT ;  /* 0x000000ff9400720b */ /* 0x000fe20003f16000 */
[----:B------:R-:W-:Y:S01]  /*5ab0*/  FMUL.FTZ R165, R165, R4 ;  /* 0x00000004a5a57220 */ /* 0x000fe20000410000 */
[----:B------:R-:W-:Y:S01]  /*5ac0*/  FSETP.GE.FTZ.AND P1, PT, R149, RZ, PT ;  /* 0x000000ff9500720b */ /* 0x000fe20003f36000 */
[----:B------:R-:W-:Y:S01]  /*5ad0*/  FMUL.FTZ R164, R164, R0 ;  /* 0x00000000a4a47220 */ /* 0x000fe20000410000 */
[----:B------:R-:W-:Y:S01]  /*5ae0*/  FSETP.GE.FTZ.AND P2, PT, R158, RZ, PT ;  /* 0x000000ff9e00720b */ /* 0x000fe20003f56000 */
[----:B------:R-:W2:Y:S04]  /*5af0*/  LDG.E R4, [R142.64+0x80] ;  /* 0x0000800c8e047981 */ /* 0x000ea8000c1e1900 */
        /* <DEDUP_REMOVED lines=135> */
.L_x_251:
        /* <DEDUP_REMOVED lines=119> */
.L_x_252:
        /* <DEDUP_REMOVED lines=11> */
[----:B------:R-:W-:Y:S01]  /*6b90*/  IMAD.U32 R145, R145, -0x40, RZ ;  /* 0xffffffc091917824 */ /* 0x000fe200078e00ff */
[----:B------:R-:W-:Y:S01]  /*6ba0*/  UIADD3 UR6, UR7, -0x1, URZ ;  /* 0xffffffff07067890 */ /* 0x000fe2000fffe03f */
[----:B------:R-:W-:Y:S01]  /*6bb0*/  IMAD R149, R149, c[0x0][0x1c0], RZ ;  /* 0x0000700095957a24 */ /* 0x000fe200078e02ff */
[----:B------:R-:W-:Y:S01]  /*6bc0*/  @UP3 UIADD3.X UR4, UR11, -0x1, URZ, UP1, !UPT ;  /* 0xffffffff0b043890 */ /* 0x000fe20008ffe43f */
[----:B------:R-:W4:Y:S01]  /*6bd0*/  LDSM.16.MT88.4 R28, [R0+0xd000] ;  /* 0x00d00000001c783b */ /* 0x000f220000004200 */
[----:B------:R-:W-:Y:S01]  /*6be0*/  LEA R246, P1, R145, R150, 0x2 ;  /* 0x0000009691f67211 */ /* 0x000fe200078210ff */
[----:B------:R-:W-:Y:S02]  /*6bf0*/  IMAD.SHL.U32 R149, R149, 0x20, RZ ;  /* 0x0000002095957824 */ /* 0x000fe400078e00ff */
[----:B------:R-:W-:Y:S01]  /*6c00*/  IMAD.MOV.U32 R147, RZ, RZ, c[0x0][0x22c] ;  /* 0x00008b00ff937624 */ /* 0x000fe200078e00ff */
[----:B------:R-:W-:Y:S01]  /*6c10*/  LDSM.16.M88.4 R32, [R226] ;  /* 0x00000000e220783b */ /* 0x000fe20000000200 */
[----:B------:R-:W-:Y:S01]  /*6c20*/  LEA.HI.X.SX32 R245, R145, R151, 0x2, P1 ;  /* 0x0000009791f57211 */ /* 0x000fe200008f16ff */
[----:B------:R-:W-:Y:S01]  /*6c30*/  IMAD.MOV.U32 R145, RZ, RZ, c[0x0][0x22c] ;  /* 0x00008b00ff917624 */ /* 0x000fe200078e00ff */
[----:B------:R-:W-:Y:S01]  /*6c40*/  UMOV UR7, UR6 ;  /* 0x0000000600077c82 */ /* 0x000fe20008000000 */
[----:B------:R-:W-:Y:S01]  /*6c50*/  IMAD R147, R147, c[0x0][0x1c0], RZ ;  /* 0x0000700093937a24 */ /* 0x000fe200078e02ff */
[----:B------:R-:W1:Y:S01]  /*6c60*/  LDSM.16.MT88.4 R132, [R0+0x9400] ;  /* 0x009400000084783b */ /* 0x000e620000004200 */
[----:B------:R-:W-:Y:S02]  /*6c70*/  IMAD R145, R145, c[0x0][0x1c0], RZ ;  /* 0x0000700091917a24 */ /* 0x000fe400078e02ff */
[----:B------:R-:W-:Y:S02]  /*6c80*/  IMAD R147, R147, 0x28, RZ ;  /* 0x0000002893937824 */ /* 0x000fe400078e02ff */
[----:B------:R-:W1:Y:S01]  /*6c90*/  LDSM.16.MT88.4 R136, [R0+0xb400] ;  /* 0x00b400000088783b */ /* 0x000e620000004200 */
[----:B------:R-:W-:Y:S02]  /*6ca0*/  IMAD.SHL.U32 R145, R145, 0x10, RZ ;  /* 0x0000001091917824 */ /* 0x000fe400078e00ff */
[----:B------:R-:W-:Y:S02]  /*6cb0*/  IMAD.MOV.U32 R148, RZ, RZ, c[0x0][0x22c] ;  /* 0x00008b00ff947624 */ /* 0x000fe400078e00ff */
[----:B------:R-:W1:Y:S02]  /*6cc0*/  LDSM.16.MT88.4 R140, [R0+0xd400] ;  /* 0x00d40000008c783b */ /* 0x000e640000004200 */
        /* <DEDUP_REMOVED lines=8> */
[----:B------:R-:W-:Y:S07]  /*6d50*/  LDSM.16.M88.4 R28, [R228] ;  /* 0x00000000e41c783b */ /* 0x000fee0000000200 */
[C---:B------:R-:W-:Y:S08]  /*6d60*/  HMMA.16816.F32.BF16 R4, R32.reuse, R132, R4 ;  /* 0x000000842004723c */ /* 0x040ff00000041804 */
[C---:B------:R-:W-:Y:S01]  /*6d70*/  HMMA.16816.F32.BF16 R8, R32.reuse, R134, R8 ;  /* 0x000000862008723c */ /* 0x040fe20000041808 */
[----:B------:R-:W1:Y:S07]  /*6d80*/  LDSM.16.MT88.4 R132, [R0+0x9800] ;  /* 0x009800000084783b */ /* 0x000e6e0000004200 */
[C---:B------:R-:W-:Y:S08]  /*6d90*/  HMMA.16816.F32.BF16 R12, R32.reuse, R136, R12 ;  /* 0x00000088200c723c */ /* 0x040ff0000004180c */
[C---:B------:R-:W-:Y:S01]  /*6da0*/  HMMA.16816.F32.BF16 R16, R32.reuse, R138, R16 ;  /* 0x0000008a2010723c */ /* 0x040fe20000041810 */
[----:B------:R-:W2:Y:S07]  /*6db0*/  LDSM.16.MT88.4 R136, [R0+0xb800] ;  /* 0x00b800000088783b */ /* 0x000eae0000004200 */
[C---:B------:R-:W-:Y:S08]  /*6dc0*/  HMMA.16816.F32.BF16 R20, R32.reuse, R140, R20 ;  /* 0x0000008c2014723c */ /* 0x040ff00000041814 */
[----:B------:R-:W-:Y:S01]  /*6dd0*/  HMMA.16816.F32.BF16 R24, R32, R142, R24 ;  /* 0x0000008e2018723c */ /* 0x000fe20000041818 */
[----:B------:R-:W3:Y:S05]  /*6de0*/  LDSM.16.MT88.4 R32, [R0+0xd800] ;  /* 0x00d800000020783b */ /* 0x000eea0000004200 */
[----:B------:R-:W-:Y:S02]  /*6df0*/  LDSM.16.MT88.4 R140, [R0+0xbc00] ;  /* 0x00bc0000008c783b */ /* 0x000fe40000004200 */
[C---:B-1----:R-:W-:Y:S08]  /*6e00*/  HMMA.16816.F32.BF16 R4, R28.reuse, R132, R4 ;  /* 0x000000841c04723c */ /* 0x042ff00000041804 */
[C---:B------:R-:W-:Y:S01]  /*6e10*/  HMMA.16816.F32.BF16 R8, R28.reuse, R134, R8 ;  /* 0x000000861c08723c */ /* 0x040fe20000041808 */
[----:B------:R-:W-:Y:S07]  /*6e20*/  LDSM.16.M88.4 R132, [R227] ;  /* 0x00000000e384783b */ /* 0x000fee0000000200 */
[C---:B--2---:R-:W-:Y:S08]  /*6e30*/  HMMA.16816.F32.BF16 R12, R28.reuse, R136, R12 ;  /* 0x000000881c0c723c */ /* 0x044ff0000004180c */
[C---:B------:R-:W-:Y:S01]  /*6e40*/  HMMA.16816.F32.BF16 R16, R28.reuse, R138, R16 ;  /* 0x0000008a1c10723c */ /* 0x040fe20000041810 */
[----:B------:R-:W1:Y:S07]  /*6e50*/  LDSM.16.MT88.4 R136, [R0+0x9c00] ;  /* 0x009c00000088783b */ /* 0x000e6e0000004200 */
[C---:B---3--:R-:W-:Y:S08]  /*6e60*/  HMMA.16816.F32.BF16 R20, R28.reuse, R32, R20 ;  /* 0x000000201c14723c */ /* 0x048ff00000041814 */
[----:B------:R-:W-:Y:S01]  /*6e70*/  HMMA.16816.F32.BF16 R24, R28, R34, R24 ;  /* 0x000000221c18723c */ /* 0x000fe20000041818 */
[----:B------:R-:W2:Y:S05]  /*6e80*/  LDSM.16.MT88.4 R28, [R0+0xdc00] ;  /* 0x00dc0000001c783b */ /* 0x000eaa0000004200 */
[----:B------:R-:W-:Y:S02]  /*6e90*/  LDSM.16.M88.4 R32, [R225+0x2000] ;  /* 0x00200000e120783b */ /* 0x000fe40000000200 */
[C---:B-1----:R-:W-:Y:S08]  /*6ea0*/  HMMA.16816.F32.BF16 R4, R132.reuse, R136, R4 ;  /* 0x000000888404723c */ /* 0x042ff00000041804 */
[C---:B------:R-:W-:Y:S01]  /*6eb0*/  HMMA.16816.F32.BF16 R8, R132.reuse, R138, R8 ;  /* 0x0000008a8408723c */ /* 0x040fe20000041808 */
[----:B------:R-:W1:Y:S07]  /*6ec0*/  LDSM.16.MT88.4 R136, [R0+0xa000] ;  /* 0x00a000000088783b */ /* 0x000e6e0000004200 */
[C---:B------:R-:W-:Y:S08]  /*6ed0*/  HMMA.16816.F32.BF16 R12, R132.reuse, R140, R12 ;  /* 0x0000008c840c723c */ /* 0x040ff0000004180c */
[C---:B------:R-:W-:Y:S01]  /*6ee0*/  HMMA.16816.F32.BF16 R16, R132.reuse, R142, R16 ;  /* 0x0000008e8410723c */ /* 0x040fe20000041810 */
[----:B------:R-:W3:Y:S07]  /*6ef0*/  LDSM.16.MT88.4 R140, [R0+0xc000] ;  /* 0x00c00000008c783b */ /* 0x000eee0000004200 */
[C---:B--2---:R-:W-:Y:S08]  /*6f00*/  HMMA.16816.F32.BF16 R20, R132.reuse, R28, R20 ;  /* 0x0000001c8414723c */ /* 0x044ff00000041814 */
[----:B------:R-:W-:Y:S01]  /*6f10*/  HMMA.16816.F32.BF16 R24, R132, R30, R24 ;  /* 0x0000001e8418723c */ /* 0x000fe20000041818 */
[----:B------:R-:W2:Y:S05]  /*6f20*/  LDSM.16.MT88.4 R28, [R0+0xe000] ;  /* 0x00e00000001c783b */ /* 0x000eaa0000004200 */
[----:B------:R-:W-:Y:S02]  /*6f30*/  LDSM.16.M88.4 R132, [R226+0x2000] ;  /* 0x00200000e284783b */ /* 0x000fe40000000200 */
[C---:B-1----:R-:W-:Y:S08]  /*6f40*/  HMMA.16816.F32.BF16 R4, R32.reuse, R136, R4 ;  /* 0x000000882004723c */ /* 0x042ff00000041804 */
[C---:B------:R-:W-:Y:S01]  /*6f50*/  HMMA.16816.F32.BF16 R8, R32.reuse, R138, R8 ;  /* 0x0000008a2008723c */ /* 0x040fe20000041808 */
[----:B------:R-:W1:Y:S07]  /*6f60*/  LDSM.16.MT88.4 R136, [R0+0xa400] ;  /* 0x00a400000088783b */ /* 0x000e6e0000004200 */
[C---:B---3--:R-:W-:Y:S08]  /*6f70*/  HMMA.16816.F32.BF16 R12, R32.reuse, R140, R12 ;  /* 0x0000008c200c723c */ /* 0x048ff0000004180c */
        /* <DEDUP_REMOVED lines=24> */
[----:B------:R2:W2:Y:S06]  /*7100*/  LDSM.16.MT88.4 R28, [R0+0xec00] ;  /* 0x00ec0000001c783b */ /* 0x0004ac0000004200 */
[----:B------:R-:W-:Y:S01]  /*7110*/  @P0 IADD3 R34, R247, -0x40, RZ ;  /* 0xffffffc0f7220810 */ /* 0x000fe20007ffe0ff */
[C---:B-1----:R-:W-:Y:S05]  /*7120*/  HMMA.16816.F32.BF16 R4, R132.reuse, R136, R4 ;  /* 0x000000888404723c */ /* 0x042fea0000041804 */
[----:B------:R-:W-:Y:S01]  /*7130*/  @P0 IMAD.WIDE R34, R34, R146, UR10 ;  /* 0x0000000a22220e25 */ /* 0x000fe2000f8e0292 */
[----:B------:R-:W-:Y:S02]  /*7140*/  @UP3 UMOV UR10, UR5 ;  /* 0x00000005000a3c82 */ /* 0x000fe40008000000 */
[C---:B------:R-:W-:Y:S01]  /*7150*/  HMMA.16816.F32.BF16 R8, R132.reuse, R138, R8 ;  /* 0x0000008a8408723c */ /* 0x040fe20000041808 */
[----:B------:R-:W4:Y:S01]  /*7160*/  LDL R139, [R1+0x4] ;  /* 0x00000400018b7983 */ /* 0x000f220000100800 */
[----:B------:R-:W-:Y:S02]  /*7170*/  @UP3 UMOV UR11, UR4 ;  /* 0x00000004000b3c82 */ /* 0x000fe40008000000 */
[----:B------:R-:W-:Y:S02]  /*7180*/  IMAD.MOV.U32 R146, RZ, RZ, c[0x0][0x22c] ;  /* 0x00008b00ff927624 */ /* 0x000fe400078e00ff */
[----:B------:R-:W4:Y:S02]  /*7190*/  LDL R138, [R1+0x14] ;  /* 0x00001400018a7983 */ /* 0x000f240000100800 */
[C---:B---3--:R-:W-:Y:S03]  /*71a0*/  HMMA.16816.F32.BF16 R12, R132.reuse, R140, R12 ;  /* 0x0000008c840c723c */ /* 0x048fe6000004180c */
[----:B--2---:R-:W2:Y:S01]  /*71b0*/  LDL R0, [R1+0x10] ;  /* 0x0000100001007983 */ /* 0x004ea20000100800 */
[----:B------:R-:W-:Y:S04]  /*71c0*/  IMAD R146, R146, c[0x0][0x1c0], RZ ;  /* 0x0000700092927a24 */ /* 0x000fe800078e02ff */
[C---:B------:R-:W-:Y:S01]  /*71d0*/  HMMA.16816.F32.BF16 R16, R132.reuse, R142, R16 ;  /* 0x0000008e8410723c */ /* 0x040fe20000041810 */
[----:B------:R1:W5:Y:S03]  /*71e0*/  @P0 LDG.E R250, [R34.64] ;  /* 0x0000000c22fa0981 */ /* 0x000366000c1e1900 */
[----:B------:R-:W-:Y:S02]  /*71f0*/  IMAD R146, R146, 0x18, RZ ;  /* 0x0000001892927824 */ /* 0x000fe400078e02ff */
[----:B------:R1:W5:Y:S02]  /*7200*/  @P0 LDG.E R251, [R34.64+0x20] ;  /* 0x0000200c22fb0981 */ /* 0x000364000c1e1900 */
[C---:B------:R-:W-:Y:S03]  /*7210*/  HMMA.16816.F32.BF16 R20, R132.reuse, R28, R20 ;  /* 0x0000001c8414723c */ /* 0x040fe60000041814 */
[----:B------:R1:W5:Y:S04]  /*7220*/  @P0 LDG.E R248, [R34.64+0x80] ;  /* 0x0000800c22f80981 */ /* 0x000368000c1e1900 */
[----:B------:R-:W-:Y:S01]  /*7230*/  IMAD.MOV.U32 R28, RZ, RZ, R246 ;  /* 0x000000ffff1c7224 */ /* 0x000fe200078e00f6 */
[----:B------:R-:W-:Y:S01]  /*7240*/  HMMA.16816.F32.BF16 R24, R132, R30, R24 ;  /* 0x0000001e8418723c */ /* 0x000fe20000041818 */
[----:B------:R1:W5:Y:S03]  /*7250*/  @P0 LDG.E R249, [R34.64+0xa0] ;  /* 0x0000a00c22f90981 */ /* 0x000366000c1e1900 */
[----:B------:R-:W-:Y:S01]  /*7260*/  IMAD.MOV.U32 R29, RZ, RZ, R245 ;  /* 0x000000ffff1d7224 */ /* 0x000fe200078e00f5 */
[CC--:B------:R-:W-:Y:S02]  /*7270*/  LEA R32, P1, R252.reuse, R28.reuse, 0x2 ;  /* 0x0000001cfc207211 */ /* 0x0c0fe400078210ff */
[CC--:B------:R-:W-:Y:S02]  /*7280*/  LEA R136, P0, R145.reuse, R28.reuse, 0x2 ;  /* 0x0000001c91887211 */ /* 0x0c0fe400078010ff */
[----:B------:R3:W-:Y:S03]  /*7290*/  RED.E.ADD.F32.FTZ.RN.STRONG.GPU [R28.64], R4 ;  /* 0x000000041c00798e */ /* 0x0007e6000c10e78c */
[-C--:B------:R-:W-:Y:S02]  /*72a0*/  LEA.HI.X.SX32 R33, R252, R29.reuse, 0x2, P1 ;  /* 0x0000001dfc217211 */ /* 0x080fe400008f16ff */
[-C--:B------:R-:W-:Y:S02]  /*72b0*/  LEA.HI.X.SX32 R137, R145, R29.reuse, 0x2, P0 ;  /* 0x0000001d91897211 */ /* 0x080fe400000f16ff */
[CC--:B------:R-:W-:Y:S01]  /*72c0*/  LEA R132, P1, R146.reuse, R28.reuse, 0x2 ;  /* 0x0000001c92847211 */ /* 0x0c0fe200078210ff */
[----:B------:R3:W-:Y:S01]  /*72d0*/  RED.E.ADD.F32.FTZ.RN.STRONG.GPU [R32.64], R5 ;  /* 0x000000052000798e */ /* 0x0007e2000c10e78c */
[CC--:B------:R-:W-:Y:S02]  /*72e0*/  LEA R30, P2, R147.reuse, R28.reuse, 0x2 ;  /* 0x0000001c931e7211 */ /* 0x0c0fe400078410ff */
[-C--:B------:R-:W-:Y:S01]  /*72f0*/  LEA.HI.X.SX32 R133, R146, R29.reuse, 0x2, P1 ;  /* 0x0000001d92857211 */ /* 0x080fe200008f16ff */
[----:B------:R-:W-:Y:S01]  /*7300*/  IMAD.MOV.U32 R146, RZ, RZ, c[0x0][0x22c] ;  /* 0x00008b00ff927624 */ /* 0x000fe200078e00ff */
[----:B------:R3:W-:Y:S01]  /*7310*/  RED.E.ADD.F32.FTZ.RN.STRONG.GPU [R136.64], R6 ;  /* 0x000000068800798e */ /* 0x0007e2000c10e78c */
[-C--:B------:R-:W-:Y:S01]  /*7320*/  LEA.HI.X.SX32 R31, R147, R29.reuse, 0x2, P2 ;  /* 0x0000001d931f7211 */ /* 0x080fe200010f16ff */
[----:B------:R-:W-:Y:S01]  /*7330*/  IMAD.MOV.U32 R147, RZ, RZ, c[0x0][0x22c] ;  /* 0x00008b00ff937624 */ /* 0x000fe200078e00ff */
[----:B------:R-:W-:Y:S01]  /*7340*/  IADD3 R134, R145, 0x40, RZ ;  /* 0x0000004091867810 */ /* 0x000fe20007ffe0ff */
[----:B------:R-:W-:Y:S01]  /*7350*/  IMAD R146, R146, c[0x0][0x1c0], RZ ;  /* 0x0000700092927a24 */ /* 0x000fe200078e02ff */
[----:B------:R3:W-:Y:S01]  /*7360*/  RED.E.ADD.F32.FTZ.RN.STRONG.GPU [R132.64], R7 ;  /* 0x000000078400798e */ /* 0x0007e2000c10e78c */
[-C--:B-1----:R-:W-:Y:S01]  /*7370*/  LEA R34, P0, R149, R28.reuse, 0x2 ;  /* 0x0000001c95227211 */ /* 0x082fe200078010ff */
[----:B------:R-:W-:Y:S02]  /*7380*/  IMAD R147, R147, c[0x0][0x1c0], RZ ;  /* 0x0000700093937a24 */ /* 0x000fe400078e02ff */
[----:B------:R-:W-:Y:S01]  /*7390*/  IMAD R146, R146, 0x30, RZ ;  /* 0x0000003092927824 */ /* 0x000fe200078e02ff */
[-C--:B------:R-:W-:Y:S01]  /*73a0*/  LEA.HI.X.SX32 R35, R149, R29.reuse, 0x2, P0 ;  /* 0x0000001d95237211 */ /* 0x080fe200000f16ff */
[----:B------:R-:W-:Y:S03]  /*73b0*/  IMAD.SHL.U32 R147, R147, 0x10, RZ ;  /* 0x0000001093937824 */ /* 0x000fe600078e00ff */
[CC--:B---3--:R-:W-:Y:S01]  /*73c0*/  LEA R4, P1, R146.reuse, R28.reuse, 0x2 ;  /* 0x0000001c92047211 */ /* 0x0c8fe200078210ff */
[----:B------:R1:W-:Y:S01]  /*73d0*/  RED.E.ADD.F32.FTZ.RN.STRONG.GPU [R34.64], R8 ;  /* 0x000000082200798e */ /* 0x0003e2000c10e78c */
[----:B------:R-:W-:Y:S04]  /*73e0*/  IADD3 R140, R147, 0x20, RZ ;  /* 0x00000020938c7810 */ /* 0x000fe80007ffe0ff */
[----:B------:R3:W-:Y:S01]  /*73f0*/  RED.E.ADD.F32.FTZ.RN.STRONG.GPU [R30.64], R9 ;  /* 0x000000091e00798e */ /* 0x0007e2000c10e78c */
[-C--:B------:R-:W-:Y:S01]  /*7400*/  LEA.HI.X.SX32 R5, R146, R29.reuse, 0x2, P1 ;  /* 0x0000001d92057211 */ /* 0x080fe200008f16ff */
[----:B------:R-:W-:Y:S04]  /*7410*/  IMAD.MOV.U32 R146, RZ, RZ, c[0x0][0x22c] ;  /* 0x00008b00ff927624 */ /* 0x000fe800078e00ff */
[----:B------:R3:W-:Y:S01]  /*7420*/  RED.E.ADD.F32.FTZ.RN.STRONG.GPU [R4.64], R10 ;  /* 0x0000000a0400798e */ /* 0x0007e2000c10e78c */
[-C--:B------:R-:W-:Y:S01]  /*7430*/  LEA R6, P0, R148, R28.reuse, 0x2 ;  /* 0x0000001c94067211 */ /* 0x080fe200078010ff */
[----:B------:R-:W-:Y:S03]  /*7440*/  IMAD R146, R146, c[0x0][0x1c0], RZ ;  /* 0x0000700092927a24 */ /* 0x000fe600078e02ff */
[----:B------:R-:W2:Y:S01]  /*7450*/  LDL R132, [R1] ;  /* 0x0000000001847983 */ /* 0x000ea20000100800 */
[-C--:B------:R-:W-:Y:S01]  /*7460*/  LEA.HI.X.SX32 R7, R148, R29.reuse, 0x2, P0 ;  /* 0x0000001d94077211 */ /* 0x080fe200000f16ff */
[----:B------:R-:W-:Y:S01]  /*7470*/  IMAD.SHL.U32 R146, R146, 0x10, RZ ;  /* 0x0000001092927824 */ /* 0x000fe200078e00ff */
[C---:B------:R-:W-:Y:S03]  /*7480*/  IADD3 R133, R145.reuse, 0x40, RZ ;  /* 0x0000004091857810 */ /* 0x040fe60007ffe0ff */
[----:B------:R3:W-:Y:S01]  /*7490*/  RED.E.ADD.F32.FTZ.RN.STRONG.GPU [R6.64], R11 ;  /* 0x0000000b0600798e */ /* 0x0007e2000c10e78c */
[----:B------:R-:W-:Y:S01]  /*74a0*/  IADD3 R142, R146, 0x20, RZ ;  /* 0x00000020928e7810 */ /* 0x000fe20007ffe0ff */
[----:B------:R-:W-:Y:S01]  /*74b0*/  IMAD.IADD R133, R252, 0x1, R133 ;  /* 0x00000001fc857824 */ /* 0x000fe200078e0285 */
[----:B------:R-:W-:Y:S02]  /*74c0*/  IADD3 R141, R146, 0x20, RZ ;  /* 0x00000020928d7810 */ /* 0x000fe40007ffe0ff */
[----:B------:R3:W-:Y:S01]  /*74d0*/  RED.E.ADD.F32.FTZ.RN.STRONG.GPU [R28.64+0x80], R12 ;  /* 0x0000800c1c00798e */ /* 0x0007e2000c10e78c */
[C---:B------:R-:W-:Y:S01]  /*74e0*/  IMAD.IADD R142, R252.reuse, 0x1, R142 ;  /* 0x00000001fc8e7824 */ /* 0x040fe200078e028e */
[C---:B-1----:R-:W-:Y:S01]  /*74f0*/  IADD3 R35, R145.reuse, 0x40, RZ ;  /* 0x0000004091237810 */ /* 0x042fe20007ffe0ff */
[----:B------:R-:W-:Y:S01]  /*7500*/  IMAD.IADD R141, R252, 0x1, R141 ;  /* 0x00000001fc8d7824 */ /* 0x000fe200078e028d */
[----:B------:R-:W-:Y:S01]  /*7510*/  IADD3 R34, R145, 0x40, RZ ;  /* 0x0000004091227810 */ /* 0x000fe20007ffe0ff */
[----:B------:R1:W-:Y:S01]  /*7520*/  RED.E.ADD.F32.FTZ.RN.STRONG.GPU [R32.64+0x80], R13 ;  /* 0x0000800d2000798e */ /* 0x0003e2000c10e78c */
[-C--:B---3--:R-:W-:Y:S01]  /*7530*/  LEA R30, P1, R142, R28.reuse, 0x2 ;  /* 0x0000001c8e1e7211 */ /* 0x088fe200078210ff */
[C---:B------:R-:W-:Y:S02]  /*7540*/  IMAD.IADD R141, R252.reuse, 0x1, R141 ;  /* 0x00000001fc8d7824 */ /* 0x040fe400078e028d */
[----:B------:R-:W-:Y:S01]  /*7550*/  IMAD.IADD R35, R252, 0x1, R35 ;  /* 0x00000001fc237824 */ /* 0x000fe200078e0223 */
[-C--:B------:R-:W-:Y:S01]  /*7560*/  LEA.HI.X.SX32 R31, R142, R29.reuse, 0x2, P1 ;  /* 0x0000001d8e1f7211 */ /* 0x080fe200008f16ff */
        /* <DEDUP_REMOVED lines=9> */
[C---:B------:R-:W-:Y:S01]  /*7600*/  IMAD.IADD R140, R252.reuse, 0x1, R140 ;  /* 0x00000001fc8c7824 */ /* 0x040fe200078e028c */
[-C--:B------:R-:W-:Y:S02]  /*7610*/  LEA.HI.X.SX32 R11, R141, R29.reuse, 0x2, P0 ;  /* 0x0000001d8d0b7211 */ /* 0x080fe400000f16ff */
[----:B------:R3:W-:Y:S01]  /*7620*/  RED.E.ADD.F32.FTZ.RN.STRONG.GPU [R30.64], R15 ;  /* 0x0000000f1e00798e */ /* 0x0007e2000c10e78c */
[C---:B------:R-:W-:Y:S01]  /*7630*/  IMAD.IADD R140, R252.reuse, 0x1, R140 ;  /* 0x00000001fc8c7824 */ /* 0x040fe200078e028c */
[CC--:B------:R-:W-:Y:S03]  /*7640*/  LEA R12, P4, R35.reuse, R28.reuse, 0x2 ;  /* 0x0000001c230c7211 */ /* 0x0c0fe600078810ff */
[----:B------:R-:W-:Y:S01]  /*7650*/  IMAD.IADD R140, R252, 0x1, R140 ;  /* 0x00000001fc8c7824 */ /* 0x000fe200078e028c */
[----:B------:R3:W-:Y:S01]  /*7660*/  RED.E.ADD.F32.FTZ.RN.STRONG.GPU [R10.64], R16 ;  /* 0x000000100a00798e */ /* 0x0007e2000c10e78c */
[-C--:B-1----:R-:W-:Y:S03]  /*7670*/  LEA.HI.X.SX32 R13, R35, R29.reuse, 0x2, P4 ;  /* 0x0000001d230d7211 */ /* 0x082fe600020f16ff */
[CC--:B------:R-:W-:Y:S04]  /*7680*/  LEA R8, P2, R140.reuse, R28.reuse, 0x2 ;  /* 0x0000001c8c087211 */ /* 0x0c0fe800078410ff */
[-C--:B------:R-:W-:Y:S02]  /*7690*/  LEA.HI.X.SX32 R9, R140, R29.reuse, 0x2, P2 ;  /* 0x0000001d8c097211 */ /* 0x080fe400010f16ff */
[----:B------:R-:W-:Y:S05]  /*76a0*/  LDSM.16.MT88.4 R140, [R3+0x1c00] ;  /* 0x001c0000038c783b */ /* 0x000fea0000004200 */
[----:B------:R1:W-:Y:S01]  /*76b0*/  RED.E.ADD.F32.FTZ.RN.STRONG.GPU [R8.64], R17 ;  /* 0x000000110800798e */ /* 0x0003e2000c10e78c */
[CC--:B---3--:R-:W-:Y:S04]  /*76c0*/  LEA R14, P5, R134.reuse, R28.reuse, 0x2 ;  /* 0x0000001c860e7211 */ /* 0x0c8fe800078a10ff */
[-C--:B------:R-:W-:Y:S02]  /*76d0*/  LEA.HI.X.SX32 R15, R134, R29.reuse, 0x2, P5 ;  /* 0x0000001d860f7211 */ /* 0x080fe400028f16ff */
[CC--:B------:R-:W-:Y:S04]  /*76e0*/  LEA R10, P3, R34.reuse, R28.reuse, 0x2 ;  /* 0x0000001c220a7211 */ /* 0x0c0fe800078610ff */
[-C--:B------:R-:W-:Y:S02]  /*76f0*/  LEA.HI.X.SX32 R11, R34, R29.reuse, 0x2, P3 ;  /* 0x0000001d220b7211 */ /* 0x080fe400018f16ff */
[CC--:B-1----:R-:W-:Y:S04]  /*7700*/  LEA R8, P2, R133.reuse, R28.reuse, 0x2 ;  /* 0x0000001c85087211 */ /* 0x0c2fe800078410ff */
[-C--:B------:R-:W-:Y:S02]  /*7710*/  LEA.HI.X.SX32 R9, R133, R29.reuse, 0x2, P2 ;  /* 0x0000001d85097211 */ /* 0x080fe400010f16ff */
[CC--:B----4-:R-:W-:Y:S04]  /*7720*/  LEA R6, P1, R139.reuse, R28.reuse, 0x2 ;  /* 0x0000001c8b067211 */ /* 0x0d0fe800078210ff */
[-C--:B------:R-:W-:Y:S02]  /*7730*/  LEA.HI.X.SX32 R7, R139, R29.reuse, 0x2, P1 ;  /* 0x0000001d8b077211 */ /* 0x080fe400008f16ff */
[CC--:B------:R-:W-:Y:S03]  /*7740*/  LEA R4, P0, R138.reuse, R28.reuse, 0x2 ;  /* 0x0000001c8a047211 */ /* 0x0c0fe600078010ff */
[----:B------:R-:W-:Y:S01]  /*7750*/  RED.E.ADD.F32.FTZ.RN.STRONG.GPU [R6.64], R18 ;  /* 0x000000120600798e */ /* 0x000fe2000c10e78c */
[-C--:B------:R-:W-:Y:S04]  /*7760*/  LEA.HI.X.SX32 R5, R138, R29.reuse, 0x2, P0 ;  /* 0x0000001d8a057211 */ /* 0x080fe800000f16ff */
[----:B------:R-:W-:Y:S05]  /*7770*/  LDSM.16.MT88.4 R136, [R2+0x12800] ;  /* 0x012800000288783b */ /* 0x000fea0000004200 */
[----:B------:R2:W-:Y:S05]  /*7780*/  RED.E.ADD.F32.FTZ.RN.STRONG.GPU [R4.64], R19 ;  /* 0x000000130400798e */ /* 0x0005ea000c10e78c */
[----:B------:R-:W-:Y:S05]  /*7790*/  RED.E.ADD.F32.FTZ.RN.STRONG.GPU [R28.64+0x100], R20 ;  /* 0x000100141c00798e */ /* 0x000fea000c10e78c */
[----:B------:R-:W-:Y:S05]  /*77a0*/  RED.E.ADD.F32.FTZ.RN.STRONG.GPU [R32.64+0x100], R21 ;  /* 0x000100152000798e */ /* 0x000fea000c10e78c */
[----:B------:R-:W-:Y:S05]  /*77b0*/  RED.E.ADD.F32.FTZ.RN.STRONG.GPU [R14.64], R22 ;  /* 0x000000160e00798e */ /* 0x000fea000c10e78c */
[----:B------:R-:W-:Y:S05]  /*77c0*/  RED.E.ADD.F32.FTZ.RN.STRONG.GPU [R12.64], R23 ;  /* 0x000000170c00798e */ /* 0x000fea000c10e78c */
[----:B------:R-:W-:Y:S01]  /*77d0*/  RED.E.ADD.F32.FTZ.RN.STRONG.GPU [R10.64], R24 ;  /* 0x000000180a00798e */ /* 0x000fe2000c10e78c */
[CC--:B--2---:R-:W-:Y:S04]  /*77e0*/  LEA R4, P0, R0.reuse, R28.reuse, 0x2 ;  /* 0x0000001c00047211 */ /* 0x0c4fe800078010ff */
[----:B------:R-:W-:Y:S01]  /*77f0*/  RED.E.ADD.F32.FTZ.RN.STRONG.GPU [R8.64], R25 ;  /* 0x000000190800798e */ /* 0x000fe2000c10e78c */
[-C--:B------:R-:W-:Y:S02]  /*7800*/  LEA.HI.X.SX32 R5, R0, R29.reuse, 0x2, P0 ;  /* 0x0000001d00057211 */ /* 0x080fe400000f16ff */
[----:B------:R-:W-:Y:S02]  /*7810*/  PLOP3.LUT P0, PT, PT, PT, UP2, 0x80, 0x0 ;  /* 0x000000000000781c */ /* 0x000fe40003f0f028 */
[----:B------:R-:W-:Y:S01]  /*7820*/  LDSM.16.MT88.4 R8, [R3] ;  /* 0x000000000308783b */ /* 0x000fe20000004200 */
[C---:B------:R-:W-:Y:S04]  /*7830*/  IADD3 R0, R3.reuse, -0x3000, RZ ;  /* 0xffffd00003007810 */ /* 0x040fe80007ffe0ff */
[----:B------:R-:W-:Y:S05]  /*7840*/  LDSM.16.MT88.4 R12, [R2+0x11000] ;  /* 0x01100000020c783b */ /* 0x000fea0000004200 */
        /* <DEDUP_REMOVED lines=13> */
[----:B------:R-:W2:Y:S05]  /*7920*/  LDSM.16.MT88.4 R132, [R2+0x11800] ;  /* 0x011800000284783b */ /* 0x000eaa0000004200 */
        /* <DEDUP_REMOVED lines=16> */
[----:B------:R-:W4:Y:S05]  /*7a30*/  LDSM.16.MT88.4 R4, [R2+0x10000] ;  /* 0x010000000204783b */ /* 0x000f2a0000004200 */
[----:B------:R-:W1:Y:S02]  /*7a40*/  LDSM.16.MT88.4 R28, [R3+0x1800] ;  /* 0x00180000031c783b */ /* 0x000e640000004200 */
        /* <DEDUP_REMOVED lines=257> */
.L_x_254:
        /* <DEDUP_REMOVED lines=18> */
.L_x_255:
[----:B-1----:R-:W2:Y:S01]  /*8b80*/  LDL.64 R4, [R1+0x30] ;  /* 0x0000300001047983 */ /* 0x002ea20000100a00 */
[----:B-----5:R-:W-:Y:S01]  /*8b90*/  IMAD.SHL.U32 R3, R144, 0x2, RZ ;  /* 0x0000000290037824 */ /* 0x020fe200078e00ff */
[----:B------:R-:W-:Y:S01]  /*8ba0*/  USHF.L.U32 UR4, UR19, 0x7, URZ ;  /* 0x0000000713047899 */ /* 0x000fe2000800063f */
[----:B------:R-:W-:Y:S01]  /*8bb0*/  BSSY B0, `(.L_x_256) ;  /* 0x0000032000007945 */ /* 0x000fe20003800000 */
[----:B------:R-:W-:Y:S02]  /*8bc0*/  BAR.SYNC.DEFER_BLOCKING 0x0 ;  /* 0x0000000000007b1d */ /* 0x000fe40000010000 */
[----:B------:R-:W-:Y:S02]  /*8bd0*/  USHF.R.S32.HI UR8, URZ, 0x1f, UR4 ;  /* 0x0000001f3f087899 */ /* 0x000fe40008011404 */
[----:B------:R-:W-:-:S02]  /*8be0*/  IMAD.U32 R25, RZ, RZ, UR4 ;  /* 0x00000004ff197e24 */ /* 0x000fc4000f8e00ff */
[----:B------:R-:W1:Y:S01]  /*8bf0*/  S2R R9, SR_TID.X ;  /* 0x0000000000097919 */ /* 0x000e620000002100 */
[----:B------:R-:W-:Y:S02]  /*8c00*/  ULDC.64 UR6, c[0x0][0x3a0] ;  /* 0x0000e80000067ab9 */ /* 0x000fe40000000a00 */
[----:B------:R-:W-:-:S04]  /*8c10*/  UIMAD UR5, UR8, UR6, URZ ;  /* 0x00000006080572a4 */ /* 0x000fc8000f8e023f */
[----:B------:R-:W-:-:S03]  /*8c20*/  UIMAD UR5, UR4, UR7, UR5 ;  /* 0x00000007040572a4 */ /* 0x000fc6000f8e0205 */
[----:B------:R-:W-:Y:S02]  /*8c30*/  ULDC.64 UR6, c[0x0][0x3b8] ;  /* 0x0000ee0000067ab9 */ /* 0x000fe40000000a00 */
[----:B------:R-:W-:Y:S01]  /*8c40*/  UIMAD UR6, UR60, UR6, URZ ;  /* 0x000000063c0672a4 */ /* 0x000fe2000f8e023f */
[----:B------:R-:W-:Y:S01]  /*8c50*/  IMAD.U32 R8, RZ, RZ, UR5 ;  /* 0x00000005ff087e24 */ /* 0x000fe2000f8e00ff */
[----:B------:R-:W-:Y:S02]  /*8c60*/  UIMAD UR5, UR19, -0x80, UR16 ;  /* 0xffffff80130578a4 */ /* 0x000fe4000f8e0210 */
[----:B------:R-:W-:Y:S01]  /*8c70*/  UIMAD UR6, UR35, UR7, UR6 ;  /* 0x00000007230672a4 */ /* 0x000fe2000f8e0206 */
[----:B------:R3:W4:Y:S04]  /*8c80*/  LDS.128 R36, [R3+0xa000] ;  /* 0x00a0000003247984 */ /* 0x0007280000000c00 */
[----:B------:R3:W2:Y:S01]  /*8c90*/  LDS.128 R32, [R3+0xc000] ;  /* 0x00c0000003207984 */ /* 0x0006a20000000c00 */
[----:B-1----:R-:W-:-:S03]  /*8ca0*/  SHF.R.S32.HI R0, RZ, 0x1f, R9 ;  /* 0x0000001fff007819 */ /* 0x002fc60000011409 */
[----:B------:R3:W1:Y:S01]  /*8cb0*/  LDS.128 R28, [R3+0xe000] ;  /* 0x00e00000031c7984 */ /* 0x0006620000000c00 */
[----:B------:R-:W-:-:S03]  /*8cc0*/  LEA.HI R0, R0, R9, RZ, 0x2 ;  /* 0x0000000900007211 */ /* 0x000fc600078f10ff */
[----:B------:R3:W1:Y:S01]  /*8cd0*/  LDS.128 R48, [R3+0xf000] ;  /* 0x00f0000003307984 */ /* 0x0006620000000c00 */
[----:B------:R-:W-:-:S03]  /*8ce0*/  SHF.R.S32.HI R0, RZ, 0x2, R0 ;  /* 0x00000002ff007819 */ /* 0x000fc60000011400 */
[----:B------:R3:W1:Y:S01]  /*8cf0*/  LDS.128 R60, [R3+0x10000] ;  /* 0x01000000033c7984 */ /* 0x0006620000000c00 */
[----:B------:R-:W-:-:S03]  /*8d00*/  ISETP.GE.AND P2, PT, R0, UR5, PT ;  /* 0x0000000500007c0c */ /* 0x000fc6000bf46270 */
[----:B------:R3:W1:Y:S01]  /*8d10*/  LDS.128 R44, [R3+0x11000] ;  /* 0x01100000032c7984 */ /* 0x0006620000000c00 */
[----:B------:R-:W-:-:S03]  /*8d20*/  SHF.R.S32.HI R26, RZ, 0x1f, R0 ;  /* 0x0000001fff1a7819 */ /* 0x000fc60000011400 */
[----:B------:R3:W1:Y:S04]  /*8d30*/  LDS.128 R56, [R3+0x12000] ;  /* 0x0120000003387984 */ /* 0x0006680000000c00 */
[----:B------:R3:W1:Y:S04]  /*8d40*/  LDS.128 R40, [R3+0x13000] ;  /* 0x0130000003287984 */ /* 0x0006680000000c00 */
[----:B------:R3:W1:Y:S01]  /*8d50*/  LDS.128 R52, [R3+0x14000] ;  /* 0x0140000003347984 */ /* 0x0006620000000c00 */
[--C-:B--2---:R-:W-:Y:S01]  /*8d60*/  SHF.R.S32.HI R7, RZ, 0x1f, R4.reuse ;  /* 0x0000001fff077819 */ /* 0x104fe20000011404 */
[----:B------:R-:W-:-:S04]  /*8d70*/  IMAD.MOV.U32 R6, RZ, RZ, R4 ;  /* 0x000000ffff067224 */ /* 0x000fc800078e0004 */
[----:B------:R-:W-:-:S05]  /*8d80*/  IMAD.WIDE.U32 R4, R25, c[0x0][0x3a0], R6 ;  /* 0x0000e80019047a25 */ /* 0x000fca00078e0006 */
[----:B------:R-:W-:-:S04]  /*8d90*/  IADD3 R4, P0, R4, UR11, RZ ;  /* 0x0000000b04047c10 */ /* 0x000fc8000ff1e0ff */
[----:B------:R-:W-:Y:S01]  /*8da0*/  IADD3.X R5, R5, UR14, R8, P0, !PT ;  /* 0x0000000e05057c10 */ /* 0x000fe200087fe408 */
[----:B------:R-:W-:-:S04]  /*8db0*/  IMAD.U32 R8, RZ, RZ, UR35 ;  /* 0x00000023ff087e24 */ /* 0x000fc8000f8e00ff */
[----:B------:R-:W-:-:S05]  /*8dc0*/  IMAD.WIDE.U32 R8, R8, c[0x0][0x3b8], R4 ;  /* 0x0000ee0008087a25 */ /* 0x000fca00078e0004 */
[----:B------:R-:W-:Y:S01]  /*8dd0*/  IADD3 R24, R9, UR6, RZ ;  /* 0x0000000609187c10 */ /* 0x000fe2000fffe0ff */
[----:B------:R-:W-:Y:S05]  /*8de0*/  @P2 BRA `(.L_x_257) ;  /* 0x000000e000002947 */ /* 0x000fea0003800000 */
[----:B-1-34-:R-:W1:Y:S01]  /*8df0*/  LDS.128 R20, [R3+0xb000] ;  /* 0x00b0000003147984 */ /* 0x01ae620000000c00 */
[----:B------:R-:W-:Y:S02]  /*8e00*/  MOV R4, R8 ;  /* 0x0000000800047202 */ /* 0x000fe40000000f00 */
[----:B------:R-:W-:Y:S01]  /*8e10*/  MOV R5, R24 ;  /* 0x0000001800057202 */ /* 0x000fe20000000f00 */
[----:B------:R-:W2:Y:S04]  /*8e20*/  LDS.128 R16, [R3+0x9000] ;  /* 0x0090000003107984 */ /* 0x000ea80000000c00 */
[----:B------:R3:W4:Y:S01]  /*8e30*/  LDS.128 R12, [R3+0xd000] ;  /* 0x00d00000030c7984 */ /* 0x0007220000000c00 */
[----:B------:R-:W-:-:S05]  /*8e40*/  IMAD.WIDE.U32 R10, R0, c[0x0][0x3a0], R4 ;  /* 0x0000e800000a7a25 */ /* 0x000fca00078e0004 */
[----:B------:R-:W-:Y:S01]  /*8e50*/  LEA R4, P0, R10, c[0x0][0x340], 0x1 ;  /* 0x0000d0000a047a11 */ /* 0x000fe200078008ff */
[----:B---3--:R-:W-:-:S04]  /*8e60*/  IMAD R3, R26, c[0x0][0x3a0], RZ ;  /* 0x0000e8001a037a24 */ /* 0x008fc800078e02ff */
[----:B------:R-:W-:-:S05]  /*8e70*/  IMAD R3, R0, c[0x0][0x3a4], R3 ;  /* 0x0000e90000037a24 */ /* 0x000fca00078e0203 */
[----:B------:R-:W-:-:S04]  /*8e80*/  IADD3 R3, R3, R11, RZ ;  /* 0x0000000b03037210 */ /* 0x000fc80007ffe0ff */
[----:B------:R-:W-:-:S05]  /*8e90*/  LEA.HI.X R5, R10, c[0x0][0x344], R3, 0x1, P0 ;  /* 0x0000d1000a057a11 */ /* 0x000fca00000f0c03 */
[----:B-1----:R1:W-:Y:S04]  /*8ea0*/  STG.E.128 [R4.64+0x40], R20 ;  /* 0x0000401404007986 */ /* 0x0023e8000c101d0c */
[----:B--2---:R1:W-:Y:S04]  /*8eb0*/  STG.E.128 [R4.64], R16 ;  /* 0x0000001004007986 */ /* 0x0043e8000c101d0c */
[----:B----4-:R1:W-:Y:S02]  /*8ec0*/  STG.E.128 [R4.64+0x80], R12 ;  /* 0x0000800c04007986 */ /* 0x0103e4000c101d0c */
.L_x_257:
[----:B-1-34-:R-:W-:Y:S05]  /*8ed0*/  BSYNC B0 ;  /* 0x0000000000007941 */ /* 0x01afea0003800000 */
.L_x_256:
[----:B------:R-:W-:Y:S01]  /*8ee0*/  IADD3 R3, R0, 0x40, RZ ;  /* 0x0000004000037810 */ /* 0x000fe20007ffe0ff */
        /* <DEDUP_REMOVED lines=16> */
.L_x_259:
[----:B------:R-:W-:Y:S05]  /*8ff0*/  BSYNC B0 ;  /* 0x0000000000007941 */ /* 0x000fea0003800000 */
.L_x_258:
        /* <DEDUP_REMOVED lines=26> */
.L_x_261:
[----:B------:R-:W-:Y:S05]  /*91a0*/  BSYNC B0 ;  /* 0x0000000000007941 */ /* 0x000fea0003800000 */
.L_x_260:
        /* <DEDUP_REMOVED lines=13> */
.L_x_250:
[----:B------:R-:W-:Y:S05]  /*9280*/  BSYNC B1 ;  /* 0x0000000000017941 */ /* 0x000fea0003800000 */
.L_x_236:
        /* <DEDUP_REMOVED lines=11> */
.L_x_262:
[----:B------:R-:W-:Y:S05]  /*9340*/  EXIT ;  /* 0x000000000000794d */ /* 0x000fea0003800000 */
.L_x_264:
        /* <DEDUP_REMOVED lines=11> */
.L_x_673:


//--------------------- .text._ZN5flash44flash_bwd_dq_dk_dv_loop_seqk_parallel_kernelI23Flash_bwd_kernel_traitsILi96ELi64ELi128ELi8ELi2ELi4ELi4ELb1ELb0EN7cutlass10bfloat16_tE19Flash_kernel_traitsILi96ELi64ELi128ELi8ES3_EELb0ELb1ELb0ELb0ELb0ELb1ELb1EEEvNS_16Flash_bwd_paramsE --------------------------
	.section	.text._ZN5flash44flash_bwd_dq_dk_dv_loop_seqk_parallel_kernelI23Flash_bwd_kernel_traitsILi96ELi64ELi128ELi8ELi2ELi4ELi4ELb1ELb0EN7cutlass10bfloat16_tE19Flash_kernel_traitsILi96ELi64ELi128ELi8ES3_EELb0ELb1ELb0ELb0ELb0ELb1ELb1EEEvNS_16Flash_bwd_paramsE,"ax",@progbits
	.sectioninfo	@"SHI_REGISTERS=255"
	.align	128
        .global         _ZN5flash44flash_bwd_dq_dk_dv_loop_seqk_parallel_kernelI23Flash_bwd_kernel_traitsILi96ELi64ELi128ELi8ELi2ELi4ELi4ELb1ELb0EN7cutlass10bfloat16_tE19Flash_kernel_traitsILi96ELi64ELi128ELi8ES3_EELb0ELb1ELb0ELb0ELb0ELb1ELb1EEEvNS_16Flash_bwd_paramsE
        .type           _ZN5flash44flash_bwd_dq_dk_dv_loop_seqk_parallel_kernelI23Flash_bwd_kernel_traitsILi96ELi64ELi128ELi8ELi2ELi4ELi4ELb1ELb0EN7cutlass10bfloat16_tE19Flash_kernel_traitsILi96ELi64ELi128ELi8ES3_EELb0ELb1ELb0ELb0ELb0ELb1ELb1EEEvNS_16Flash_bwd_paramsE,@function
        .size           _ZN5flash44flash_bwd_dq_dk_dv_loop_seqk_parallel_kernelI23Flash_bwd_kernel_traitsILi96ELi64ELi128ELi8ELi2ELi4ELi4ELb1ELb0EN7cutlass10bfloat16_tE19Flash_kernel_traitsILi96ELi64ELi128ELi8ES3_EELb0ELb1ELb0ELb0ELb0ELb1ELb1EEEvNS_16Flash_bwd_paramsE,(.L_x_674 - _ZN5flash44flash_bwd_dq_dk_dv_loop_seqk_parallel_kernelI23Flash_bwd_kernel_traitsILi96ELi64ELi128ELi8ELi2ELi4ELi4ELb1ELb0EN7cutlass10bfloat16_tE19Flash_kernel_traitsILi96ELi64ELi128ELi8ES3_EELb0ELb1ELb0ELb0ELb0ELb1ELb1EEEvNS_16Flash_bwd_paramsE)
        .other          _ZN5flash44flash_bwd_dq_dk_dv_loop_seqk_parallel_kernelI23Flash_bwd_kernel_traitsILi96ELi64ELi128ELi8ELi2ELi4ELi4ELb1ELb0EN7cutlass10bfloat16_tE19Flash_kernel_traitsILi96ELi64ELi128ELi8ES3_EELb0ELb1ELb0ELb0ELb0ELb1ELb1EEEvNS_16Flash_bwd_paramsE,@"STO_CUDA_ENTRY STV_DEFAULT"
_ZN5flash44flash_bwd_dq_dk_dv_loop_seqk_parallel_kernelI23Flash_bwd_kernel_traitsILi96ELi64ELi128ELi8ELi2ELi4ELi4ELb1ELb0EN7cutlass10bfloat16_tE19Flash_kernel_traitsILi96ELi64ELi128ELi8ES3_EELb0ELb1ELb0ELb0ELb0ELb1ELb1EEEvNS_16Flash_bwd_paramsE:
.text._ZN5flash44flash_bwd_dq_dk_dv_loop_seqk_parallel_kernelI23Flash_bwd_kernel_traitsILi96ELi64ELi128ELi8ELi2ELi4ELi4ELb1ELb0EN7cutlass10bfloat16_tE19Flash_kernel_traitsILi96ELi64ELi128ELi8ES3_EELb0ELb1ELb0ELb0ELb0ELb1ELb1EEEvNS_16Flash_bwd_paramsE:
        /* <DEDUP_REMOVED lines=34> */
[----:B------:R-:W-:Y:S01]  /*0220*/  LEA.HI R13, R20, R21, RZ, 0x4 ;  /* 0x00000015140d7211 */ /* 0x000fe200078f20ff */
[----:B------:R-:W-:Y:S01]  /*0230*/  ULDC UR9, c[0x0][0x1c0] ;  /* 0x0000700000097ab9 */ /* 0x000fe20000000800 */
[--C-:B------:R-:W-:Y:S01]  /*0240*/  SHF.R.S32.HI R5, RZ, 0x2, R4.reuse ;  /* 0x00000002ff057819 */ /* 0x100fe20000011404 */
[----:B------:R-:W-:Y:S01]  /*0250*/  UIMAD UR54, UR6, UR4, UR54 ;  /* 0x00000004063672a4 */ /* 0x000fe2000f8e0236 */
[----:B------:R-:W-:Y:S01]  /*0260*/  SHF.R.S32.HI R0, RZ, 0x1f, R4 ;  /* 0x0000001fff007819 */ /* 0x000fe20000011404 */
[----:B---3--:R-:W-:Y:S01]  /*0270*/  UIMAD UR51, UR5, UR29, URZ ;  /* 0x0000001d053372a4 */ /* 0x008fe2000f8e023f */
[-C--:B------:R-:W-:Y:S01]  /*0280*/  LEA.HI R3, R4, R5.reuse, RZ, 0x1 ;  /* 0x0000000504037211 */ /* 0x080fe200078f08ff */
[----:B------:R-:W-:Y:S01]  /*0290*/  UIMAD.WIDE.U32 UR42, UR29, UR14, URZ ;  /* 0x0000000e1d2a72a5 */ /* 0x000fe2000f8e003f */
[----:B------:R-:W-:Y:S01]  /*02a0*/  LEA.HI R0, R0, R5, RZ, 0x3 ;  /* 0x0000000500007211 */ /* 0x000fe200078f18ff */
[----:B------:R-:W-:Y:S01]  /*02b0*/  UIMAD UR4, UR29, UR9, UR36 ;  /* 0x000000091d0472a4 */ /* 0x000fe2000f8e0224 */
[----:B------:R-:W-:Y:S01]  /*02c0*/  SHF.R.S32.HI R6, RZ, 0x4, R13 ;  /* 0x00000004ff067819 */ /* 0x000fe2000001140d */
[----:B------:R-:W-:Y:S01]  /*02d0*/  @!UP5 UIMAD UR5, UR29, UR11, UR36 ;  /* 0x0000000b1d05d2a4 */ /* 0x000fe2000f8e0224 */
[----:B------:R-:W-:Y:S01]  /*02e0*/  LOP3.LUT R3, R3, 0x7fffffe, RZ, 0xc0, !PT ;  /* 0x07fffffe03037812 */ /* 0x000fe200078ec0ff */
[----:B------:R-:W-:Y:S01]  /*02f0*/  USHF.L.U32 UR44, UR45, 0x6, URZ ;  /* 0x000000062d2c7899 */ /* 0x000fe2000800063f */
[----:B------:R-:W-:Y:S01]  /*0300*/  LOP3.LUT R0, R0, 0xfffffff8, RZ, 0xc0, !PT ;  /* 0xfffffff800007812 */ /* 0x000fe200078ec0ff */
[----:B------:R-:W-:Y:S01]  /*0310*/  ULDC UR48, c[0x0][0x214] ;  /* 0x0000850000307ab9 */ /* 0x000fe20000000800 */
[----:B------:R-:W-:Y:S01]  /*0320*/  LEA.HI R2, R13, R6, RZ, 0x1 ;  /* 0x000000060d027211 */ /* 0x000fe200078f08ff */
[C---:B------:R-:W-:Y:S01]  /*0330*/  IMAD.IADD R10, R5.reuse, 0x1, -R3 ;  /* 0x00000001050a7824 */ /* 0x040fe200078e0a03 */
[-C--:B------:R-:W-:Y:S01]  /*0340*/  LEA.HI R16, R20, R21.reuse, RZ, 0x3 ;  /* 0x0000001514107211 */ /* 0x080fe200078f18ff */
[----:B------:R-:W-:Y:S01]  /*0350*/  IMAD.IADD R9, R5, 0x1, -R0 ;  /* 0x0000000105097824 */ /* 0x000fe200078e0a00 */
[----:B------:R-:W-:Y:S01]  /*0360*/  LOP3.LUT R2, R2, 0xfffffffe, RZ, 0xc0, !PT ;  /* 0xfffffffe02027812 */ /* 0x000fe200078ec0ff */
[----:B------:R-:W-:Y:S01]  /*0370*/  ULDC UR55, c[0x0][0x1c8] ;  /* 0x0000720000377ab9 */ /* 0x000fe20000000800 */
[----:B------:R-:W-:Y:S01]  /*0380*/  LEA.HI R5, R20, R21, RZ, 0x5 ;  /* 0x0000001514057211 */ /* 0x000fe200078f28ff */
[----:B------:R-:W-:Y:S01]  /*0390*/  ULDC.U8 UR8, c[0x0][0x3d0] ;  /* 0x0000f40000087ab9 */ /* 0x000fe20000000000 */
[----:B------:R-:W-:Y:S01]  /*03a0*/  SHF.R.S32.HI R7, RZ, 0x3, R16 ;  /* 0x00000003ff077819 */ /* 0x000fe20000011410 */
[----:B------:R-:W-:Y:S01]  /*03b0*/  IMAD.IADD R14, R6, 0x1, -R2 ;  /* 0x00000001060e7824 */ /* 0x000fe200078e0a02 */
[--C-:B------:R-:W-:Y:S01]  /*03c0*/  SHF.R.S32.HI R0, RZ, 0x5, R5.reuse ;  /* 0x00000005ff007819 */ /* 0x100fe20000011405 */
[----:B------:R-:W-:Y:S01]  /*03d0*/  ULDC UR49, c[0x0][0x224] ;  /* 0x0000890000317ab9 */ /* 0x000fe20000000800 */
[C---:B------:R-:W-:Y:S01]  /*03e0*/  LOP3.LUT R3, R5.reuse, 0xffffffe0, RZ, 0xc0, !PT ;  /* 0xffffffe005037812 */ /* 0x040fe200078ec0ff */
[----:B------:R-:W-:Y:S01]  /*03f0*/  @UP5 UIMAD UR53, UR29, UR48, URZ ;  /* 0x000000301d3552a4 */ /* 0x000fe2000f8e023f */
[----:B------:R-:W-:Y:S01]  /*0400*/  SHF.R.S32.HI R2, RZ, 0x1f, R5 ;  /* 0x0000001fff027819 */ /* 0x000fe20000011405 */
[----:B------:R-:W-:Y:S01]  /*0410*/  ULDC.64 UR12, c[0x0][0x118] ;  /* 0x00004600000c7ab9 */ /* 0x000fe20000000a00 */
[----:B------:R-:W-:Y:S01]  /*0420*/  LOP3.LUT R6, R4, 0xfffffffc, RZ, 0xc0, !PT ;  /* 0xfffffffc04067812 */ /* 0x000fe200078ec0ff */
[----:B------:R-:W-:Y:S01]  /*0430*/  UMOV UR60, 0x4 ;  /* 0x00000004003c7882 */ /* 0x000fe20000000000 */
[-C--:B------:R-:W-:Y:S01]  /*0440*/  LEA.HI R4, R5, R0.reuse, RZ, 0x1 ;  /* 0x0000000005047211 */ /* 0x080fe200078f08ff */
[----:B------:R-:W-:Y:S01]  /*0450*/  IMAD.IADD R5, R21, 0x1, -R3 ;  /* 0x0000000115057824 */ /* 0x000fe200078e0a03 */
[----:B------:R-:W-:Y:S01]  /*0460*/  LEA.HI R3, R2, R0, RZ, 0x2 ;  /* 0x0000000002037211 */ /* 0x000fe200078f10ff */
[----:B------:R-:W-:Y:S01]  /*0470*/  IMAD.SHL.U32 R2, R7, 0x40, RZ ;  /* 0x0000004007027824 */ /* 0x000fe200078e00ff */
[----:B------:R-:W-:Y:S01]  /*0480*/  LOP3.LUT R8, R16, 0xfffffff8, RZ, 0xc0, !PT ;  /* 0xfffffff810087812 */ /* 0x000fe200078ec0ff */
[----:B------:R-:W-:Y:S01]  /*0490*/  IMAD.IADD R17, R21, 0x1, -R6 ;  /* 0x0000000115117824 */ /* 0x000fe200078e0a06 */
[----:B------:R-:W-:Y:S01]  /*04a0*/  LOP3.LUT R6, R4, 0xfffffffe, RZ, 0xc0, !PT ;  /* 0xfffffffe04067812 */ /* 0x000fe200078ec0ff */
[----:B------:R-:W-:Y:S01]  /*04b0*/  ULOP3.LUT UR55, UR36, UR55, URZ, 0x3c, !UPT ;  /* 0x0000003724377292 */ /* 0x000fe2000f8e3c3f */
[----:B------:R-:W-:Y:S01]  /*04c0*/  LOP3.LUT R2, R2, 0xc0, RZ, 0xc0, !PT ;  /* 0x000000c002027812 */ /* 0x000fe200078ec0ff */
[----:B------:R-:W-:Y:S01]  /*04d0*/  IMAD.SHL.U32 R18, R17, 0x8, RZ ;  /* 0x0000000811127824 */ /* 0x000fe200078e00ff */
[----:B------:R-:W-:Y:S01]  /*04e0*/  LOP3.LUT R3, R3, 0xfffffffc, RZ, 0xc0, !PT ;  /* 0xfffffffc03037812 */ /* 0x000fe200078ec0ff */
[----:B------:R-:W-:Y:S01]  /*04f0*/  IMAD.IADD R7, R21, 0x1, -R8 ;  /* 0x0000000115077824 */ /* 0x000fe200078e0a08 */
[----:B------:R-:W-:Y:S01]  /*0500*/  SHF.R.U32.HI R4, RZ, 0x3, R2 ;  /* 0x00000003ff047819 */ /* 0x000fe20000011602 */
[----:B------:R-:W-:Y:S01]  /*0510*/  IMAD.IADD R231, R0, 0x1, -R6 ;  /* 0x0000000100e77824 */ /* 0x000fe200078e0a06 */
[----:B------:R-:W-:Y:S01]  /*0520*/  LOP3.LUT R2, R2, 0x18, R18, 0xf8, !PT ;  /* 0x0000001802027812 */ /* 0x000fe200078ef812 */
[C---:B------:R-:W-:Y:S01]  /*0530*/  IMAD.IADD R12, R0.reuse, 0x1, -R3 ;  /* 0x00000001000c7824 */ /* 0x040fe200078e0a03 */
[----:B------:R-:W-:Y:S01]  /*0540*/  SHF.R.S32.HI R8, RZ, 0x1f, R5 ;  /* 0x0000001fff087819 */ /* 0x000fe20000011405 */
[----:B------:R-:W-:Y:S01]  /*0550*/  IMAD R0, R0, 0x8, R10 ;  /* 0x0000000800007824 */ /* 0x000fe200078e020a */
[----:B------:R-:W-:Y:S01]  /*0560*/  LOP3.LUT R2, R2, R4, RZ, 0x3c, !PT ;  /* 0x0000000402027212 */ /* 0x000fe200078e3cff */
[----:B------:R-:W-:Y:S01]  /*0570*/  STL [R1+0x48], R18 ;  /* 0x0000481201007387 */ /* 0x000fe20000100800 */
[----:B------:R-:W-:Y:S01]  /*0580*/  LEA.HI R22, R8, R5, RZ, 0x2 ;  /* 0x0000000508167211 */ /* 0x000fe200078f10ff */
[----:B------:R-:W-:Y:S01]  /*0590*/  USHF.R.S32.HI UR56, URZ, 0x1f, UR36 ;  /* 0x0000001f3f387899 */ /* 0x000fe20008011424 */
[----:B------:R-:W-:Y:S01]  /*05a0*/  LEA.HI R5, R7, R7, RZ, 0x1 ;  /* 0x0000000707057211 */ /* 0x000fe200078f08ff */
[----:B------:R-:W-:Y:S01]  /*05b0*/  IMAD.U32 R2, R0, 0x20, R2 ;  /* 0x0000002000027824 */ /* 0x000fe200078e0002 */
[CC--:B------:R-:W-:Y:S01]  /*05c0*/  LEA.HI R3, R20.reuse, R21.reuse, RZ, 0x6 ;  /* 0x0000001514037211 */ /* 0x0c0fe200078f30ff */
[----:B------:R-:W-:Y:S01]  /*05d0*/  USHF.L.U32 UR61, UR29, 0x7, URZ ;  /* 0x000000071d3d7899 */ /* 0x000fe2000800063f */
[----:B------:R-:W-:Y:S01]  /*05e0*/  LOP3.LUT R0, R5, 0x3fffffe, RZ, 0xc0, !PT ;  /* 0x03fffffe05007812 */ /* 0x000fe200078ec0ff */
[----:B------:R-:W-:Y:S01]  /*05f0*/  UISETP.NE.AND UP6, UPT, UR8, URZ, UPT ;  /* 0x0000003f0800728c */ /* 0x000fe2000bfc5270 */
[----:B------:R-:W-:Y:S01]  /*0600*/  SHF.R.S32.HI R11, RZ, 0x6, R3 ;  /* 0x00000006ff0b7819 */ /* 0x000fe20000011403 */
[----:B------:R1:W-:Y:S01]  /*0610*/  STL [R1+0x28], R2 ;  /* 0x0000280201007387 */ /* 0x0003e20000100800 */
[----:B------:R-:W-:Y:S01]  /*0620*/  LOP3.LUT R4, R13, 0xfffffff0, RZ, 0xc0, !PT ;  /* 0xfffffff00d047812 */ /* 0x000fe200078ec0ff */
[----:B------:R-:W-:Y:S01]  /*0630*/  IMAD.IADD R3, R7, 0x1, -R0 ;  /* 0x0000000107037824 */ /* 0x000fe200078e0a00 */
[----:B------:R-:W-:Y:S01]  /*0640*/  LEA.HI R8, R20, R21, RZ, 0x7 ;  /* 0x0000001514087211 */ /* 0x000fe200078f38ff */
[----:B------:R-:W-:Y:S01]  /*0650*/  USHF.R.S32.HI UR58, URZ, 0x1f, UR29 ;  /* 0x0000001f3f3a7899 */ /* 0x000fe2000801141d */
[----:B------:R-:W-:Y:S01]  /*0660*/  LOP3.LUT P4, RZ, R9, 0x2, RZ, 0xc0, !PT ;  /* 0x0000000209ff7812 */ /* 0x000fe2000788c0ff */
[C---:B------:R-:W-:Y:S01]  /*0670*/  IMAD.IADD R0, R21.reuse, 0x1, -R4 ;  /* 0x0000000115007824 */ /* 0x040fe200078e0a04 */
[----:B------:R-:W-:Y:S01]  /*0680*/  USHF.R.S32.HI UR57, URZ, 0x1f, UR36 ;  /* 0x0000001f3f397899 */ /* 0x000fe20008011424 */
[----:B------:R-:W-:Y:S01]  /*0690*/  IMAD.SHL.U32 R21, R21, 0x2, RZ ;  /* 0x0000000215157824 */ /* 0x000fe200078e00ff */
[----:B------:R-:W-:-:S02]  /*06a0*/  UIMAD.WIDE.U32 UR40, UR34, UR42, URZ ;  /* 0x0000002a222872a5 */ /* 0x000fc4000f8e003f */
[----:B------:R-:W-:Y:S02]  /*06b0*/  UIMAD UR50, UR35, UR42, URZ ;  /* 0x0000002a233272a4 */ /* 0x000fe4000f8e023f */
[----:B------:R-:W-:Y:S02]  /*06c0*/  USHF.R.S32.HI UR52, URZ, 0x1f, UR46 ;  /* 0x0000001f3f347899 */ /* 0x000fe4000801142e */
[----:B------:R-:W-:Y:S02]  /*06d0*/  UIMAD UR49, UR4, UR49, URZ ;  /* 0x00000031043172a4 */ /* 0x000fe4000f8e023f */
[----:B------:R-:W-:Y:S02]  /*06e0*/  @!UP5 UIMAD UR48, UR5, UR48, URZ ;  /* 0x000000300530d2a4 */ /* 0x000fe4000f8e023f */
[----:B------:R-:W-:Y:S02]  /*06f0*/  USHF.R.S32.HI UR47, URZ, 0x1f, UR44 ;  /* 0x0000001f3f2f7899 */ /* 0x000fe4000801142c */
[----:B------:R-:W-:Y:S01]  /*0700*/  UMOV UR39, 0xffffd000 ;  /* 0xffffd00000277882 */ /* 0x000fe20000000000 */
[----:B-1----:R-:W-:-:S04]  /*0710*/  IMAD R2, R11, 0x4, R14 ;  /* 0x000000040b027824 */ /* 0x002fc800078e020e */
[----:B------:R-:W-:Y:S01]  /*0720*/  IMAD R19, R2, 0x8, R3 ;  /* 0x0000000802137824 */ /* 0x000fe200078e0203 */
[----:B------:R-:W-:Y:S02]  /*0730*/  SHF.R.S32.HI R3, RZ, 0x1f, R0 ;  /* 0x0000001fff037819 */ /* 0x000fe40000011400 */
[-C--:B------:R-:W-:Y:S02]  /*0740*/  LEA.HI R2, R0, R0.reuse, RZ, 0x1 ;  /* 0x0000000000027211 */ /* 0x080fe400078f08ff */
[----:B------:R-:W-:Y:S02]  /*0750*/  LEA.HI R10, R3, R0, RZ, 0x3 ;  /* 0x00000000030a7211 */ /* 0x000fe400078f18ff */
[----:B------:R-:W-:Y:S02]  /*0760*/  LOP3.LUT R4, R2, 0x7fffffe, RZ, 0xc0, !PT ;  /* 0x07fffffe02047812 */ /* 0x000fe400078ec0ff */
[----:B------:R-:W-:Y:S02]  /*0770*/  LOP3.LUT R3, R10, 0xfffffff8, RZ, 0xc0, !PT ;  /* 0xfffffff80a037812 */ /* 0x000fe400078ec0ff */
[----:B------:R-:W-:Y:S01]  /*0780*/  SHF.R.S32.HI R6, RZ, 0x1, R2 ;  /* 0x00000001ff067819 */ /* 0x000fe20000011402 */
[C---:B------:R-:W-:Y:S01]  /*0790*/  IMAD.IADD R18, R0.reuse, 0x1, -R4 ;  /* 0x0000000100127824 */ /* 0x040fe200078e0a04 */
[----:B------:R-:W-:Y:S01]  /*07a0*/  LOP3.LUT R4, R9, 0x1, RZ, 0xc0, !PT ;  /* 0x0000000109047812 */ /* 0x000fe200078ec0ff */
[----:B------:R-:W-:Y:S01]  /*07b0*/  IMAD.IADD R15, R0, 0x1, -R3 ;  /* 0x00000001000f7824 */ /* 0x000fe200078e0a03 */
[----:B------:R-:W-:Y:S01]  /*07c0*/  SHF.R.S32.HI R3, RZ, 0x1, R5 ;  /* 0x00000001ff037819 */ /* 0x000fe20000011405 */
[----:B------:R-:W-:Y:S01]  /*07d0*/  IMAD.SHL.U32 R0, R7, 0x40, RZ ;  /* 0x0000004007007824 */ /* 0x000fe200078e00ff */
[----:B------:R-:W-:-:S02]  /*07e0*/  SHF.R.S32.HI R2, RZ, 0x1f, R2 ;  /* 0x0000001fff027819 */ /* 0x000fc40000011402 */
[C---:B------:R-:W-:Y:S01]  /*07f0*/  LOP3.LUT P6, RZ, R3.reuse, 0x2, RZ, 0xc0, !PT ;  /* 0x0000000203ff7812 */ /* 0x040fe200078cc0ff */
[----:B------:R-:W-:Y:S01]  /*0800*/  IMAD.SHL.U32 R3, R3, 0x40, RZ ;  /* 0x0000004003037824 */ /* 0x000fe200078e00ff */
[----:B------:R-:W-:Y:S01]  /*0810*/  LOP3.LUT R5, R0, 0x1c0, RZ, 0xc0, !PT ;  /* 0x000001c000057812 */ /* 0x000fe200078ec0ff */
[----:B------:R-:W-:Y:S01]  /*0820*/  IMAD.SHL.U32 R0, R12, 0x10, RZ ;  /* 0x000000100c007824 */ /* 0x000fe200078e00ff */
[----:B------:R-:W-:Y:S02]  /*0830*/  ISETP.NE.U32.AND P5, PT, R4, 0x1, PT ;  /* 0x000000010400780c */ /* 0x000fe40003fa5070 */
[----:B------:R-:W-:Y:S02]  /*0840*/  LEA.HI R4, R2, R6, RZ, 0x2 ;  /* 0x0000000602047211 */ /* 0x000fe400078f10ff */
[----:B------:R-:W-:Y:S02]  /*0850*/  LOP3.LUT R2, R5, 0x30, R0, 0xf8, !PT ;  /* 0x0000003005027812 */ /* 0x000fe400078ef800 */
[----:B------:R-:W-:-:S02]  /*0860*/  LOP3.LUT R0, R3, 0xc0, RZ, 0xc0, !PT ;  /* 0x000000c003007812 */ /* 0x000fc400078ec0ff */
[--C-:B------:R-:W-:Y:S02]  /*0870*/  LOP3.LUT R3, R2, 0x8, R16.reuse, 0xf8, !PT ;  /* 0x0000000802037812 */ /* 0x100fe400078ef810 */
[----:B------:R-:W-:Y:S02]  /*0880*/  LOP3.LUT R2, R0, 0x8, R16, 0xf8, !PT ;  /* 0x0000000800027812 */ /* 0x000fe400078ef810 */
[----:B------:R-:W-:Y:S02]  /*0890*/  SHF.R.U32.HI R0, RZ, 0x3, R0 ;  /* 0x00000003ff007819 */ /* 0x000fe40000011600 */
        /* <DEDUP_REMOVED lines=88> */
.L_x_293:
        /* <DEDUP_REMOVED lines=53> */
.L_x_265:
        /* <DEDUP_REMOVED lines=59> */
.L_x_267:
        /* <DEDUP_REMOVED lines=18> */
.L_x_268:
        /* <DEDUP_REMOVED lines=68> */
.L_x_269:
[----:B------:R-:W-:Y:S02]  /*1a80*/  UMOV UR6, UR49 ;  /* 0x0000003100067c82 */ /* 0x000fe40008000000 */
.L_x_270:
[----:B------:R-:W2:Y:S04]  /*1a90*/  LDL.64 R4, [R1+0x48] ;  /* 0x0000480001047983 */ /* 0x000ea80000100a00 */
[----:B------:R1:W2:Y:S01]  /*1aa0*/  LDL.64 R14, [R1+0x48] ;  /* 0x00004800010e7983 */ /* 0x0002a20000100a00 */
[----:B------:R-:W-:Y:S01]  /*1ab0*/  UIADD3 UR4, UP4, UP3, UR4, UR44, UR46 ;  /* 0x0000002c04047290 */ /* 0x000fe2000fb9e02e */
[----:B------:R-:W-:Y:S01]  /*1ac0*/  IMAD.U32 R13, RZ, RZ, UR36 ;  /* 0x00000024ff0d7e24 */ /* 0x000fe2000f8e00ff */
[----:B------:R-:W-:Y:S01]  /*1ad0*/  ULDC UR15, c[0x0][0x2e8] ;  /* 0x0000ba00000f7ab9 */ /* 0x000fe20000000800 */
[----:B------:R-:W3:Y:S01]  /*1ae0*/  S2R R11, SR_TID.X ;  /* 0x00000000000b7919 */ /* 0x000ee20000002100 */
[----:B------:R-:W-:Y:S01]  /*1af0*/  UIADD3 UR17, UP2, UP1, UR16, UR4, UR17 ;  /* 0x0000000410117290 */ /* 0x000fe2000f95e011 */
[----:B------:R-:W-:Y:S01]  /*1b00*/  BSSY B1, `(.L_x_266) ;  /* 0x0000745000017945 */ /* 0x000fe20003800000 */
[----:B------:R-:W-:-:S02]  /*1b10*/  UIADD3.X UR4, UR7, UR47, UR52, UP4, UP3 ;  /* 0x0000002f07047290 */ /* 0x000fc4000a7e6434 */
[----:B------:R-:W-:Y:S02]  /*1b20*/  UIADD3 UR16, UR11, UR6, URZ ;  /* 0x000000060b107290 */ /* 0x000fe4000fffe03f */
[----:B------:R-:W-:Y:S02]  /*1b30*/  UIADD3.X UR10, UR8, UR4, UR10, UP2, UP1 ;  /* 0x00000004080a7290 */ /* 0x000fe400097e240a */
[----:B------:R-:W-:Y:S02]  /*1b40*/  UIADD3 UR6, UR11, UR9, URZ ;  /* 0x000000090b067290 */ /* 0x000fe4000fffe03f */
        /* <DEDUP_REMOVED lines=15> */
[----:B------:R-:W-:Y:S01]  /*1c40*/  UIADD3 UR4, UR4, -UR15, URZ ;  /* 0x8000000f04047290 */ /* 0x000fe2000fffe03f */
[----:B------:R-:W-:-:S05]  /*1c50*/  IADD3.X R7, R18, UR23, RZ, P0, !PT ;  /* 0x0000001712077c10 */ /* 0x000fca00087fe4ff */
[----:B------:R-:W-:Y:S02]  /*1c60*/  IMAD R7, R7, c[0x0][0x190], RZ ;  /* 0x0000640007077a24 */ /* 0x000fe400078e02ff */
[----:B--2---:R-:W-:-:S05]  /*1c70*/  IMAD.MOV.U32 R14, RZ, RZ, R4 ;  /* 0x000000ffff0e7224 */ /* 0x004fca00078e0004 */
[----:B------:R-:W-:-:S05]  /*1c80*/  SHF.R.S32.HI R15, RZ, 0x1f, R14 ;  /* 0x0000001fff0f7819 */ /* 0x000fca000001140e */
[C---:B------:R-:W-:Y:S01]  /*1c90*/  IMAD.WIDE.U32 R4, R6.reuse, c[0x0][0x190], R14 ;  /* 0x0000640006047a25 */ /* 0x040fe200078e000e */
[----:B------:R1:W-:Y:S03]  /*1ca0*/  STL [R1+0x4c], R15 ;  /* 0x00004c0f01007387 */ /* 0x0003e60000100800 */
[----:B------:R-:W-:Y:S01]  /*1cb0*/  IMAD R6, R6, c[0x0][0x194], R7 ;  /* 0x0000650006067a24 */ /* 0x000fe200078e0207 */
[----:B------:R-:W-:Y:S01]  /*1cc0*/  IADD3 R8, P0, R4, UR37, RZ ;  /* 0x0000002504087c10 */ /* 0x000fe2000ff1e0ff */
[----:B------:R-:W-:-:S03]  /*1cd0*/  IMAD.U32 R7, RZ, RZ, UR36 ;  /* 0x00000024ff077e24 */ /* 0x000fc6000f8e00ff */
[----:B------:R-:W-:Y:S01]  /*1ce0*/  IADD3.X R9, R5, UR30, R6, P0, !PT ;  /* 0x0000001e05097c10 */ /* 0x000fe200087fe406 */
[----:B------:R-:W-:Y:S01]  /*1cf0*/  IMAD.U32 R6, RZ, RZ, UR11 ;  /* 0x0000000bff067e24 */ /* 0x000fe2000f8e00ff */
[----:B------:R-:W-:Y:S01]  /*1d00*/  IADD3 R4, P0, R14, UR21, RZ ;  /* 0x000000150e047c10 */ /* 0x000fe2000ff1e0ff */
[----:B------:R-:W-:-:S03]  /*1d10*/  USHF.R.S32.HI UR11, URZ, 0x1f, UR4 ;  /* 0x0000001f3f0b7899 */ /* 0x000fc60008011404 */
[----:B------:R-:W-:Y:S01]  /*1d20*/  IADD3.X R5, R15, UR22, RZ, P0, !PT ;  /* 0x000000160f057c10 */ /* 0x000fe200087fe4ff */
[----:B------:R-:W-:Y:S02]  /*1d30*/  ULEA.HI UR11, UR11, UR4, URZ, 0x6 ;  /* 0x000000040b0b7291 */ /* 0x000fe4000f8f303f */
[----:B------:R-:W-:Y:S02]  /*1d40*/  ULDC.64 UR22, c[0x0][0x200] ;  /* 0x0000800000167ab9 */ /* 0x000fe40000000a00 */
[----:B------:R-:W-:Y:S01]  /*1d50*/  IMAD.WIDE.U32 R4, R6, c[0x0][0x370], R4 ;  /* 0x0000dc0006047a25 */ /* 0x000fe200078e0004 */
[----:B------:R-:W-:Y:S01]  /*1d60*/  LEA.HI R6, R10, R11, RZ, 0x5 ;  /* 0x0000000b0a067211 */ /* 0x000fe200078f28ff */
[----:B------:R-:W-:-:S03]  /*1d70*/  USHF.R.S32.HI UR11, URZ, 0x6, UR11 ;  /* 0x000000063f0b7899 */ /* 0x000fc6000801140b */
[----:B------:R-:W-:Y:S01]  /*1d80*/  IADD3 R5, R5, UR5, RZ ;  /* 0x0000000505057c10 */ /* 0x000fe2000fffe0ff */
[----:B------:R-:W-:Y:S01]  /*1d90*/  UISETP.LT.AND UP1, UPT, URZ, UR11, UPT ;  /* 0x0000000b3f00728c */ /* 0x000fe2000bf21270 */
[----:B------:R-:W-:Y:S01]  /*1da0*/  LOP3.LUT R10, R6, 0xffffffe0, RZ, 0xc0, !PT ;  /* 0xffffffe0060a7812 */ /* 0x000fe200078ec0ff */
[----:B------:R-:W-:Y:S02]  /*1db0*/  UIADD3 UR5, UR32, -0x1, URZ ;  /* 0xffffffff20057890 */ /* 0x000fe4000fffe03f */
[----:B------:R-:W-:Y:S01]  /*1dc0*/  IMAD.WIDE.U32 R4, R7, c[0x0][0x378], R4 ;  /* 0x0000de0007047a25 */ /* 0x000fe200078e0004 */
[----:B------:R-:W-:-:S03]  /*1dd0*/  USEL UR11, URZ, UR11, !UP1 ;  /* 0x0000000b3f0b7287 */ /* 0x000fc6000c800000 */
[----:B------:R-:W-:Y:S01]  /*1de0*/  IMAD.IADD R7, R11, 0x1, -R10 ;  /* 0x000000010b077824 */ /* 0x000fe200078e0a0a */
[----:B------:R-:W-:Y:S01]  /*1df0*/  SHF.R.S32.HI R10, RZ, 0x5, R6 ;  /* 0x00000005ff0a7819 */ /* 0x000fe20000011406 */
[----:B------:R-:W-:Y:S01]  /*1e00*/  IMAD R6, R18, c[0x0][0x370], RZ ;  /* 0x0000dc0012067a24 */ /* 0x000fe200078e02ff */
[----:B------:R-:W-:Y:S01]  /*1e10*/  IADD3 R5, R5, UR7, RZ ;  /* 0x0000000705057c10 */ /* 0x000fe2000fffe0ff */
[----:B------:R-:W-:Y:S02]  /*1e20*/  UISETP.GT.AND UP1, UPT, UR32, UR11, UPT ;  /* 0x0000000b2000728c */ /* 0x000fe4000bf24270 */
[----:B------:R-:W-:Y:S01]  /*1e30*/  IMAD R10, R10, UR45, R7 ;  /* 0x0000002d0a0a7c24 */ /* 0x000fe2000f8e0207 */
[----:B------:R-:W-:Y:S01]  /*1e40*/  UIMAD.WIDE UR6, UR6, UR60, UR22 ;  /* 0x0000003c060672a5 */ /* 0x000fe2000f8e0216 */
[C---:B------:R-:W-:Y:S02]  /*1e50*/  IMAD R11, R0.reuse, c[0x0][0x374], R6 ;  /* 0x0000dd00000b7a24 */ /* 0x040fe400078e0206 */
[----:B------:R-:W-:Y:S01]  /*1e60*/  IMAD.WIDE.U32 R6, R0, c[0x0][0x370], R4 ;  /* 0x0000dc0000067a25 */ /* 0x000fe200078e0004 */
[----:B------:R-:W-:-:S03]  /*1e70*/  ULDC.64 UR22, c[0x0][0x3c8] ;  /* 0x0000f20000167ab9 */ /* 0x000fc60000000a00 */
[----:B------:R-:W-:Y:S01]  /*1e80*/  IMAD.WIDE.U32 R4, R13, c[0x0][0x1a8], R8 ;  /* 0x00006a000d047a25 */ /* 0x000fe200078e0008 */
[----:B------:R-:W-:-:S03]  /*1e90*/  LEA R238, P0, R6, c[0x0][0x330], 0x1 ;  /* 0x0000cc0006ee7a11 */ /* 0x000fc600078008ff */
[----:B------:R-:W-:Y:S01]  /*1ea0*/  IMAD.IADD R8, R7, 0x1, R11 ;  /* 0x0000000107087824 */ /* 0x000fe200078e020b */
[----:B------:R-:W-:Y:S01]  /*1eb0*/  IADD3 R7, P3, R10, UR17, RZ ;  /* 0x000000110a077c10 */ /* 0x000fe2000ff7e0ff */
[----:B------:R-:W-:Y:S01]  /*1ec0*/  UIMAD.WIDE UR16, UR16, UR60, UR22 ;  /* 0x0000003c101072a5 */ /* 0x000fe2000f8e0216 */
[----:B------:R-:W-:Y:S01]  /*1ed0*/  IADD3 R9, R5, UR8, RZ ;  /* 0x0000000805097c10 */ /* 0x000fe2000fffe0ff */
[----:B------:R-:W-:Y:S01]  /*1ee0*/  UMOV UR8, UR6 ;  /* 0x0000000600087c82 */ /* 0x000fe20008000000 */
[----:B------:R-:W-:Y:S02]  /*1ef0*/  LEA.HI.X R239, R6, c[0x0][0x334], R8, 0x1, P0 ;  /* 0x0000cd0006ef7a11 */ /* 0x000fe400000f0c08 */
[----:B------:R-:W-:Y:S02]  /*1f00*/  PLOP3.LUT P0, PT, PT, PT, UP1, 0x80, 0x0 ;  /* 0x000000000000781c */ /* 0x000fe40003f0f018 */
[----:B------:R-:W-:Y:S01]  /*1f10*/  LEA R242, P2, R7, c[0x0][0x350], 0x2 ;  /* 0x0000d40007f27a11 */ /* 0x000fe200078410ff */
[----:B------:R-:W-:Y:S01]  /*1f20*/  UMOV UR9, UR17 ;  /* 0x0000001100097c82 */ /* 0x000fe20008000000 */
[----:B------:R-:W-:-:S02]  /*1f30*/  LEA R236, P4, R4, c[0x0][0x160], 0x1 ;  /* 0x0000580004ec7a11 */ /* 0x000fc400078808ff */
[----:B------:R-:W-:Y:S01]  /*1f40*/  LEA.HI.X.SX32 R5, R10, UR10, 0x1, P3 ;  /* 0x0000000a0a057c11 */ /* 0x000fe200098f0eff */
[----:B------:R-:W-:Y:S01]  /*1f50*/  UMOV UR10, UR16 ;  /* 0x00000010000a7c82 */ /* 0x000fe20008000000 */
        /* <DEDUP_REMOVED lines=21> */
.L_x_272:
        /* <DEDUP_REMOVED lines=18> */
.L_x_273:
        /* <DEDUP_REMOVED lines=29> */
.L_x_275:
[----:B------:R-:W-:Y:S05]  /*23a0*/  BSYNC B0 ;  /* 0x0000000000007941 */ /* 0x000fea0003800000 */
.L_x_274:
        /* <DEDUP_REMOVED lines=16> */
.L_x_277:
[----:B------:R-:W-:Y:S05]  /*24b0*/  BSYNC B0 ;  /* 0x0000000000007941 */ /* 0x000fea0003800000 */
.L_x_276:
        /* <DEDUP_REMOVED lines=26> */
.L_x_279:
[----:B------:R-:W-:Y:S05]  /*2660*/  BSYNC B0 ;  /* 0x0000000000007941 */ /* 0x000fea0003800000 */
.L_x_278:
        /* <DEDUP_REMOVED lines=14> */
.L_x_271:
[----:B-1----:R-:W2:Y:S01]  /*2750*/  LDL R19, [R1+0x50] ;  /* 0x0000500001137983 */ /* 0x002ea20000100800 */
[----:B------:R-:W-:Y:S01]  /*2760*/  ULDC.64 UR16, c[0x0][0x1a0] ;  /* 0x0000680000107ab9 */ /* 0x000fe20000000a00 */
[----:B------:R-:W-:Y:S01]  /*2770*/  IMAD.U32 R4, RZ, RZ, UR24 ;  /* 0x00000018ff047e24 */ /* 0x000fe2000f8e00ff */
[----:B------:R-:W-:Y:S01]  /*2780*/  UIMAD UR4, UR20, UR16, URZ ;  /* 0x00000010140472a4 */ /* 0x000fe2000f8e023f */
[----:B------:R-:W3:Y:S01]  /*2790*/  LDL R20, [R1+0x28] ;  /* 0x0000280001147983 */ /* 0x000ee20000100800 */
[----:B------:R-:W-:Y:S01]  /*27a0*/  UIMAD UR6, UR18, -0x80, UR14 ;  /* 0xffffff80120678a4 */ /* 0x000fe2000f8e020e */
[----:B------:R-:W-:Y:S01]  /*27b0*/  IADD3 R10, R0, 0x40, RZ ;  /* 0x00000040000a7810 */ /* 0x000fe20007ffe0ff */
[----:B------:R-:W-:Y:S01]  /*27c0*/  UIMAD UR15, UR24, UR17, UR4 ;  /* 0x00000011180f72a4 */ /* 0x000fe2000f8e0204 */
[----:B------:R-:W-:-:S02]  /*27d0*/  IMAD.WIDE.U32 R6, R4, c[0x0][0x1a0], R14 ;  /* 0x0000680004067a25 */ /* 0x000fc400078e000e */
[----:B------:R-:W-:Y:S02]  /*27e0*/  ULDC.64 UR16, c[0x0][0x198] ;  /* 0x0000660000107ab9 */ /* 0x000fe40000000a00 */
[----:B------:R-:W-:Y:S01]  /*27f0*/  UIMAD UR4, UR20, UR16, URZ ;  /* 0x00000010140472a4 */ /* 0x000fe2000f8e023f */
[----:B------:R-:W-:-:S03]  /*2800*/  IMAD.WIDE.U32 R4, R4, c[0x0][0x198], R14 ;  /* 0x0000660004047a25 */ /* 0x000fc600078e000e */
[----:B------:R-:W-:Y:S01]  /*2810*/  UIMAD UR4, UR24, UR17, UR4 ;  /* 0x00000011180472a4 */ /* 0x000fe2000f8e0204 */
[----:B------:R-:W-:Y:S01]  /*2820*/  ISETP.GE.AND P2, PT, R10, UR6, PT ;  /* 0x000000060a007c0c */ /* 0x000fe2000bf46270 */
[----:B------:R-:W-:Y:S01]  /*2830*/  IMAD.U32 R9, RZ, RZ, UR15 ;  /* 0x0000000fff097e24 */ /* 0x000fe2000f8e00ff */
[----:B------:R-:W-:Y:S02]  /*2840*/  IADD3 R6, P1, R6, UR27, RZ ;  /* 0x0000001b06067c10 */ /* 0x000fe4000ff3e0ff */
[----:B------:R-:W-:Y:S01]  /*2850*/  IADD3 R4, P0, R4, UR31, RZ ;  /* 0x0000001f04047c10 */ /* 0x000fe2000ff1e0ff */
[----:B------:R-:W-:Y:S01]  /*2860*/  IMAD.U32 R8, RZ, RZ, UR4 ;  /* 0x00000004ff087e24 */ /* 0x000fe2000f8e00ff */
[----:B------:R-:W-:Y:S02]  /*2870*/  ISETP.GE.AND P3, PT, R0, UR6, PT ;  /* 0x0000000600007c0c */ /* 0x000fe4000bf66270 */
[----:B------:R-:W-:Y:S02]  /*2880*/  IADD3.X R7, R7, UR28, R9, P1, !PT ;  /* 0x0000001c07077c10 */ /* 0x000fe40008ffe409 */
[----:B------:R-:W-:Y:S01]  /*2890*/  IADD3.X R5, R5, UR33, R8, P0, !PT ;  /* 0x0000002105057c10 */ /* 0x000fe200087fe408 */
[----:B------:R-:W-:-:S02]  /*28a0*/  IMAD R8, R12, c[0x0][0x1b8], RZ ;  /* 0x00006e000c087a24 */ /* 0x000fc400078e02ff */
        /* <DEDUP_REMOVED lines=81> */
[----:B------:R-:W-:Y:S01]  /*2dc0*/  @P1 STS.128 [R0+0x8000], RZ ;  /* 0x008000ff00001388 */ /* 0x000fe20000000c00 */
[----:B------:R-:W-:-:S03]  /*2dd0*/  IADD3 R3, R19, 0x28, RZ ;  /* 0x0000002813037810 */ /* 0x000fc60007ffe0ff */
        /* <DEDUP_REMOVED lines=23> */
[----:B------:R3:W-:Y:S01]  /*2f50*/  @!P1 LDGSTS.E.BYPASS.LTC128B.128 [R240+0x2000], [R236.64+0x80] ;  /* 0x02000080ecf09fae */ /* 0x0007e2000b901d4c */
[----:B------:R-:W-:-:S03]  /*2f60*/  ISETP.GE.AND P1, PT, R3, UR4, PT ;  /* 0x0000000403007c0c */ /* 0x000fc6000bf26270 */
        /* <DEDUP_REMOVED lines=10> */
[----:B------:R4:W-:Y:S01]  /*3010*/  @!P3 LDGSTS.E.BYPASS.LTC128B.128 [R0+0xb000], [R6.64+0x40] ;  /* 0x0b0000400600bfae */ /* 0x0009e2000b901d4c */
[----:B------:R-:W-:-:S03]  /*3020*/  ISETP.GE.AND P4, PT, R19, UR4, PT ;  /* 0x0000000413007c0c */ /* 0x000fc6000bf86270 */
        /* <DEDUP_REMOVED lines=10> */
[----:B----4-:R-:W-:Y:S01]  /*30d0*/  IMAD.SHL.U32 R6, R19, 0x4, RZ ;  /* 0x0000000413067824 */ /* 0x010fe200078e00ff */
[----:B------:R-:W-:Y:S01]  /*30e0*/  MOV R12, 0x7f800000 ;  /* 0x7f800000000c7802 */ /* 0x000fe20000000f00 */
[----:B------:R-:W-:Y:S01]  /*30f0*/  IMAD.MOV.U32 R14, RZ, RZ, 0x7f800000 ;  /* 0x7f800000ff0e7424 */ /* 0x000fe200078e00ff */
[----:B------:R-:W0:Y:S01]  /*3100*/  LDGDEPBAR ;  /* 0x00000000000079af */ /* 0x000e220000000000 */
[----:B------:R-:W-:-:S02]  /*3110*/  IMAD.MOV.U32 R13, RZ, RZ, 0x7f800000 ;  /* 0x7f800000ff0d7424 */ /* 0x000fc400078e00ff */
[----:B------:R-:W-:Y:S01]  /*3120*/  IMAD.MOV.U32 R11, RZ, RZ, 0x7f800000 ;  /* 0x7f800000ff0b7424 */ /* 0x000fe200078e00ff */
[----:B--2---:R-:W-:Y:S02]  /*3130*/  IADD3 R4, P3, R6, UR8, RZ ;  /* 0x0000000806047c10 */ /* 0x004fe4000ff7e0ff */
[----:B------:R-:W-:Y:S01]  /*3140*/  SHF.L.U64.HI R5, R19, 0x2, R8 ;  /* 0x0000000213057819 */ /* 0x000fe20000010208 */
[----:B------:R-:W-:-:S04]  /*3150*/  DEPBAR.LE SB0, 0x1 ;  /* 0x000080400000791a */ /* 0x000fc80000000000 */
[----:B-1----:R-:W-:Y:S02]  /*3160*/  SHF.R.S32.HI R0, RZ, 0x1f, R3 ;  /* 0x0000001fff007819 */ /* 0x002fe40000011403 */
[----:B------:R-:W-:Y:S02]  /*3170*/  @!P1 LEA R6, P2, R3, UR8, 0x2 ;  /* 0x0000000803069c11 */ /* 0x000fe4000f8410ff */
[----:B------:R-:W-:Y:S02]  /*3180*/  IADD3.X R5, R5, UR7, RZ, P3, !PT ;  /* 0x0000000705057c10 */ /* 0x000fe40009ffe4ff */
[----:B------:R-:W-:-:S03]  /*3190*/  @!P1 LEA.HI.X R7, R3, UR7, R0, 0x2, P2 ;  /* 0x0000000703079c11 */ /* 0x000fc600090f1400 */
[----:B------:R1:W2:Y:S04]  /*31a0*/  @!P4 LDG.E R14, [R4.64] ;  /* 0x0000000c040ec981 */ /* 0x0002a8000c1e1900 */
[----:B------:R1:W4:Y:S04]  /*31b0*/  @!P6 LDG.E R13, [R4.64+0x20] ;  /* 0x0000200c040de981 */ /* 0x000328000c1e1900 */
[----:B------:R1:W5:Y:S04]  /*31c0*/  @!P5 LDG.E R12, [R4.64+0x80] ;  /* 0x0000800c040cd981 */ /* 0x000368000c1e1900 */
[----:B------:R1:W3:Y:S01]  /*31d0*/  @!P1 LDG.E R11, [R6.64] ;  /* 0x0000000c060b9981 */ /* 0x0002e2000c1e1900 */
[----:B------:R-:W-:Y:S01]  /*31e0*/  IMAD.U32 R0, RZ, RZ, UR26 ;  /* 0x0000001aff007e24 */ /* 0x000fe2000f8e00ff */
[----:B------:R-:W-:-:S02]  /*31f0*/  IADD3 R3, R19, 0x1, RZ ;  /* 0x0000000113037810 */ /* 0x000fc40007ffe0ff */
[----:B------:R-:W-:Y:S02]  /*3200*/  BAR.SYNC.DEFER_BLOCKING 0x0 ;  /* 0x0000000000007b1d */ /* 0x000fe40000010000 */
[----:B------:R-:W-:Y:S02]  /*3210*/  IADD3 R0, R3, UR14, -R0 ;  /* 0x0000000e03007c10 */ /* 0x000fe4000fffe800 */
[----:B------:R-:W-:-:S03]  /*3220*/  IADD3 R3, R231, 0x1800, RZ ;  /* 0x00001800e7037810 */ /* 0x000fc60007ffe0ff */
[----:B------:R1:W-:Y:S01]  /*3230*/  STL [R1+0x34], R0 ;  /* 0x0000340001007387 */ /* 0x0003e20000100800 */
[----:B------:R-:W-:-:S05]  /*3240*/  SEL R3, R3, R231, !P0 ;  /* 0x000000e703037207 */ /* 0x000fca0004000000 */
[----:B------:R-:W-:Y:S01]  /*3250*/  IMAD.SHL.U32 R220, R3, 0x2, RZ ;  /* 0x0000000203dc7824 */ /* 0x000fe200078e00ff */
[----:B------:R-:W2:Y:S04]  /*3260*/  LDSM.16.M88.4 R172, [R222+0xf000] ;  /* 0x00f00000deac783b */ /* 0x000ea80000000200 */
[----:B------:R-:W2:Y:S01]  /*3270*/  LDSM.16.M88.4 R176, [R222+0xf400] ;  /* 0x00f40000deb0783b */ /* 0x000ea20000000200 */
[----:B-1----:R-:W-:-:S03]  /*3280*/  IADD3 R0, R229, 0x1800, RZ ;  /* 0x00001800e5007810 */ /* 0x002fc60007ffe0ff */
[----:B------:R-:W1:Y:S01]  /*3290*/  LDSM.16.M88.4 R180, [R221+0xf000] ;  /* 0x00f00000ddb4783b */ /* 0x000e620000000200 */
[----:B------:R-:W-:-:S03]  /*32a0*/  SEL R0, R0, R229, !P0 ;  /* 0x000000e500007207 */ /* 0x000fc60004000000 */
[----:B------:R-:W1:Y:S01]  /*32b0*/  LDSM.16.M88.4 R184, [R221+0xf400] ;  /* 0x00f40000ddb8783b */ /* 0x000e620000000200 */
[----:B------:R-:W-:Y:S01]  /*32c0*/  SHF.L.U32 R3, R0, 0x1, RZ ;  /* 0x0000000100037819 */ /* 0x000fe200000006ff */
[----:B------:R-:W-:Y:S02]  /*32d0*/  IMAD.MOV.U32 R0, RZ, RZ, c[0x0][0x22c] ;  /* 0x00008b00ff007624 */ /* 0x000fe400078e00ff */
[----:B------:R-:W1:Y:S02]  /*32e0*/  LDSM.16.M88.4 R188, [R222+0x11000] ;  /* 0x01100000debc783b */ /* 0x000e640000000200 */
[----:B------:R-:W-:Y:S02]  /*32f0*/  IMAD R0, R0, c[0x0][0x1c0], RZ ;  /* 0x0000700000007a24 */ /* 0x000fe400078e02ff */
[----:B------:R-:W1:Y:S02]  /*3300*/  LDSM.16.M88.4 R192, [R222+0x11400] ;  /* 0x01140000dec0783b */ /* 0x000e640000000200 */
[----:B------:R-:W-:-:S02]  /*3310*/  IMAD.SHL.U32 R6, R0, 0x10, RZ ;  /* 0x0000001000067824 */ /* 0x000fc400078e00ff */
[----:B------:R-:W1:Y:S01]  /*3320*/  LDSM.16.M88.4 R196, [R221+0x11000] ;  /* 0x01100000ddc4783b */ /* 0x000e620000000200 */
[----:B------:R-:W-:Y:S02]  /*3330*/  IMAD.SHL.U32 R4, R0, 0x8, RZ ;  /* 0x0000000800047824 */ /* 0x000fe400078e00ff */
[C---:B------:R-:W-:Y:S01]  /*3340*/  IADD3 R5, R6.reuse, 0x20, RZ ;  /* 0x0000002006057810 */ /* 0x040fe20007ffe0ff */
[----:B------:R-:W1:Y:S01]  /*3350*/  LDSM.16.M88.4 R200, [R221+0x11400] ;  /* 0x01140000ddc8783b */ /* 0x000e620000000200 */
[----:B------:R-:W-:Y:S02]  /*3360*/  IADD3 R0, R6, 0x40, RZ ;  /* 0x0000004006007810 */ /* 0x000fe40007ffe0ff */
[----:B------:R-:W-:Y:S01]  /*3370*/  SHF.L.U64.HI R6, R19, 0x2, R8 ;  /* 0x0000000213067819 */ /* 0x000fe20000010208 */
[C---:B------:R-:W-:Y:S01]  /*3380*/  IMAD.IADD R5, R4.reuse, 0x1, R5 ;  /* 0x0000000104057824 */ /* 0x040fe200078e0205 */
[----:B------:R-:W1:Y:S01]  /*3390*/  LDSM.16.M88.4 R204, [R222+0x13000] ;  /* 0x01300000decc783b */ /* 0x000e620000000200 */
[----:B------:R-:W-:-:S03]  /*33a0*/  IMAD.IADD R0, R4, 0x1, R0 ;  /* 0x0000000104007824 */ /* 0x000fc600078e0200 */
        /* <DEDUP_REMOVED lines=55> */
[----:B--2---:R-:W-:Y:S04]  /*3720*/  STL [R1+0x8], R14 ;  /* 0x0000080e01007387 */ /* 0x004fe80000100800 */
[----:B----4-:R-:W-:Y:S04]  /*3730*/  STL [R1+0xc], R13 ;  /* 0x00000c0d01007387 */ /* 0x010fe80000100800 */
[----:B-----5:R-:W-:Y:S04]  /*3740*/  STL [R1], R12 ;  /* 0x0000000c01007387 */ /* 0x020fe80000100800 */
[----:B---3--:R-:W-:Y:S04]  /*3750*/  STL [R1+0x4], R11 ;  /* 0x0000040b01007387 */ /* 0x008fe80000100800 */
        /* <DEDUP_REMOVED lines=14> */
[----:B-1----:R3:W-:Y:S02]  /*3840*/  STL [R1+0x18], R0 ;  /* 0x0000180001007387 */ /* 0x0027e40000100800 */
.L_x_283:
[----:B------:R-:W0:Y:S01]  /*3850*/  LDGDEPBAR ;  /* 0x00000000000079af */ /* 0x000e220000000000 */
[----:B---3--:R-:W-:Y:S01]  /*3860*/  IADD3 R0, R230, R220, RZ ;  /* 0x000000dce6007210 */ /* 0x008fe20007ffe0ff */
        /* <DEDUP_REMOVED lines=132> */
[----:B----4-:R-:W4:Y:S09]  /*40b0*/  LDL R15, [R1] ;  /* 0x00000000010f7983 */ /* 0x010f320000100800 */
        /* <DEDUP_REMOVED lines=160> */
[----:B------:R-:W-:Y:S03]  /*4ac0*/  @!P0 ISETP.GE.AND P1, PT, R7, R12, PT ;  /* 0x0000000c0700820c */ /* 0x000fe60003f26270 */
        /* <DEDUP_REMOVED lines=182> */
[----:B------:R-:W-:Y:S06]  /*5630*/  FADD.FTZ R21, -R140, R21 ;  /* 0x000000158c157221 */ /* 0x000fec0000010100 */
        /* <DEDUP_REMOVED lines=14> */
[----:B------:R-:W-:Y:S01]  /*5720*/  FFMA.FTZ R17, -R146, R146, 1 ;  /* 0x3f80000092117423 */ /* 0x000fe20000010192 */
[----:B------:R-:W-:Y:S01]  /*5730*/  MOV R146, R242 ;  /* 0x000000f200927202 */ /* 0x000fe20000000f00 */
        /* <DEDUP_REMOVED lines=37> */
[C---:B------:R-:W-:Y:S02]  /*5990*/  FADD.FTZ R19, -R5.reuse, R19 ;  /* 0x0000001305137221 */ /* 0x040fe40000010100 */
        /* <DEDUP_REMOVED lines=141> */
.L_x_281:
        /* <DEDUP_REMOVED lines=106> */
[----:B------:R-:W-:Y:S03]  /*6910*/  IMAD.SHL.U32 R4, R145, 0x2, RZ ;  /* 0x0000000291047824 */ /* 0x000fe600078e00ff */
        /* <DEDUP_REMOVED lines=12> */
.L_x_282:
[----:B------:R-:W-:Y:S01]  /*69e0*/  LDSM.16.M88.4 R24, [R225] ;  /* 0x00000000e118783b */ /* 0x000fe20000000200 */
[----:B------:R-:W-:Y:S01]  /*69f0*/  IMAD.MOV.U32 R144, RZ, RZ, c[0x0][0x22c] ;  /* 0x00008b00ff907624 */ /* 0x000fe200078e00ff */
[----:B------:R-:W-:Y:S02]  /*6a00*/  ULOP3.LUT UR4, UR5, 0x1, URZ, 0xc0, !UPT ;  /* 0x0000000105047892 */ /* 0x000fe4000f8ec03f */
[----:B------:R-:W2:Y:S01]  /*6a10*/  LDSM.16.MT88.4 R8, [R0+0x9000] ;  /* 0x009000000008783b */ /* 0x000ea20000004200 */
[----:B------:R-:W-:Y:S01]  /*6a20*/  IMAD R144, R144, c[0x0][0x1c0], RZ ;  /* 0x0000700090907a24 */ /* 0x000fe200078e02ff */
[----:B------:R-:W-:Y:S02]  /*6a30*/  UISETP.NE.U32.AND UP0, UPT, UR4, 0x1, UPT ;  /* 0x000000010400788c */ /* 0x000fe4000bf05070 */
[----:B------:R-:W3:Y:S01]  /*6a40*/  LDSM.16.MT88.4 R16, [R0+0xb000] ;  /* 0x00b000000010783b */ /* 0x000ee20000004200 */
[----:B------:R-:W-:Y:S01]  /*6a50*/  IMAD.U32 R144, R144, -0x40, RZ ;  /* 0xffffffc090907824 */ /* 0x000fe200078e00ff */
[----:B------:R-:W-:Y:S02]  /*6a60*/  UISETP.GT.AND UP2, UPT, UR5, UR11, UPT ;  /* 0x0000000b0500728c */ /* 0x000fe4000bf44270 */
[----:B------:R-:W4:Y:S01]  /*6a70*/  LDSM.16.MT88.4 R28, [R0+0xd000] ;  /* 0x00d00000001c783b */ /* 0x000f220000004200 */
[----:B------:R-:W-:Y:S01]  /*6a80*/  UIADD3 UR4, UR5, -0x1, URZ ;  /* 0xffffffff05047890 */ /* 0x000fe2000fffe03f */
[C---:B------:R-:W-:Y:S02]  /*6a90*/  LEA R242, P1, R144.reuse, R146, 0x2 ;  /* 0x0000009290f27211 */ /* 0x040fe400078210ff */
[----:B------:R-:W5:Y:S02]  /*6aa0*/  LDL R153, [R1+0x38] ;  /* 0x0000380001997983 */ /* 0x000f640000100800 */
[----:B------:R-:W-:Y:S01]  /*6ab0*/  LEA.HI.X.SX32 R241, R144, R147, 0x2, P1 ;  /* 0x0000009390f17211 */ /* 0x000fe200008f16ff */
[----:B------:R-:W-:Y:S01]  /*6ac0*/  IMAD.MOV.U32 R144, RZ, RZ, c[0x0][0x22c] ;  /* 0x00008b00ff907624 */ /* 0x000fe200078e00ff */
[----:B------:R-:W-:Y:S01]  /*6ad0*/  LDSM.16.M88.4 R32, [R226] ;  /* 0x00000000e220783b */ /* 0x000fe20000000200 */
[----:B------:R-:W-:Y:S02]  /*6ae0*/  UMOV UR5, UR4 ;  /* 0x0000000400057c82 */ /* 0x000fe40008000000 */
[----:B------:R-:W-:Y:S01]  /*6af0*/  IMAD R144, R144, c[0x0][0x1c0], RZ ;  /* 0x0000700090907a24 */ /* 0x000fe200078e02ff */
[----:B------:R-:W5:Y:S03]  /*6b00*/  LDL R152, [R1+0x3c] ;  /* 0x00003c0001987983 */ /* 0x000f660000100800 */
[----:B------:R-:W-:Y:S01]  /*6b10*/  IMAD.SHL.U32 R144, R144, 0x8, RZ ;  /* 0x0000000890907824 */ /* 0x000fe200078e00ff */
[----:B------:R-:W1:Y:S04]  /*6b20*/  LDSM.16.MT88.4 R132, [R0+0x9400] ;  /* 0x009400000084783b */ /* 0x000e680000004200 */
[----:B------:R1:W5:Y:S04]  /*6b30*/  LDL R148, [R1+0xc] ;  /* 0x00000c0001947983 */ /* 0x0003680000100800 */
[----:B------:R-:W1:Y:S04]  /*6b40*/  LDSM.16.MT88.4 R136, [R0+0xb400] ;  /* 0x00b400000088783b */ /* 0x000e680000004200 */
[----:B------:R1:W5:Y:S02]  /*6b50*/  LDL R149, [R1+0x4] ;  /* 0x0000040001957983 */ /* 0x0003640000100800 */
[C---:B-12---:R-:W-:Y:S02]  /*6b60*/  HMMA.16816.F32.BF16 R4, R24.reuse, R8, RZ ;  /* 0x000000081804723c */ /* 0x046fe400000418ff */
[----:B------:R-:W1:Y:S04]  /*6b70*/  LDSM.16.MT88.4 R140, [R0+0xd400] ;  /* 0x00d40000008c783b */ /* 0x000e680000004200 */
[----:B------:R2:W2:Y:S02]  /*6b80*/  LDL R150, [R1] ;  /* 0x0000000001967983 */ /* 0x0004a40000100800 */
        /* <DEDUP_REMOVED lines=19> */
[----:B------:R-:W3:Y:S07]  /*6cc0*/  LDSM.16.M88.4 R132, [R227] ;  /* 0x00000000e384783b */ /* 0x000eee0000000200 */
        /* <DEDUP_REMOVED lines=45> */
[----:B------:R1:W2:Y:S06]  /*6fa0*/  LDSM.16.MT88.4 R28, [R0+0xec00] ;  /* 0x00ec0000001c783b */ /* 0x0002ac0000004200 */
[----:B-----5:R-:W-:Y:S01]  /*6fb0*/  @P0 IADD3 R34, P2, R153, UR8, RZ ;  /* 0x0000000899220c10 */ /* 0x020fe2000ff5e0ff */
[----:B------:R-:W-:Y:S01]  /*6fc0*/  IMAD.MOV.U32 R32, RZ, RZ, R242 ;  /* 0x000000ffff207224 */ /* 0x000fe200078e00f2 */
[C---:B---3--:R-:W-:Y:S01]  /*6fd0*/  HMMA.16816.F32.BF16 R4, R132.reuse, R140, R4 ;  /* 0x0000008c8404723c */ /* 0x048fe20000041804 */
[----:B------:R-:W-:Y:S04]  /*6fe0*/  @UP3 UIADD3 UR8, UP1, UR8, -0x100, URZ ;  /* 0xffffff0008083890 */ /* 0x000fe8000ff3e03f */
[----:B------:R-:W-:Y:S01]  /*6ff0*/  @P0 IADD3.X R35, R152, UR7, RZ, P2, !PT ;  /* 0x0000000798230c10 */ /* 0x000fe200097fe4ff */
[----:B------:R-:W-:Y:S01]  /*7000*/  IMAD.MOV.U32 R33, RZ, RZ, R241 ;  /* 0x000000ffff217224 */ /* 0x000fe200078e00f1 */
[----:B------:R-:W-:Y:S01]  /*7010*/  @UP3 UIADD3.X UR7, UR7, -0x1, URZ, UP1, !UPT ;  /* 0xffffffff07073890 */ /* 0x000fe20008ffe43f */
[C---:B------:R-:W-:Y:S01]  /*7020*/  HMMA.16816.F32.BF16 R8, R132.reuse, R142, R8 ;  /* 0x0000008e8408723c */ /* 0x040fe20000041808 */
[----:B------:R-:W-:Y:S01]  /*7030*/  IMAD.MOV.U32 R141, RZ, RZ, c[0x0][0x22c] ;  /* 0x00008b00ff8d7624 */ /* 0x000fe200078e00ff */
[----:B------:R-:W3:Y:S02]  /*7040*/  @P0 LDG.E R148, [R34.64+0x20] ;  /* 0x0000200c22940981 */ /* 0x000ee4000c1e1900 */
[----:B------:R-:W-:Y:S02]  /*7050*/  IMAD.MOV.U32 R140, RZ, RZ, c[0x0][0x22c] ;  /* 0x00008b00ff8c7624 */ /* 0x000fe400078e00ff */
[----:B------:R-:W5:Y:S01]  /*7060*/  @P0 LDG.E R149, [R34.64+0xa0] ;  /* 0x0000a00c22950981 */ /* 0x000f62000c1e1900 */
[----:B-1----:R-:W-:Y:S01]  /*7070*/  IMAD.MOV.U32 R0, RZ, RZ, c[0x0][0x22c] ;  /* 0x00008b00ff007624 */ /* 0x002fe200078e00ff */
[C---:B----4-:R-:W-:Y:S01]  /*7080*/  HMMA.16816.F32.BF16 R12, R132.reuse, R136, R12 ;  /* 0x00000088840c723c */ /* 0x050fe2000004180c */
[----:B------:R-:W-:Y:S01]  /*7090*/  IMAD.MOV.U32 R142, RZ, RZ, c[0x0][0x22c] ;  /* 0x00008b00ff8e7624 */ /* 0x000fe200078e00ff */
[----:B--2---:R-:W2:Y:S02]  /*70a0*/  @P0 LDG.E R150, [R34.64+0x80] ;  /* 0x0000800c22960981 */ /* 0x004ea4000c1e1900 */
[----:B------:R-:W-:Y:S02]  /*70b0*/  IMAD R0, R0, c[0x0][0x1c0], RZ ;  /* 0x0000700000007a24 */ /* 0x000fe400078e02ff */
[----:B------:R-:W4:Y:S01]  /*70c0*/  @P0 LDG.E R151, [R34.64] ;  /* 0x0000000c22970981 */ /* 0x000f22000c1e1900 */
[----:B------:R-:W-:Y:S01]  /*70d0*/  IMAD R142, R142, c[0x0][0x1c0], RZ ;  /* 0x000070008e8e7a24 */ /* 0x000fe200078e02ff */
[C---:B------:R-:W-:Y:S02]  /*70e0*/  HMMA.16816.F32.BF16 R16, R132.reuse, R138, R16 ;  /* 0x0000008a8410723c */ /* 0x040fe40000041810 */
[----:B------:R-:W-:Y:S02]  /*70f0*/  RED.E.ADD.F32.FTZ.RN.STRONG.GPU [R32.64], R4 ;  /* 0x000000042000798e */ /* 0x000fe4000c10e78c */
[----:B------:R-:W-:Y:S02]  /*7100*/  IMAD R0, R0, 0x30, RZ ;  /* 0x0000003000007824 */ /* 0x000fe400078e02ff */
[----:B------:R-:W-:Y:S02]  /*7110*/  IMAD.SHL.U32 R142, R142, 0x20, RZ ;  /* 0x000000208e8e7824 */ /* 0x000fe400078e00ff */
[C---:B------:R-:W-:Y:S04]  /*7120*/  HMMA.16816.F32.BF16 R20, R132.reuse, R28, R20 ;  /* 0x0000001c8414723c */ /* 0x040fe80000041814 */
[----:B------:R-:W-:Y:S02]  /*7130*/  IMAD R141, R141, c[0x0][0x1c0], RZ ;  /* 0x000070008d8d7a24 */ /* 0x000fe400078e02ff */
[----:B------:R-:W-:Y:S01]  /*7140*/  IMAD R140, R140, c[0x0][0x1c0], RZ ;  /* 0x000070008c8c7a24 */ /* 0x000fe200078e02ff */
[CC--:B------:R-:W-:Y:S01]  /*7150*/  LEA R28, P1, R144.reuse, R32.reuse, 0x2 ;  /* 0x00000020901c7211 */ /* 0x0c0fe200078210ff */
[----:B------:R-:W-:Y:S04]  /*7160*/  HMMA.16816.F32.BF16 R24, R132, R30, R24 ;  /* 0x0000001e8418723c */ /* 0x000fe80000041818 */
[-C--:B------:R-:W-:Y:S01]  /*7170*/  LEA.HI.X.SX32 R29, R144, R33.reuse, 0x2, P1 ;  /* 0x00000021901d7211 */ /* 0x080fe200008f16ff */
[----:B------:R-:W-:Y:S02]  /*7180*/  IMAD R141, R141, 0x28, RZ ;  /* 0x000000288d8d7824 */ /* 0x000fe400078e02ff */
[----:B------:R-:W-:Y:S02]  /*7190*/  IMAD R140, R140, 0x38, RZ ;  /* 0x000000388c8c7824 */ /* 0x000fe400078e02ff */
[----:B------:R-:W-:Y:S03]  /*71a0*/  RED.E.ADD.F32.FTZ.RN.STRONG.GPU [R28.64], R5 ;  /* 0x000000051c00798e */ /* 0x000fe6000c10e78c */
[CC--:B------:R-:W-:Y:S04]  /*71b0*/  LEA R30, P2, R141.reuse, R32.reuse, 0x2 ;  /* 0x000000208d1e7211 */ /* 0x0c0fe800078410ff */
[-C--:B------:R-:W-:Y:S01]  /*71c0*/  LEA.HI.X.SX32 R31, R141, R33.reuse, 0x2, P2 ;  /* 0x000000218d1f7211 */ /* 0x080fe200010f16ff */
[----:B---3--:R1:W-:Y:S04]  /*71d0*/  @P0 STL [R1+0xc], R148 ;  /* 0x00000c9401000387 */ /* 0x0083e80000100800 */
[----:B------:R-:W3:Y:S04]  /*71e0*/  LDL R139, [R1+0x14] ;  /* 0x00001400018b7983 */ /* 0x000ee80000100800 */
[----:B------:R-:W3:Y:S04]  /*71f0*/  LDL R138, [R1+0x1c] ;  /* 0x00001c00018a7983 */ /* 0x000ee80000100800 */
[----:B-----5:R5:W-:Y:S04]  /*7200*/  @P0 STL [R1+0x4], R149 ;  /* 0x0000049501000387 */ /* 0x020be80000100800 */
[----:B--2---:R2:W-:Y:S04]  /*7210*/  @P0 STL [R1], R150 ;  /* 0x0000009601000387 */ /* 0x0045e80000100800 */
[----:B----4-:R4:W-:Y:S01]  /*7220*/  @P0 STL [R1+0x8], R151 ;  /* 0x0000089701000387 */ /* 0x0109e20000100800 */
        /* <DEDUP_REMOVED lines=18> */
[----:B------:R-:W-:Y:S01]  /*7350*/  IMAD.MOV.U32 R149, RZ, RZ, c[0x0][0x22c] ;  /* 0x00008b00ff957624 */ /* 0x000fe200078e00ff */
[CC--:B------:R-:W-:Y:S01]  /*7360*/  LEA R4, P1, R0.reuse, R32.reuse, 0x2 ;  /* 0x0000002000047211 */ /* 0x0c0fe200078210ff */
[----:B------:R-:W-:Y:S02]  /*7370*/  IMAD.SHL.U32 R151, R151, 0x10, RZ ;  /* 0x0000001097977824 */ /* 0x000fe400078e00ff */
[----:B------:R2:W-:Y:S01]  /*7380*/  RED.E.ADD.F32.FTZ.RN.STRONG.GPU [R132.64], R7 ;  /* 0x000000078400798e */ /* 0x0005e2000c10e78c */
[-C--:B------:R-:W-:Y:S01]  /*7390*/  LEA.HI.X.SX32 R5, R0, R33.reuse, 0x2, P1 ;  /* 0x0000002100057211 */ /* 0x080fe200008f16ff */
[----:B------:R-:W-:Y:S02]  /*73a0*/  IMAD.SHL.U32 R150, R150, 0x10, RZ ;  /* 0x0000001096967824 */ /* 0x000fe400078e00ff */
[----:B------:R-:W4:Y:S01]  /*73b0*/  LDL R0, [R1+0x18] ;  /* 0x0000180001007983 */ /* 0x000f220000100800 */
[----:B------:R-:W-:Y:S02]  /*73c0*/  IMAD R149, R149, c[0x0][0x1c0], RZ ;  /* 0x0000700095957a24 */ /* 0x000fe400078e02ff */
[C---:B------:R-:W-:Y:S01]  /*73d0*/  IADD3 R142, R150.reuse, 0x20, RZ ;  /* 0x00000020968e7810 */ /* 0x040fe20007ffe0ff */
[----:B------:R5:W-:Y:S01]  /*73e0*/  RED.E.ADD.F32.FTZ.RN.STRONG.GPU [R34.64], R8 ;  /* 0x000000082200798e */ /* 0x000be2000c10e78c */
[----:B------:R-:W-:Y:S01]  /*73f0*/  IADD3 R141, R150, 0x20, RZ ;  /* 0x00000020968d7810 */ /* 0x000fe20007ffe0ff */
[----:B------:R-:W-:Y:S02]  /*7400*/  IMAD.SHL.U32 R149, R149, 0x8, RZ ;  /* 0x0000000895957824 */ /* 0x000fe400078e00ff */
[----:B------:R5:W-:Y:S02]  /*7410*/  RED.E.ADD.F32.FTZ.RN.STRONG.GPU [R30.64], R9 ;  /* 0x000000091e00798e */ /* 0x000be4000c10e78c */
[C---:B------:R-:W-:Y:S01]  /*7420*/  IMAD.IADD R142, R149.reuse, 0x1, R142 ;  /* 0x00000001958e7824 */ /* 0x040fe200078e028e */
[CC--:B-1----:R-:W-:Y:S01]  /*7430*/  LEA R6, P0, R140.reuse, R32.reuse, 0x2 ;  /* 0x000000208c067211 */ /* 0x0c2fe200078010ff */
[----:B------:R1:W-:Y:S01]  /*7440*/  RED.E.ADD.F32.FTZ.RN.STRONG.GPU [R4.64], R10 ;  /* 0x0000000a0400798e */ /* 0x0003e2000c10e78c */
[C---:B------:R-:W-:Y:S04]  /*7450*/  IMAD.IADD R141, R149.reuse, 0x1, R141 ;  /* 0x00000001958d7824 */ /* 0x040fe800078e028d */
[----:B------:R-:W-:Y:S01]  /*7460*/  IMAD.IADD R141, R149, 0x1, R141 ;  /* 0x00000001958d7824 */ /* 0x000fe200078e028d */
[----:B--2---:R-:W2:Y:S01]  /*7470*/  LDL R132, [R1+0x10] ;  /* 0x0000100001847983 */ /* 0x004ea20000100800 */
[-C--:B------:R-:W-:Y:S02]  /*7480*/  LEA.HI.X.SX32 R7, R140, R33.reuse, 0x2, P0 ;  /* 0x000000218c077211 */ /* 0x080fe400000f16ff */
[----:B------:R-:W-:Y:S02]  /*7490*/  IADD3 R140, R151, 0x20, RZ ;  /* 0x00000020978c7810 */ /* 0x000fe40007ffe0ff */
[C---:B------:R-:W-:Y:S01]  /*74a0*/  IADD3 R133, R148.reuse, 0x40, RZ ;  /* 0x0000004094857810 */ /* 0x040fe20007ffe0ff */
[----:B------:R1:W-:Y:S01]  /*74b0*/  RED.E.ADD.F32.FTZ.RN.STRONG.GPU [R6.64], R11 ;  /* 0x0000000b0600798e */ /* 0x0003e2000c10e78c */
[C---:B-----5:R-:W-:Y:S03]  /*74c0*/  IADD3 R35, R148.reuse, 0x40, RZ ;  /* 0x0000004094237810 */ /* 0x060fe60007ffe0ff */
        /* <DEDUP_REMOVED lines=21> */
[CC--:B-----5:R-:W-:Y:S01]  /*7620*/  LEA R12, P4, R35.reuse, R32.reuse, 0x2 ;  /* 0x00000020230c7211 */ /* 0x0e0fe200078810ff */
[----:B------:R5:W-:Y:S03]  /*7630*/  RED.E.ADD.F32.FTZ.RN.STRONG.GPU [R10.64], R16 ;  /* 0x000000100a00798e */ /* 0x000be6000c10e78c */
[CC--:B------:R-:W-:Y:S02]  /*7640*/  LEA R8, P2, R140.reuse, R32.reuse, 0x2 ;  /* 0x000000208c087211 */ /* 0x0c0fe400078410ff */
[-C--:B------:R-:W-:Y:S02]  /*7650*/  LEA.HI.X.SX32 R13, R35, R33.reuse, 0x2, P4 ;  /* 0x00000021230d7211 */ /* 0x080fe400020f16ff */
[-C--:B------:R-:W-:Y:S02]  /*7660*/  LEA.HI.X.SX32 R9, R140, R33.reuse, 0x2, P2 ;  /* 0x000000218c097211 */ /* 0x080fe400010f16ff */
[----:B------:R-:W-:Y:S04]  /*7670*/  LDSM.16.MT88.4 R140, [R3+0x1c00] ;  /* 0x001c0000038c783b */ /* 0x000fe80000004200 */
[----:B------:R5:W-:Y:S01]  /*7680*/  RED.E.ADD.F32.FTZ.RN.STRONG.GPU [R8.64], R17 ;  /* 0x000000110800798e */ /* 0x000be2000c10e78c */
[CC--:B-1----:R-:W-:Y:S04]  /*7690*/  LEA R14, P5, R134.reuse, R32.reuse, 0x2 ;  /* 0x00000020860e7211 */ /* 0x0c2fe800078a10ff */
[-C--:B------:R-:W-:Y:S02]  /*76a0*/  LEA.HI.X.SX32 R15, R134, R33.reuse, 0x2, P5 ;  /* 0x00000021860f7211 */ /* 0x080fe400028f16ff */
[CC--:B-----5:R-:W-:Y:S04]  /*76b0*/  LEA R10, P3, R34.reuse, R32.reuse, 0x2 ;  /* 0x00000020220a7211 */ /* 0x0e0fe800078610ff */
[-C--:B------:R-:W-:Y:S02]  /*76c0*/  LEA.HI.X.SX32 R11, R34, R33.reuse, 0x2, P3 ;  /* 0x00000021220b7211 */ /* 0x080fe400018f16ff */
[CC--:B------:R-:W-:Y:S04]  /*76d0*/  LEA R8, P2, R133.reuse, R32.reuse, 0x2 ;  /* 0x0000002085087211 */ /* 0x0c0fe800078410ff */
[-C--:B------:R-:W-:Y:S02]  /*76e0*/  LEA.HI.X.SX32 R9, R133, R33.reuse, 0x2, P2 ;  /* 0x0000002185097211 */ /* 0x080fe400010f16ff */
[CC--:B---3--:R-:W-:Y:S02]  /*76f0*/  LEA R6, P1, R139.reuse, R32.reuse, 0x2 ;  /* 0x000000208b067211 */ /* 0x0c8fe400078210ff */
        /* <DEDUP_REMOVED lines=16> */
[CC--:B----4-:R-:W-:Y:S03]  /*7800*/  LEA R4, P0, R0.reuse, R32.reuse, 0x2 ;  /* 0x0000002000047211 */ /* 0x0d0fe600078010ff */
[----:B------:R-:W-:Y:S01]  /*7810*/  LDSM.16.MT88.4 R20, [R3+0x400] ;  /* 0x000400000314783b */ /* 0x000fe20000004200 */
[-C--:B------:R-:W-:Y:S02]  /*7820*/  LEA.HI.X.SX32 R5, R0, R33.reuse, 0x2, P0 ;  /* 0x0000002100057211 */ /* 0x080fe400000f16ff */
[----:B------:R-:W-:Y:S02]  /*7830*/  PLOP3.LUT P0, PT, PT, PT, UP2, 0x80, 0x0 ;  /* 0x000000000000781c */ /* 0x000fe40003f0f028 */
[C---:B------:R-:W-:Y:S02]  /*7840*/  IADD3 R0, R3.reuse, -0x3000, RZ ;  /* 0xffffd00003007810 */ /* 0x040fe40007ffe0ff */
        /* <DEDUP_REMOVED lines=238> */
.L_x_284:
        /* <DEDUP_REMOVED lines=18> */
.L_x_285:
[----:B-1----:R-:W2:Y:S01]  /*8850*/  LDL.64 R4, [R1+0x48] ;  /* 0x0000480001047983 */ /* 0x002ea20000100a00 */
[----:B------:R-:W-:Y:S01]  /*8860*/  IMAD.SHL.U32 R3, R145, 0x2, RZ ;  /* 0x0000000291037824 */ /* 0x000fe200078e00ff */
        /* <DEDUP_REMOVED lines=51> */
.L_x_287:
[----:B-1-34-:R-:W-:Y:S05]  /*8ba0*/  BSYNC B0 ;  /* 0x0000000000007941 */ /* 0x01afea0003800000 */
.L_x_286:
        /* <DEDUP_REMOVED lines=17> */
.L_x_289:
[----:B------:R-:W-:Y:S05]  /*8cc0*/  BSYNC B0 ;  /* 0x0000000000007941 */ /* 0x000fea0003800000 */
.L_x_288:
        /* <DEDUP_REMOVED lines=26> */
.L_x_291:
[----:B------:R-:W-:Y:S05]  /*8e70*/  BSYNC B0 ;  /* 0x0000000000007941 */ /* 0x000fea0003800000 */
.L_x_290:
        /* <DEDUP_REMOVED lines=13> */
.L_x_280:
[----:B------:R-:W-:Y:S05]  /*8f50*/  BSYNC B1 ;  /* 0x0000000000017941 */ /* 0x000fea0003800000 */
.L_x_266:
        /* <DEDUP_REMOVED lines=11> */
.L_x_292:
[----:B------:R-:W-:Y:S05]  /*9010*/  EXIT ;  /* 0x000000000000794d */ /* 0x000fea0003800000 */
.L_x_294:
        /* <DEDUP_REMOVED lines=14> */
.L_x_674:


//--------------------- .text._ZN5flash44flash_bwd_dq_dk_dv_loop_seqk_parallel_kernelI23Flash_bwd_kernel_traitsILi96ELi64ELi128ELi8ELi2ELi4ELi4ELb1ELb0EN7cutlass10bfloat16_tE19Flash_kernel_traitsILi96ELi64ELi128ELi8ES3_EELb1ELb1ELb0ELb1ELb0ELb0ELb0EEEvNS_16Flash_bwd_paramsE --------------------------
	.section	.text._ZN5flash44flash_bwd_dq_dk_dv_loop_seqk_parallel_kernelI23Flash_bwd_kernel_traitsILi96ELi64ELi128ELi8ELi2ELi4ELi4ELb1ELb0EN7cutlass10bfloat16_tE19Flash_kernel_traitsILi96ELi64ELi128ELi8ES3_EELb1ELb1ELb0ELb1ELb0ELb0ELb0EEEvNS_16Flash_bwd_paramsE,"ax",@progbits
	.sectioninfo	@"SHI_REGISTERS=255"
	.align	128
        .global         _ZN5flash44flash_bwd_dq_dk_dv_loop_seqk_parallel_kernelI23Flash_bwd_kernel_traitsILi96ELi64ELi128ELi8ELi2ELi4ELi4ELb1ELb0EN7cutlass10bfloat16_tE19Flash_kernel_traitsILi96ELi64ELi128ELi8ES3_EELb1ELb1ELb0ELb1ELb0ELb0ELb0EEEvNS_16Flash_bwd_paramsE
        .type           _ZN5flash44flash_bwd_dq_dk_dv_loop_seqk_parallel_kernelI23Flash_bwd_kernel_traitsILi96ELi64ELi128ELi8ELi2ELi4ELi4ELb1ELb0EN7cutlass10bfloat16_tE19Flash_kernel_traitsILi96ELi64ELi128ELi8ES3_EELb1ELb1ELb0ELb1ELb0ELb0ELb0EEEvNS_16Flash_bwd_paramsE,@function
        .size           _ZN5flash44flash_bwd_dq_dk_dv_loop_seqk_parallel_kernelI23Flash_bwd_kernel_traitsILi96ELi64ELi128ELi8ELi2ELi4ELi4ELb1ELb0EN7cutlass10bfloat16_tE19Flash_kernel_traitsILi96ELi64ELi128ELi8ES3_EELb1ELb1ELb0ELb1ELb0ELb0ELb0EEEvNS_16Flash_bwd_paramsE,(.L_x_675 - _ZN5flash44flash_bwd_dq_dk_dv_loop_seqk_parallel_kernelI23Flash_bwd_kernel_traitsILi96ELi64ELi128ELi8ELi2ELi4ELi4ELb1ELb0EN7cutlass10bfloat16_tE19Flash_kernel_traitsILi96ELi64ELi128ELi8ES3_EELb1ELb1ELb0ELb1ELb0ELb0ELb0EEEvNS_16Flash_bwd_paramsE)
        .other          _ZN5flash44flash_bwd_dq_dk_dv_loop_seqk_parallel_kernelI23Flash_bwd_kernel_traitsILi96ELi64ELi128ELi8ELi2ELi4ELi4ELb1ELb0EN7cutlass10bfloat16_tE19Flash_kernel_traitsILi96ELi64ELi128ELi8ES3_EELb1ELb1ELb0ELb1ELb0ELb0ELb0EEEvNS_16Flash_bwd_paramsE,@"STO_CUDA_ENTRY STV_DEFAULT"
_ZN5flash44flash_bwd_dq_dk_dv_loop_seqk_parallel_kernelI23Flash_bwd_kernel_traitsILi96ELi64ELi128ELi8ELi2ELi4ELi4ELb1ELb0EN7cutlass10bfloat16_tE19Flash_kernel_traitsILi96ELi64ELi128ELi8ES3_EELb1ELb1ELb0ELb1ELb0ELb0ELb0EEEvNS_16Flash_bwd_paramsE:
.text._ZN5flash44flash_bwd_dq_dk_dv_loop_seqk_parallel_kernelI23Flash_bwd_kernel_traitsILi96ELi64ELi128ELi8ELi2ELi4ELi4ELb1ELb0EN7cutlass10bfloat16_tE19Flash_kernel_traitsILi96ELi64ELi128ELi8ES3_EELb1ELb1ELb0ELb1ELb0ELb0ELb0EEEvNS_16Flash_bwd_paramsE:
        /* <DEDUP_REMOVED lines=32> */
[----:B------:R-:W-:Y:S01]  /*0200*/  USHF.R.S32.HI UR7, URZ, 0x1f, UR33 ;  /* 0x0000001f3f077899 */ /* 0x000fe20008011421 */
[CC--:B------:R-:W-:Y:S01]  /*0210*/  LEA.HI R4, R0.reuse, R7.reuse, RZ, 0x4 ;  /* 0x0000000700047211 */ /* 0x0c0fe200078f20ff */
[----:B------:R-:W-:Y:S01]  /*0220*/  UIMAD.WIDE UR38, UR48, UR38, URZ ;  /* 0x00000026302672a5 */ /* 0x000fe2000f8e023f */
[CC--:B------:R-:W-:Y:S01]  /*0230*/  LEA.HI R5, R0.reuse, R7.reuse, RZ, 0x5 ;  /* 0x0000000700057211 */ /* 0x0c0fe200078f28ff */
[----:B---3--:R-:W-:Y:S01]  /*0240*/  UIMAD UR49, UR36, UR48, URZ ;  /* 0x00000030243172a4 */ /* 0x008fe2000f8e023f */
[CC--:B------:R-:W-:Y:S01]  /*0250*/  LEA.HI R14, R0.reuse, R7.reuse, RZ, 0x3 ;  /* 0x00000007000e7211 */ /* 0x0c0fe200078f18ff */
[----:B------:R-:W-:Y:S01]  /*0260*/  UIMAD UR58, UR5, UR4, UR58 ;  /* 0x00000004053a72a4 */ /* 0x000fe2000f8e023a */
[CC--:B------:R-:W-:Y:S01]  /*0270*/  LEA.HI R13, R0.reuse, R7.reuse, RZ, 0x6 ;  /* 0x00000007000d7211 */ /* 0x0c0fe200078f30ff */
[----:B------:R-:W-:Y:S01]  /*0280*/  UIMAD UR48, UR48, UR10, URZ ;  /* 0x0000000a303072a4 */ /* 0x000fe2000f8e023f */
[----:B------:R-:W-:Y:S01]  /*0290*/  LEA.HI R20, R0, R7, RZ, 0x7 ;  /* 0x0000000700147211 */ /* 0x000fe200078f38ff */
[----:B------:R-:W-:Y:S01]  /*02a0*/  UIMAD UR4, UR33, UR11, UR36 ;  /* 0x0000000b210472a4 */ /* 0x000fe2000f8e0224 */
[--C-:B------:R-:W-:Y:S01]  /*02b0*/  SHF.R.S32.HI R0, RZ, 0x2, R8.reuse ;  /* 0x00000002ff007819 */ /* 0x100fe20000011408 */
[----:B------:R-:W-:Y:S01]  /*02c0*/  ULDC UR12, c[0x0][0x1c0] ;  /* 0x00007000000c7ab9 */ /* 0x000fe20000000800 */
[C---:B------:R-:W-:Y:S01]  /*02d0*/  LOP3.LUT R3, R8.reuse, 0xfffffffc, RZ, 0xc0, !PT ;  /* 0xfffffffc08037812 */ /* 0x040fe200078ec0ff */
[----:B------:R-:W-:Y:S01]  /*02e0*/  ULDC UR9, c[0x0][0x1c0] ;  /* 0x0000700000097ab9 */ /* 0x000fe20000000800 */
[----:B------:R-:W-:Y:S01]  /*02f0*/  SHF.R.S32.HI R2, RZ, 0x1f, R8 ;  /* 0x0000001fff027819 */ /* 0x000fe20000011408 */
[----:B------:R-:W-:Y:S01]  /*0300*/  UIMAD UR55, UR6, UR33, URZ ;  /* 0x00000021063772a4 */ /* 0x000fe2000f8e023f */
[----:B------:R-:W-:Y:S01]  /*0310*/  SHF.R.S32.HI R6, RZ, 0x4, R4 ;  /* 0x00000004ff067819 */ /* 0x000fe20000011404 */
[C---:B------:R-:W-:Y:S01]  /*0320*/  IMAD.IADD R18, R7.reuse, 0x1, -R3 ;  /* 0x0000000107127824 */ /* 0x040fe200078e0a03 */
[-C--:B------:R-:W-:Y:S01]  /*0330*/  LEA.HI R8, R8, R0.reuse, RZ, 0x1 ;  /* 0x0000000008087211 */ /* 0x080fe200078f08ff */
[----:B------:R-:W-:Y:S01]  /*0340*/  UIMAD UR5, UR33, UR9, UR36 ;  /* 0x00000009210572a4 */ /* 0x000fe2000f8e0224 */
[----:B------:R-:W-:Y:S01]  /*0350*/  LEA.HI R2, R2, R0, RZ, 0x3 ;  /* 0x0000000002027211 */ /* 0x000fe200078f18ff */
[----:B------:R-:W-:Y:S01]  /*0360*/  IMAD.SHL.U32 R22, R18, 0x8, RZ ;  /* 0x0000000812167824 */ /* 0x000fe200078e00ff */
[----:B------:R-:W-:Y:S01]  /*0370*/  LEA.HI R3, R4, R6, RZ, 0x1 ;  /* 0x0000000604037211 */ /* 0x000fe200078f08ff */
[----:B------:R-:W-:Y:S01]  /*0380*/  @!UP5 UIMAD UR6, UR33, UR12, UR36 ;  /* 0x0000000c2106d2a4 */ /* 0x000fe2000f8e0224 */
[----:B------:R-:W-:Y:S01]  /*0390*/  LOP3.LUT R10, R14, 0xfffffff8, RZ, 0xc0, !PT ;  /* 0xfffffff80e0a7812 */ /* 0x000fe200078ec0ff */
[----:B------:R-:W-:Y:S01]  /*03a0*/  USHF.L.U32 UR47, UR48, 0x6, URZ ;  /* 0x00000006302f7899 */ /* 0x000fe2000800063f */
[----:B------:R-:W-:Y:S01]  /*03b0*/  LOP3.LUT R12, R4, 0xfffffff0, RZ, 0xc0, !PT ;  /* 0xfffffff0040c7812 */ /* 0x000fe200078ec0ff */
[----:B------:R-:W-:Y:S01]  /*03c0*/  STL [R1+0x18], R22 ;  /* 0x0000181601007387 */ /* 0x000fe20000100800 */
[----:B------:R-:W-:Y:S01]  /*03d0*/  LOP3.LUT R4, R8, 0x7fffffe, RZ, 0xc0, !PT ;  /* 0x07fffffe08047812 */ /* 0x000fe200078ec0ff */
[----:B------:R-:W-:Y:S01]  /*03e0*/  IMAD.IADD R11, R7, 0x1, -R10 ;  /* 0x00000001070b7824 */ /* 0x000fe200078e0a0a */
[----:B------:R-:W-:Y:S01]  /*03f0*/  LOP3.LUT R2, R2, 0xfffffff8, RZ, 0xc0, !PT ;  /* 0xfffffff802027812 */ /* 0x000fe200078ec0ff */
[----:B------:R-:W-:Y:S01]  /*0400*/  USHF.L.U32 UR46, UR4, 0x5, URZ ;  /* 0x00000005042e7899 */ /* 0x000fe2000800063f */
[----:B------:R-:W-:Y:S01]  /*0410*/  LOP3.LUT R3, R3, 0xfffffffe, RZ, 0xc0, !PT ;  /* 0xfffffffe03037812 */ /* 0x000fe200078ec0ff */
[C---:B------:R-:W-:Y:S01]  /*0420*/  IMAD.IADD R10, R0.reuse, 0x1, -R4 ;  /* 0x00000001000a7824 */ /* 0x040fe200078e0a04 */
[----:B------:R-:W-:Y:S01]  /*0430*/  LOP3.LUT R9, R5, 0xffffffe0, RZ, 0xc0, !PT ;  /* 0xffffffe005097812 */ /* 0x000fe200078ec0ff */
[----:B------:R-:W-:Y:S01]  /*0440*/  IMAD.IADD R8, R0, 0x1, -R2 ;  /* 0x0000000100087824 */ /* 0x000fe200078e0a02 */
[----:B------:R-:W-:Y:S01]  /*0450*/  SHF.R.S32.HI R0, RZ, 0x5, R5 ;  /* 0x00000005ff007819 */ /* 0x000fe20000011405 */
[----:B------:R-:W-:Y:S01]  /*0460*/  IMAD.IADD R15, R6, 0x1, -R3 ;  /* 0x00000001060f7824 */ /* 0x000fe200078e0a03 */
[----:B------:R-:W-:Y:S01]  /*0470*/  SHF.R.S32.HI R2, RZ, 0x1f, R5 ;  /* 0x0000001fff027819 */ /* 0x000fe20000011405 */
[C---:B------:R-:W-:Y:S01]  /*0480*/  IMAD.IADD R9, R7.reuse, 0x1, -R9 ;  /* 0x0000000107097824 */ /* 0x040fe200078e0a09 */
[----:B------:R-:W-:Y:S01]  /*0490*/  SHF.R.S32.HI R3, RZ, 0x3, R14 ;  /* 0x00000003ff037819 */ /* 0x000fe2000001140e */
[----:B------:R-:W-:Y:S01]  /*04a0*/  IMAD.IADD R7, R7, 0x1, -R12 ;  /* 0x0000000107077824 */ /* 0x000fe200078e0a0c */
[-C--:B------:R-:W-:Y:S01]  /*04b0*/  LEA.HI R4, R5, R0.reuse, RZ, 0x1 ;  /* 0x0000000005047211 */ /* 0x080fe200078f08ff */
[----:B------:R-:W-:Y:S01]  /*04c0*/  ULDC UR52, c[0x0][0x214] ;  /* 0x0000850000347ab9 */ /* 0x000fe20000000800 */
[----:B------:R-:W-:Y:S01]  /*04d0*/  LEA.HI R2, R2, R0, RZ, 0x2 ;  /* 0x0000000002027211 */ /* 0x000fe200078f10ff */
[----:B------:R-:W-:Y:S01]  /*04e0*/  IMAD.SHL.U32 R3, R3, 0x40, RZ ;  /* 0x0000004003037824 */ /* 0x000fe200078e00ff */
[----:B------:R-:W-:Y:S01]  /*04f0*/  LOP3.LUT R5, R4, 0xfffffffe, RZ, 0xc0, !PT ;  /* 0xfffffffe04057812 */ /* 0x000fe200078ec0ff */
[----:B------:R-:W-:Y:S01]  /*0500*/  ULDC UR59, c[0x0][0x1c8] ;  /* 0x00007200003b7ab9 */ /* 0x000fe20000000800 */
[----:B------:R-:W-:Y:S01]  /*0510*/  LOP3.LUT R4, R2, 0xfffffffc, RZ, 0xc0, !PT ;  /* 0xfffffffc02047812 */ /* 0x000fe200078ec0ff */
[----:B------:R-:W-:Y:S01]  /*0520*/  ULDC.U8 UR8, c[0x0][0x3d0] ;  /* 0x0000f40000087ab9 */ /* 0x000fe20000000000 */
[----:B------:R-:W-:Y:S01]  /*0530*/  LOP3.LUT R2, R3, 0xc0, RZ, 0xc0, !PT ;  /* 0x000000c003027812 */ /* 0x000fe200078ec0ff */
[C---:B------:R-:W-:Y:S01]  /*0540*/  IMAD.IADD R21, R0.reuse, 0x1, -R5 ;  /* 0x0000000100157824 */ /* 0x040fe200078e0a05 */
[----:B------:R-:W-:Y:S01]  /*0550*/  LEA.HI R5, R11, R11, RZ, 0x1 ;  /* 0x0000000b0b057211 */ /* 0x000fe200078f08ff */
[C---:B------:R-:W-:Y:S01]  /*0560*/  IMAD.IADD R12, R0.reuse, 0x1, -R4 ;  /* 0x00000001000c7824 */ /* 0x040fe200078e0a04 */
[----:B------:R-:W-:Y:S01]  /*0570*/  SHF.R.U32.HI R3, RZ, 0x3, R2 ;  /* 0x00000003ff037819 */ /* 0x000fe20000011602 */
[----:B------:R-:W-:Y:S01]  /*0580*/  IMAD R4, R0, 0x8, R10 ;  /* 0x0000000800047824 */ /* 0x000fe200078e020a */
[----:B------:R-:W-:Y:S01]  /*0590*/  LOP3.LUT R0, R2, 0x18, R22, 0xf8, !PT ;  /* 0x0000001802007812 */ /* 0x000fe200078ef816 */
[----:B------:R-:W-:Y:S01]  /*05a0*/  STL [R1+0x68], R21 ;  /* 0x0000681501007387 */ /* 0x000fe20000100800 */
[----:B------:R-:W-:Y:S01]  /*05b0*/  SHF.R.S32.HI R2, RZ, 0x1f, R9 ;  /* 0x0000001fff027819 */ /* 0x000fe20000011409 */
[----:B------:R-:W-:Y:S01]  /*05c0*/  ULDC UR53, c[0x0][0x224] ;  /* 0x0000890000357ab9 */ /* 0x000fe20000000800 */
[----:B------:R-:W-:Y:S01]  /*05d0*/  LOP3.LUT R0, R0, R3, RZ, 0x3c, !PT ;  /* 0x0000000300007212 */ /* 0x000fe200078e3cff */
[----:B------:R-:W-:Y:S01]  /*05e0*/  @UP5 UIMAD UR57, UR33, UR52, URZ ;  /* 0x00000034213952a4 */ /* 0x000fe2000f8e023f */
[----:B------:R-:W-:Y:S01]  /*05f0*/  LEA.HI R19, R2, R9, RZ, 0x2 ;  /* 0x0000000902137211 */ /* 0x000fe200078f10ff */
[----:B------:R-:W-:Y:S01]  /*0600*/  ULDC.64 UR14, c[0x0][0x118] ;  /* 0x00004600000e7ab9 */ /* 0x000fe20000000a00 */
[----:B------:R-:W-:Y:S01]  /*0610*/  SHF.R.S32.HI R2, RZ, 0x1f, R7 ;  /* 0x0000001fff027819 */ /* 0x000fe20000011407 */
[----:B------:R-:W-:Y:S01]  /*0620*/  IMAD.U32 R3, R4, 0x20, R0 ;  /* 0x0000002004037824 */ /* 0x000fe200078e0000 */
[CC--:B------:R-:W-:Y:S01]  /*0630*/  LEA.HI R0, R7.reuse, R7.reuse, RZ, 0x1 ;  /* 0x0000000707007211 */ /* 0x0c0fe200078f08ff */
[----:B------:R-:W-:Y:S01]  /*0640*/  ULOP3.LUT UR59, UR36, UR59, URZ, 0x3c, !UPT ;  /* 0x0000003b243b7292 */ /* 0x000fe2000f8e3c3f */
[----:B------:R-:W-:Y:S01]  /*0650*/  LEA.HI R10, R2, R7, RZ, 0x3 ;  /* 0x00000007020a7211 */ /* 0x000fe200078f18ff */
[----:B------:R-:W-:Y:S01]  /*0660*/  USHF.R.S32.HI UR60, URZ, 0x1f, UR36 ;  /* 0x0000001f3f3c7899 */ /* 0x000fe20008011424 */
[----:B------:R1:W-:Y:S01]  /*0670*/  STL [R1+0x54], R3 ;  /* 0x0000540301007387 */ /* 0x0003e20000100800 */
[----:B------:R-:W-:Y:S01]  /*0680*/  LOP3.LUT R4, R0, 0x7fffffe, RZ, 0xc0, !PT ;  /* 0x07fffffe00047812 */ /* 0x000fe200078ec0ff */
[----:B------:R-:W-:Y:S01]  /*0690*/  UISETP.NE.AND UP6, UPT, UR8, URZ, UPT ;  /* 0x0000003f0800728c */ /* 0x000fe2000bfc5270 */
[----:B------:R-:W-:Y:S01]  /*06a0*/  LOP3.LUT R2, R10, 0xfffffff8, RZ, 0xc0, !PT ;  /* 0xfffffff80a027812 */ /* 0x000fe200078ec0ff */
[----:B------:R-:W-:Y:S01]  /*06b0*/  USHF.R.S32.HI UR61, URZ, 0x1f, UR36 ;  /* 0x0000001f3f3d7899 */ /* 0x000fe20008011424 */
[----:B------:R-:W-:Y:S01]  /*06c0*/  SHF.R.S32.HI R9, RZ, 0x6, R13 ;  /* 0x00000006ff097819 */ /* 0x000fe2000001140d */
[C---:B------:R-:W-:Y:S01]  /*06d0*/  IMAD.IADD R16, R7.reuse, 0x1, -R4 ;  /* 0x0000000107107824 */ /* 0x040fe200078e0a04 */
[C---:B------:R-:W-:Y:S01]  /*06e0*/  LOP3.LUT P2, RZ, R8.reuse, 0x2, RZ, 0xc0, !PT ;  /* 0x0000000208ff7812 */ /* 0x040fe2000784c0ff */
[----:B------:R-:W-:Y:S01]  /*06f0*/  IMAD.IADD R13, R7, 0x1, -R2 ;  /* 0x00000001070d7824 */ /* 0x000fe200078e0a02 */
[----:B------:R-:W-:Y:S01]  /*0700*/  LEA.HI R7, R8, R8, RZ, 0x1 ;  /* 0x0000000808077211 */ /* 0x000fe200078f08ff */
[----:B------:R-:W-:Y:S01]  /*0710*/  IMAD R2, R9, 0x4, R15 ;  /* 0x0000000409027824 */ /* 0x000fe200078e020f */
[----:B------:R-:W-:-:S02]  /*0720*/  UIMAD.WIDE.U32 UR42, UR38, UR44, URZ ;  /* 0x0000002c262a72a5 */ /* 0x000fc4000f8e003f */
[C---:B------:R-:W-:Y:S01]  /*0730*/  LOP3.LUT P5, RZ, R13.reuse, 0x2, RZ, 0xc0, !PT ;  /* 0x000000020dff7812 */ /* 0x040fe200078ac0ff */
[----:B------:R-:W-:Y:S01]  /*0740*/  UIMAD UR54, UR39, UR44, URZ ;  /* 0x0000002c273672a4 */ /* 0x000fe2000f8e023f */
        /* <DEDUP_REMOVED lines=35> */
[----:B------:R-:W-:Y:S01]  /*0980*/  IMAD.SHL.U32 R5, R18, 0x2, RZ ;  /* 0x0000000212057824 */ /* 0x000fe200078e00ff */
[----:B------:R-:W-:Y:S01]  /*0990*/  SEL R218, R226, 0xffffffe0, !P4 ;  /* 0xffffffe0e2da7807 */ /* 0x000fe20006000000 */
[----:B------:R-:W-:Y:S01]  /*09a0*/  IMAD.IADD R6, R8, 0x1, -R0 ;  /* 0x0000000108067824 */ /* 0x000fe200078e0a00 */
[----:B------:R-:W-:Y:S01]  /*09b0*/  LOP3.LUT R14, R4, R2, RZ, 0x3c, !PT ;  /* 0x00000002040e7212 */ /* 0x000fe200078e3cff */
[----:B------:R-:W-:Y:S01]  /*09c0*/  IMAD.SHL.U32 R0, R8, 0x40, RZ ;  /* 0x0000004008007824 */ /* 0x000fe200078e00ff */
[----:B------:R-:W-:Y:S01]  /*09d0*/  SHF.R.S32.HI R2, RZ, 0x3, R10 ;  /* 0x00000003ff027819 */ /* 0x000fe2000001140a */
[----:B------:R-:W-:Y:S01]  /*09e0*/  IMAD.U32 R217, R17, 0x20, R217 ;  /* 0x0000002011d97824 */ /* 0x000fe200078e00d9 */
[----:B------:R-:W-:-:S02]  /*09f0*/  LOP3.LUT P0, RZ, R11, 0x2, RZ, 0xc0, !PT ;  /* 0x000000020bff7812 */ /* 0x000fc4000780c0ff */
[----:B------:R-:W-:Y:S01]  /*0a00*/  LOP3.LUT R0, R0, 0x1c0, RZ, 0xc0, !PT ;  /* 0x000001c000007812 */ /* 0x000fe200078ec0ff */
[----:B------:R-:W-:Y:S01]  /*0a10*/  IMAD R16, R2, 0x8, R16 ;  /* 0x0000000802107824 */ /* 0x000fe200078e0210 */
[----:B------:R-:W-:Y:S01]  /*0a20*/  SEL R226, R226, 0xffffffe0, !P0 ;  /* 0xffffffe0e2e27807 */ /* 0x000fe20004000000 */
[----:B------:R-:W-:Y:S01]  /*0a30*/  IMAD R221, R12, 0x2, R2 ;  /* 0x000000020cdd7824 */ /* 0x000fe200078e0202 */
[----:B------:R-:W-:Y:S01]  /*0a40*/  LOP3.LUT R4, R0, 0x20, R3, 0xf8, !PT ;  /* 0x0000002000047812 */ /* 0x000fe200078ef803 */
[----:B------:R-:W-:Y:S01]  /*0a50*/  IMAD.SHL.U32 R217, R217, 0x2, RZ ;  /* 0x00000002d9d97824 */ /* 0x000fe200078e00ff */
[----:B------:R-:W-:Y:S01]  /*0a60*/  SHF.R.U32.HI R3, RZ, 0x3, R0 ;  /* 0x00000003ff037819 */ /* 0x000fe20000011600 */
[----:B------:R-:W-:Y:S01]  /*0a70*/  IMAD R0, R12, 0x200, R5 ;  /* 0x000002000c007824 */ /* 0x000fe200078e0205 */
[----:B------:R-:W-:Y:S01]  /*0a80*/  SHF.R.S32.HI R2, RZ, 0x7, R20 ;  /* 0x00000007ff027819 */ /* 0x000fe20000011414 */
[----:B------:R-:W-:Y:S01]  /*0a90*/  IMAD.IADD R218, R217, 0x1, R218 ;  /* 0x00000001d9da7824 */ /* 0x000fe200078e02da */
[----:B------:R-:W-:Y:S01]  /*0aa0*/  LOP3.LUT R8, R4, R3, RZ, 0x3c, !PT ;  /* 0x0000000304087212 */ /* 0x000fe200078e3cff */
[----:B------:R-:W-:Y:S01]  /*0ab0*/  IMAD R9, R6, 0x20, R0 ;  /* 0x0000002006097824 */ /* 0x000fe200078e0200 */
[----:B------:R-:W-:Y:S01]  /*0ac0*/  SHF.R.S32.HI R0, RZ, 0x1, R7 ;  /* 0x00000001ff007819 */ /* 0x000fe20000011407 */
[----:B------:R-:W-:-:S02]  /*0ad0*/  IMAD.U32 R3, RZ, RZ, UR13 ;  /* 0x0000000dff037e24 */ /* 0x000fc4000f8e00ff */
[----:B------:R-:W-:Y:S01]  /*0ae0*/  IMAD R3, R2, 0x1000, R5 ;  /* 0x0000100002037824 */ /* 0x000fe200078e0205 */
[C---:B------:R-:W-:Y:S01]  /*0af0*/  LOP3.LUT P1, RZ, R0.reuse, 0x2, RZ, 0xc0, !PT ;  /* 0x0000000200ff7812 */ /* 0x040fe2000782c0ff */
[----:B------:R-:W-:Y:S02]  /*0b00*/  IMAD.SHL.U32 R0, R0, 0x40, RZ ;  /* 0x0000004000007824 */ /* 0x000fe400078e00ff */
[----:B------:R-:W-:Y:S02]  /*0b10*/  IMAD.SHL.U32 R2, R2, 0x8, RZ ;  /* 0x0000000802027824 */ /* 0x000fe400078e00ff */
[----:B------:R-:W-:Y:S01]  /*0b20*/  IMAD R5, R21, 0x400, R3 ;  /* 0x0000040015057824 */ /* 0x000fe200078e0203 */
[----:B------:R-:W-:Y:S01]  /*0b30*/  LOP3.LUT R0, R0, 0xc0, RZ, 0xc0, !PT ;  /* 0x000000c000007812 */ /* 0x000fe200078ec0ff */
[C---:B------:R-:W-:Y:S01]  /*0b40*/  IMAD.SHL.U32 R4, R15.reuse, 0x10, RZ ;  /* 0x000000100f047824 */ /* 0x040fe200078e00ff */
        /* <DEDUP_REMOVED lines=19> */
[----:B------:R-:W-:Y:S01]  /*0c80*/  IMAD.U32 R0, RZ, RZ, UR7 ;  /* 0x00000007ff007e24 */ /* 0x000fe2000f8e00ff */
[----:B------:R-:W-:Y:S01]  /*0c90*/  LOP3.LUT R5, R4, R2, R5, 0x1e, !PT ;  /* 0x0000000204057212 */ /* 0x000fe200078e1e05 */
[----:B------:R-:W-:Y:S01]  /*0ca0*/  IMAD.SHL.U32 R0, R16, 0x20, RZ ;  /* 0x0000002010007824 */ /* 0x000fe200078e00ff */
[----:B------:R-:W-:Y:S01]  /*0cb0*/  LOP3.LUT R2, R4, R7, R2, 0x1e, !PT ;  /* 0x0000000704027212 */ /* 0x000fe200078e1e02 */
[----:B------:R-:W-:Y:S01]  /*0cc0*/  IMAD.U32 R221, R221, 0x200, R6 ;  /* 0x00000200dddd7824 */ /* 0x000fe200078e0006 */
[----:B------:R-:W-:Y:S01]  /*0cd0*/  IADD3 R4, R22, 0x20, RZ ;  /* 0x0000002016047810 */ /* 0x000fe20007ffe0ff */
[----:B------:R-:W-:Y:S01]  /*0ce0*/  IMAD R227, R21, 0x200, R0 ;  /* 0x0000020015e37824 */ /* 0x000fe200078e0200 */
[----:B------:R-:W-:Y:S01]  /*0cf0*/  @P2 IADD3 R240, R242, -0x20, RZ ;  /* 0xffffffe0f2f02810 */ /* 0x000fe20007ffe0ff */
[----:B------:R-:W-:Y:S01]  /*0d00*/  IMAD.IADD R225, R0, 0x1, R2 ;  /* 0x0000000100e17824 */ /* 0x000fe200078e0202 */
[----:B------:R-:W-:Y:S01]  /*0d10*/  SHF.R.S32.HI R0, RZ, 0x2, R19 ;  /* 0x00000002ff007819 */ /* 0x000fe20000011413 */
[----:B------:R1:W-:Y:S01]  /*0d20*/  STL [R1+0x38], R4 ;  /* 0x0000380401007387 */ /* 0x0003e20000100800 */
[----:B------:R-:W-:Y:S01]  /*0d30*/  IADD3 R2, R22, 0x40, RZ ;  /* 0x0000004016027810 */ /* 0x000fe20007ffe0ff */
[----:B------:R-:W-:Y:S01]  /*0d40*/  IMAD.IADD R227, R227, 0x1, R5 ;  /* 0x00000001e3e37824 */ /* 0x000fe200078e0205 */
[----:B------:R-:W-:Y:S01]  /*0d50*/  LEA R221, R221, 0xf000, 0x1 ;  /* 0x0000f000dddd7811 */ /* 0x000fe200078e08ff */
[----:B------:R-:W-:-:S02]  /*0d60*/  IMAD R0, R21, 0x10, R0 ;  /* 0x0000001015007824 */ /* 0x000fc400078e0200 */
[----:B------:R2:W-:Y:S01]  /*0d70*/  STL [R1+0x3c], R2 ;  /* 0x00003c0201007387 */ /* 0x0005e20000100800 */
[----:B------:R-:W-:Y:S02]  /*0d80*/  IMAD.IADD R239, R239, 0x1, R240 ;  /* 0x00000001efef7824 */ /* 0x000fe400078e02f0 */
[C---:B------:R-:W-:Y:S01]  /*0d90*/  IMAD.IADD R222, R221.reuse, 0x1, R222 ;  /* 0x00000001ddde7824 */ /* 0x040fe200078e02de */
[----:B------:R3:W-:Y:S01]  /*0da0*/  STL [R1+0x14], R0 ;  /* 0x0000140001007387 */ /* 0x0007e20000100800 */
[--C-:B------:R-:W-:Y:S02]  /*0db0*/  IMAD.IADD R224, R221, 0x1, R223.reuse ;  /* 0x00000001dde07824 */ /* 0x100fe400078e02df */
[----:B------:R-:W-:Y:S01]  /*0dc0*/  IMAD.IADD R223, R222, 0x1, R223 ;  /* 0x00000001dedf7824 */ /* 0x000fe200078e02df */
[----:B-1----:R-:W-:-:S05]  /*0dd0*/  LEA R4, R8, 0x9000, 0x1 ;  /* 0x0000900008047811 */ /* 0x002fca00078e08ff */
[----:B------:R1:W-:Y:S01]  /*0de0*/  STL [R1+0x58], R4 ;  /* 0x0000580401007387 */ /* 0x0003e20000100800 */
[----:B--2---:R-:W-:Y:S01]  /*0df0*/  IMAD.SHL.U32 R2, R3, 0x2, RZ ;  /* 0x0000000203027824 */ /* 0x004fe200078e00ff */
[C---:B---3--:R-:W-:Y:S02]  /*0e00*/  IADD3 R0, R4.reuse, 0x20, RZ ;  /* 0x0000002004007810 */ /* 0x048fe40007ffe0ff */
[----:B------:R-:W-:-:S05]  /*0e10*/  @P1 IADD3 R0, R4, -0x20, RZ ;  /* 0xffffffe004001810 */ /* 0x000fca0007ffe0ff */
[----:B------:R1:W-:Y:S02]  /*0e20*/  STL [R1+0x5c], R0 ;  /* 0x00005c0001007387 */ /* 0x0003e40000100800 */
.L_x_336:
        /* <DEDUP_REMOVED lines=53> */
.L_x_295:
        /* <DEDUP_REMOVED lines=59> */
.L_x_297:
        /* <DEDUP_REMOVED lines=18> */
.L_x_298:
        /* <DEDUP_REMOVED lines=71> */
.L_x_299:
[----:B------:R-:W-:Y:S02]  /*1ac0*/  UMOV UR6, UR53 ;  /* 0x0000003500067c82 */ /* 0x000fe40008000000 */
.L_x_300:
[----:B------:R-:W2:Y:S04]  /*1ad0*/  LDL.64 R4, [R1+0x18] ;  /* 0x0000180001047983 */ /* 0x000ea80000100a00 */
[----:B------:R1:W2:Y:S01]  /*1ae0*/  LDL.64 R22, [R1+0x18] ;  /* 0x0000180001167983 */ /* 0x0002a20000100a00 */
[----:B------:R-:W-:Y:S01]  /*1af0*/  UIADD3 UR4, UP4, UP3, UR4, UR47, UR49 ;  /* 0x0000002f04047290 */ /* 0x000fe2000fb9e031 */
[----:B------:R-:W-:Y:S01]  /*1b00*/  IMAD.U32 R9, RZ, RZ, UR36 ;  /* 0x00000024ff097e24 */ /* 0x000fe2000f8e00ff */
[----:B------:R-:W-:Y:S01]  /*1b10*/  UIADD3 UR12, UR13, UR9, URZ ;  /* 0x000000090d0c7290 */ /* 0x000fe2000fffe03f */
[----:B------:R-:W3:Y:S01]  /*1b20*/  S2R R19, SR_TID.X ;  /* 0x0000000000137919 */ /* 0x000ee20000002100 */
[----:B------:R-:W-:Y:S01]  /*1b30*/  UIADD3 UR27, UP2, UP1, UR16, UR4, UR17 ;  /* 0x00000004101b7290 */ /* 0x000fe2000f95e011 */
[----:B------:R-:W-:Y:S01]  /*1b40*/  BSSY B1, `(.L_x_296) ;  /* 0x00008ce000017945 */ /* 0x000fe20003800000 */
[----:B------:R-:W-:-:S02]  /*1b50*/  UIADD3.X UR4, UR7, UR51, UR56, UP4, UP3 ;  /* 0x0000003307047290 */ /* 0x000fc4000a7e6438 */
[----:B------:R-:W-:Y:S02]  /*1b60*/  ULDC.64 UR16, c[0x0][0x3c8] ;  /* 0x0000f20000107ab9 */ /* 0x000fe40000000a00 */
        /* <DEDUP_REMOVED lines=17> */
[----:B------:R-:W-:Y:S02]  /*1c80*/  UMOV UR30, 0x4 ;  /* 0x00000004001e7882 */ /* 0x000fe40000000000 */
[----:B------:R-:W-:Y:S02]  /*1c90*/  UIMAD.WIDE UR4, UR4, UR30, UR16 ;  /* 0x0000001e040472a5 */ /* 0x000fe4000f8e0210 */
[----:B------:R-:W-:-:S05]  /*1ca0*/  IMAD R7, R7, c[0x0][0x190], RZ ;  /* 0x0000640007077a24 */ /* 0x000fca00078e02ff */
[----:B------:R-:W-:Y:S02]  /*1cb0*/  UMOV UR17, UR4 ;  /* 0x0000000400117c82 */ /* 0x000fe40008000000 */
[----:B------:R-:W-:Y:S02]  /*1cc0*/  UIADD3 UR4, -UR18, UR21, UR20 ;  /* 0x0000001512047290 */ /* 0x000fe4000fffe114 */
[----:B------:R-:W-:Y:S01]  /*1cd0*/  UMOV UR16, UR5 ;  /* 0x0000000500107c82 */ /* 0x000fe20008000000 */
[----:B--2---:R-:W-:-:S05]  /*1ce0*/  IMAD.MOV.U32 R22, RZ, RZ, R4 ;  /* 0x000000ffff167224 */ /* 0x004fca00078e0004 */
[----:B------:R-:W-:-:S05]  /*1cf0*/  SHF.R.S32.HI R23, RZ, 0x1f, R22 ;  /* 0x0000001fff177819 */ /* 0x000fca0000011416 */
[C---:B------:R-:W-:Y:S01]  /*1d00*/  IMAD.WIDE.U32 R4, R0.reuse, c[0x0][0x190], R22 ;  /* 0x0000640000047a25 */ /* 0x040fe200078e0016 */
[----:B------:R1:W-:Y:S03]  /*1d10*/  STL [R1+0x1c], R23 ;  /* 0x00001c1701007387 */ /* 0x0003e60000100800 */
[----:B------:R-:W-:Y:S01]  /*1d20*/  IMAD R0, R0, c[0x0][0x194], R7 ;  /* 0x0000650000007a24 */ /* 0x000fe200078e0207 */
[----:B------:R-:W-:Y:S01]  /*1d30*/  IADD3 R6, P0, R4, UR37, RZ ;  /* 0x0000002504067c10 */ /* 0x000fe2000ff1e0ff */
[----:B------:R-:W-:Y:S02]  /*1d40*/  ULDC UR37, c[0x0][0x2e8] ;  /* 0x0000ba0000257ab9 */ /* 0x000fe40000000800 */
[----:B------:R-:W-:Y:S01]  /*1d50*/  UIADD3 UR4, UR4, -UR37, URZ ;  /* 0x8000002504047290 */ /* 0x000fe2000fffe03f */
[----:B------:R-:W-:Y:S01]  /*1d60*/  IADD3.X R7, R5, UR34, R0, P0, !PT ;  /* 0x0000002205077c10 */ /* 0x000fe200087fe400 */
[----:B------:R-:W-:Y:S01]  /*1d70*/  IMAD.U32 R0, RZ, RZ, UR13 ;  /* 0x0000000dff007e24 */ /* 0x000fe2000f8e00ff */
[----:B------:R-:W-:Y:S01]  /*1d80*/  IADD3 R4, P0, R22, UR19, RZ ;  /* 0x0000001316047c10 */ /* 0x000fe2000ff1e0ff */
[----:B------:R-:W-:-:S02]  /*1d90*/  USHF.R.S32.HI UR19, URZ, 0x1f, UR4 ;  /* 0x0000001f3f137899 */ /* 0x000fc40008011404 */
[----:B------:R-:W-:Y:S01]  /*1da0*/  IMAD.WIDE.U32 R6, R9, c[0x0][0x1a8], R6 ;  /* 0x00006a0009067a25 */ /* 0x000fe200078e0006 */
[----:B------:R-:W-:Y:S01]  /*1db0*/  IADD3.X R5, R23, UR29, RZ, P0, !PT ;  /* 0x0000001d17057c10 */ /* 0x000fe200087fe4ff */
[----:B------:R-:W-:-:S03]  /*1dc0*/  ULEA.HI UR19, UR19, UR4, URZ, 0x6 ;  /* 0x0000000413137291 */ /* 0x000fc6000f8f303f */
[----:B------:R-:W-:Y:S01]  /*1dd0*/  IADD3 R10, R7, UR10, RZ ;  /* 0x0000000a070a7c10 */ /* 0x000fe2000fffe0ff */
[----:B------:R-:W-:Y:S01]  /*1de0*/  IMAD.WIDE.U32 R4, R0, c[0x0][0x370], R4 ;  /* 0x0000dc0000047a25 */ /* 0x000fe200078e0004 */
[----:B------:R-:W-:Y:S01]  /*1df0*/  LEA.HI R0, R20, R19, RZ, 0x5 ;  /* 0x0000001314007211 */ /* 0x000fe200078f28ff */
[----:B------:R-:W-:Y:S01]  /*1e00*/  USHF.R.S32.HI UR19, URZ, 0x6, UR19 ;  /* 0x000000063f137899 */ /* 0x000fe20008011413 */
[----:B------:R-:W-:Y:S01]  /*1e10*/  LEA R247, P4, R6, c[0x0][0x160], 0x1 ;  /* 0x0000580006f77a11 */ /* 0x000fe200078808ff */
[----:B------:R-:W-:Y:S01]  /*1e20*/  IMAD R7, R18, c[0x0][0x370], RZ ;  /* 0x0000dc0012077a24 */ /* 0x000fe200078e02ff */
[----:B------:R-:W-:Y:S01]  /*1e30*/  LOP3.LUT R8, R0, 0xffffffe0, RZ, 0xc0, !PT ;  /* 0xffffffe000087812 */ /* 0x000fe200078ec0ff */
[----:B------:R-:W-:Y:S01]  /*1e40*/  UISETP.LT.AND UP1, UPT, URZ, UR19, UPT ;  /* 0x000000133f00728c */ /* 0x000fe2000bf21270 */
[----:B------:R-:W-:Y:S01]  /*1e50*/  SHF.R.S32.HI R0, RZ, 0x5, R0 ;  /* 0x00000005ff007819 */ /* 0x000fe20000011400 */
[----:B------:R-:W-:Y:S01]  /*1e60*/  ULDC.64 UR4, c[0x0][0x200] ;  /* 0x0000800000047ab9 */ /* 0x000fe20000000a00 */
[----:B------:R-:W-:Y:S01]  /*1e70*/  IADD3 R5, R5, UR7, RZ ;  /* 0x0000000705057c10 */ /* 0x000fe2000fffe0ff */
[----:B------:R-:W-:Y:S01]  /*1e80*/  IMAD.IADD R16, R19, 0x1, -R8 ;  /* 0x0000000113107824 */ /* 0x000fe200078e0a08 */
[----:B------:R-:W-:Y:S01]  /*1e90*/  USEL UR19, URZ, UR19, !UP1 ;  /* 0x000000133f137287 */ /* 0x000fe2000c800000 */
[----:B------:R-:W-:Y:S01]  /*1ea0*/  LEA.HI.X R245, R6, c[0x0][0x164], R10, 0x1, P4 ;  /* 0x0000590006f57a11 */ /* 0x000fe200020f0c0a */
[----:B------:R-:W-:Y:S01]  /*1eb0*/  UIADD3 UR7, UR35, -0x1, URZ ;  /* 0xffffffff23077890 */ /* 0x000fe2000fffe03f */
[----:B------:R-:W-:Y:S01]  /*1ec0*/  IMAD R0, R0, UR48, R16 ;  /* 0x0000003000007c24 */ /* 0x000fe2000f8e0210 */
[----:B------:R-:W-:Y:S01]  /*1ed0*/  UISETP.GT.AND UP1, UPT, UR35, UR19, UPT ;  /* 0x000000132300728c */ /* 0x000fe2000bf24270 */
[----:B------:R-:W-:Y:S01]  /*1ee0*/  IMAD.WIDE.U32 R4, R9, c[0x0][0x378], R4 ;  /* 0x0000de0009047a25 */ /* 0x000fe200078e0004 */
[----:B------:R-:W-:-:S02]  /*1ef0*/  UIMAD.WIDE UR12, UR12, UR30, UR4 ;  /* 0x0000001e0c0c72a5 */ /* 0x000fc4000f8e0204 */
[C---:B------:R-:W-:Y:S02]  /*1f00*/  IADD3 R8, P0, R0.reuse, UR27, RZ ;  /* 0x0000001b00087c10 */ /* 0x040fe4000ff1e0ff */
[----:B------:R-:W-:Y:S02]  /*1f10*/  IADD3 R5, R5, UR8, RZ ;  /* 0x0000000805057c10 */ /* 0x000fe4000fffe0ff */
[----:B------:R-:W-:Y:S01]  /*1f20*/  LEA.HI.X.SX32 R9, R0, UR26, 0x1, P0 ;  /* 0x0000001a00097c11 */ /* 0x000fe200080f0eff */
[C---:B------:R-:W-:Y:S01]  /*1f30*/  IMAD R0, R3.reuse, c[0x0][0x374], R7 ;  /* 0x0000dd0003007a24 */ /* 0x040fe200078e0207 */
[----:B------:R-:W-:Y:S01]  /*1f40*/  PLOP3.LUT P0, PT, PT, PT, UP1, 0x80, 0x0 ;  /* 0x000000000000781c */ /* 0x000fe20003f0f018 */
[----:B------:R-:W-:Y:S01]  /*1f50*/  IMAD.WIDE.U32 R4, R3, c[0x0][0x370], R4 ;  /* 0x0000dc0003047a25 */ /* 0x000fe200078e0004 */
[----:B------:R-:W-:-:S03]  /*1f60*/  LEA R244, P2, R8, c[0x0][0x350], 0x2 ;  /* 0x0000d40008f47a11 */ /* 0x000fc600078410ff */
[----:B------:R-:W-:Y:S01]  /*1f70*/  IMAD.IADD R0, R5, 0x1, R0 ;  /* 0x0000000105007824 */ /* 0x000fe200078e0200 */
[----:B------:R-:W-:Y:S02]  /*1f80*/  LEA R248, P3, R4, c[0x0][0x330], 0x1 ;  /* 0x0000cc0004f87a11 */ /* 0x000fe400078608ff */
        /* <DEDUP_REMOVED lines=21> */
.L_x_302:
        /* <DEDUP_REMOVED lines=18> */
.L_x_303:
        /* <DEDUP_REMOVED lines=34> */
.L_x_305:
[----:B-1----:R-:W-:Y:S05]  /*2420*/  BSYNC B0 ;  /* 0x0000000000007941 */ /* 0x002fea0003800000 */
.L_x_304:
        /* <DEDUP_REMOVED lines=19> */
.L_x_307:
[----:B------:R-:W-:Y:S05]  /*2560*/  BSYNC B0 ;  /* 0x0000000000007941 */ /* 0x000fea0003800000 */
.L_x_306:
        /* <DEDUP_REMOVED lines=29> */
.L_x_309:
[----:B------:R-:W-:Y:S05]  /*2740*/  BSYNC B0 ;  /* 0x0000000000007941 */ /* 0x000fea0003800000 */
.L_x_308:
        /* <DEDUP_REMOVED lines=18> */
.L_x_301:
[----:B-1----:R-:W2:Y:S01]  /*2870*/  LDL R21, [R1+0x54] ;  /* 0x0000540001157983 */ /* 0x002ea20000100800 */
[----:B------:R-:W-:Y:S01]  /*2880*/  ULDC.64 UR4, c[0x0][0x1a0] ;  /* 0x0000680000047ab9 */ /* 0x000fe20000000a00 */
[----:B------:R-:W-:Y:S01]  /*2890*/  PLOP3.LUT P0, PT, PT, PT, UP6, 0x80, 0x0 ;  /* 0x000000000000781c */ /* 0x000fe20003f0f068 */
[----:B------:R-:W-:Y:S01]  /*28a0*/  UIMAD UR4, UR11, UR4, URZ ;  /* 0x000000040b0472a4 */ /* 0x000fe2000f8e023f */
[----:B------:R-:W-:Y:S01]  /*28b0*/  IMAD.U32 R15, RZ, RZ, UR20 ;  /* 0x00000014ff0f7e24 */ /* 0x000fe2000f8e00ff */
[----:B------:R-:W-:Y:S02]  /*28c0*/  BSSY B0, `(.L_x_311) ;  /* 0x000003b000007945 */ /* 0x000fe40003800000 */
[----:B------:R-:W-:Y:S01]  /*28d0*/  UIMAD UR5, UR20, UR5, UR4 ;  /* 0x00000005140572a4 */ /* 0x000fe2000f8e0204 */
[----:B------:R-:W-:Y:S01]  /*28e0*/  IMAD.WIDE.U32 R4, R15, c[0x0][0x1a0], R22 ;  /* 0x000068000f047a25 */ /* 0x000fe200078e0016 */
[----:B------:R-:W-:-:S04]  /*28f0*/  ULEA.HI UR4, UR7, UR7, URZ, 0x1 ;  /* 0x0000000707047291 */ /* 0x000fc8000f8f083f */
[----:B------:R-:W-:Y:S01]  /*2900*/  ULOP3.LUT UR4, UR4, 0xfffffffe, URZ, 0xc0, !UPT ;  /* 0xfffffffe04047892 */ /* 0x000fe2000f8ec03f */
[----:B------:R-:W-:Y:S01]  /*2910*/  IMAD.U32 R7, RZ, RZ, UR5 ;  /* 0x00000005ff077e24 */ /* 0x000fe2000f8e00ff */
[----:B------:R-:W-:Y:S01]  /*2920*/  @P0 BAR.SYNC.DEFER_BLOCKING 0x0 ;  /* 0x0000000000000b1d */ /* 0x000fe20000010000 */
[----:B------:R-:W-:Y:S01]  /*2930*/  IADD3 R6, P2, R4, UR31, RZ ;  /* 0x0000001f04067c10 */ /* 0x000fe2000ff5e0ff */
[----:B------:R-:W-:Y:S01]  /*2940*/  UIADD3 UR4, UR7, -UR4, URZ ;  /* 0x8000000407047290 */ /* 0x000fe2000fffe03f */
[----:B------:R-:W-:Y:S02]  /*2950*/  IMAD R4, R17, c[0x0][0x1b8], RZ ;  /* 0x00006e0011047a24 */ /* 0x000fe400078e02ff */
[----:B------:R-:W-:Y:S01]  /*2960*/  IADD3.X R7, R5, UR32, R7, P2, !PT ;  /* 0x0000002005077c10 */ /* 0x000fe200097fe407 */
[----:B------:R-:W-:Y:S01]  /*2970*/  UISETP.NE.AND UP0, UPT, UR4, 0x1, UPT ;  /* 0x000000010400788c */ /* 0x000fe2000bf05270 */
[----:B------:R-:W-:Y:S01]  /*2980*/  IMAD R4, R14, c[0x0][0x1bc], R4 ;  /* 0x00006f000e047a24 */ /* 0x000fe200078e0204 */
[----:B------:R-:W-:-:S02]  /*2990*/  UIMAD UR4, UR23, -0x80, UR18 ;  /* 0xffffff80170478a4 */ /* 0x000fc4000f8e0212 */
[----:B------:R-:W-:-:S04]  /*29a0*/  IMAD.WIDE.U32 R6, R14, c[0x0][0x1b8], R6 ;  /* 0x00006e000e067a25 */ /* 0x000fc800078e0006 */
[----:B------:R-:W-:Y:S02]  /*29b0*/  ISETP.GE.AND P1, PT, R3, UR4, PT ;  /* 0x0000000403007c0c */ /* 0x000fe4000bf26270 */
[----:B------:R-:W-:Y:S02]  /*29c0*/  IADD3 R13, R7, R4, RZ ;  /* 0x00000004070d7210 */ /* 0x000fe40007ffe0ff */
[----:B--2---:R-:W-:-:S09]  /*29d0*/  SHF.L.U32 R0, R21, 0x1, RZ ;  /* 0x0000000115007819 */ /* 0x004fd200000006ff */
        /* <DEDUP_REMOVED lines=41> */
.L_x_312:
[----:B------:R-:W-:Y:S05]  /*2c70*/  BSYNC B0 ;  /* 0x0000000000007941 */ /* 0x000fea0003800000 */
.L_x_311:
        /* <DEDUP_REMOVED lines=41> */
.L_x_314:
[----:B------:R-:W-:Y:S05]  /*2f10*/  BSYNC B0 ;  /* 0x0000000000007941 */ /* 0x000fea0003800000 */
.L_x_313:
        /* <DEDUP_REMOVED lines=39> */
.L_x_316:
[----:B------:R-:W-:Y:S05]  /*3190*/  BSYNC B0 ;  /* 0x0000000000007941 */ /* 0x000fea0003800000 */
.L_x_315:
        /* <DEDUP_REMOVED lines=19> */
.L_x_318:
        /* <DEDUP_REMOVED lines=36> */
.L_x_319:
[----:B------:R-:W-:Y:S05]  /*3510*/  BSYNC B0 ;  /* 0x0000000000007941 */ /* 0x000fea0003800000 */
.L_x_317:
[----:B--2-4-:R-:W2:Y:S01]  /*3520*/  LDL R9, [R1+0x14] ;  /* 0x0000140001097983 */ /* 0x014ea20000100800 */
[----:B-1----:R-:W-:Y:S01]  /*3530*/  IMAD.MOV.U32 R7, RZ, RZ, 0x4 ;  /* 0x00000004ff077424 */ /* 0x002fe200078e00ff */
[----:B------:R-:W-:Y:S01]  /*3540*/  MOV R8, 0x7f800000 ;  /* 0x7f80000000087802 */ /* 0x000fe20000000f00 */
[----:B------:R-:W-:Y:S01]  /*3550*/  IMAD.MOV.U32 R11, RZ, RZ, 0x7f800000 ;  /* 0x7f800000ff0b7424 */ /* 0x000fe200078e00ff */
[----:B------:R-:W-:Y:S02]  /*3560*/  MOV R10, 0x7f800000 ;  /* 0x7f800000000a7802 */ /* 0x000fe40000000f00 */
[C---:B--2---:R-:W-:Y:S02]  /*3570*/  IADD3 R6, R9.reuse, 0x28, RZ ;  /* 0x0000002809067810 */ /* 0x044fe40007ffe0ff */
[----:B------:R-:W-:Y:S02]  /*3580*/  IADD3 R4, R9, 0x20, RZ ;  /* 0x0000002009047810 */ /* 0x000fe40007ffe0ff */
[----:B------:R-:W-:-:S02]  /*3590*/  ISETP.GE.AND P2, PT, R6, UR4, PT ;  /* 0x0000000406007c0c */ /* 0x000fc4000bf46270 */
[----:B------:R-:W-:Y:S02]  /*35a0*/  IADD3 R5, R9, 0x8, RZ ;  /* 0x0000000809057810 */ /* 0x000fe40007ffe0ff */
[----:B------:R-:W-:Y:S01]  /*35b0*/  ISETP.GE.AND P3, PT, R4, UR4, PT ;  /* 0x0000000404007c0c */ /* 0x000fe2000bf66270 */
[----:B------:R-:W-:Y:S01]  /*35c0*/  IMAD.MOV.U32 R4, RZ, RZ, 0x4 ;  /* 0x00000004ff047424 */ /* 0x000fe200078e00ff */
[----:B------:R-:W-:Y:S02]  /*35d0*/  ISETP.GE.AND P4, PT, R5, UR4, PT ;  /* 0x0000000405007c0c */ /* 0x000fe4000bf86270 */
[C---:B------:R-:W-:Y:S01]  /*35e0*/  ISETP.GE.AND P6, PT, R9.reuse, UR4, PT ;  /* 0x0000000409007c0c */ /* 0x040fe2000bfc6270 */
[----:B------:R-:W-:Y:S01]  /*35f0*/  IMAD.WIDE R4, R9, R4, UR12 ;  /* 0x0000000c09047e25 */ /* 0x000fe2000f8e0204 */
[----:B------:R-:W-:-:S03]  /*3600*/  ULDC.64 UR4, c[0x0][0x198] ;  /* 0x0000660000047ab9 */ /* 0x000fc60000000a00 */
[----:B------:R-:W-:Y:S02]  /*3610*/  IMAD.MOV.U32 R9, RZ, RZ, 0x7f800000 ;  /* 0x7f800000ff097424 */ /* 0x000fe400078e00ff */
[----:B------:R-:W-:-:S04]  /*3620*/  @!P2 IMAD.WIDE R6, R6, R7, UR12 ;  /* 0x0000000c0606ae25 */ /* 0x000fc8000f8e0207 */
[----:B------:R1:W2:Y:S04]  /*3630*/  @!P3 LDG.E R9, [R4.64+0x80] ;  /* 0x0000800e0409b981 */ /* 0x0002a8000c1e1900 */
[----:B------:R4:W5:Y:S04]  /*3640*/  @!P2 LDG.E R8, [R6.64] ;  /* 0x0000000e0608a981 */ /* 0x000968000c1e1900 */
[----:B---3--:R1:W3:Y:S04]  /*3650*/  @!P4 LDG.E R10, [R4.64+0x20] ;  /* 0x0000200e040ac981 */ /* 0x0082e8000c1e1900 */
[----:B------:R1:W3:Y:S01]  /*3660*/  @!P6 LDG.E R11, [R4.64] ;  /* 0x0000000e040be981 */ /* 0x0002e2000c1e1900 */
[----:B------:R-:W-:-:S03]  /*3670*/  UIMAD UR4, UR11, UR4, URZ ;  /* 0x000000040b0472a4 */ /* 0x000fc6000f8e023f */
[----:B------:R2:W-:Y:S01]  /*3680*/  @P1 STS [R0+0x9000], RZ ;  /* 0x009000ff00001388 */ /* 0x0005e20000000800 */
[----:B------:R-:W-:-:S03]  /*3690*/  UIMAD UR4, UR20, UR5, UR4 ;  /* 0x00000005140472a4 */ /* 0x000fc6000f8e0204 */
[----:B------:R2:W-:Y:S04]  /*36a0*/  @P1 STS [R0+0x9004], RZ ;  /* 0x009004ff00001388 */ /* 0x0005e80000000800 */
[----:B------:R2:W-:Y:S04]  /*36b0*/  @P1 STS.64 [R0+0x9008], RZ ;  /* 0x009008ff00001388 */ /* 0x0005e80000000a00 */
[----:B------:R2:W-:Y:S04]  /*36c0*/  @P1 STS.128 [R0+0xb000], RZ ;  /* 0x00b000ff00001388 */ /* 0x0005e80000000c00 */
[----:B------:R2:W-:Y:S01]  /*36d0*/  @P1 STS.128 [R0+0xd000], RZ ;  /* 0x00d000ff00001388 */ /* 0x0005e20000000c00 */
[----:B-1----:R-:W-:-:S05]  /*36e0*/  IMAD.WIDE.U32 R4, R15, c[0x0][0x198], R22 ;  /* 0x000066000f047a25 */ /* 0x002fca00078e0016 */
[----:B----4-:R-:W-:Y:S02]  /*36f0*/  IADD3 R6, P2, R4, UR24, RZ ;  /* 0x0000001804067c10 */ /* 0x010fe4000ff5e0ff */
[----:B------:R-:W-:-:S04]  /*3700*/  MOV R4, UR4 ;  /* 0x0000000400047c02 */ /* 0x000fc80008000f00 */
[----:B------:R-:W-:Y:S01]  /*3710*/  IADD3.X R7, R5, UR28, R4, P2, !PT ;  /* 0x0000001c05077c10 */ /* 0x000fe200097fe404 */
[----:B------:R-:W-:Y:S01]  /*3720*/  IMAD R4, R17, c[0x0][0x1b0], RZ ;  /* 0x00006c0011047a24 */ /* 0x000fe200078e02ff */
[----:B------:R-:W-:Y:S03]  /*3730*/  BSSY B0, `(.L_x_320) ;  /* 0x000002c000007945 */ /* 0x000fe60003800000 */
[C---:B------:R-:W-:Y:S02]  /*3740*/  IMAD R4, R14.reuse, c[0x0][0x1b4], R4 ;  /* 0x00006d000e047a24 */ /* 0x040fe400078e0204 */
[----:B------:R-:W-:-:S04]  /*3750*/  IMAD.WIDE.U32 R6, R14, c[0x0][0x1b0], R6 ;  /* 0x00006c000e067a25 */ /* 0x000fc800078e0006 */
[----:B------:R-:W-:Y:S01]  /*3760*/  IMAD.IADD R13, R7, 0x1, R4 ;  /* 0x00000001070d7824 */ /* 0x000fe200078e0204 */
[----:B-----5:R1:W-:Y:S04]  /*3770*/  STL [R1+0x24], R8 ;  /* 0x0000240801007387 */ /* 0x0203e80000100800 */
[----:B--2---:R1:W-:Y:S04]  /*3780*/  STL [R1+0x20], R9 ;  /* 0x0000200901007387 */ /* 0x0043e80000100800 */
[----:B---3--:R1:W-:Y:S04]  /*3790*/  STL [R1+0x2c], R10 ;  /* 0x00002c0a01007387 */ /* 0x0083e80000100800 */
[----:B------:R1:W-:Y:S01]  /*37a0*/  STL [R1+0x28], R11 ;  /* 0x0000280b01007387 */ /* 0x0003e20000100800 */
        /* <DEDUP_REMOVED lines=36> */
.L_x_321:
[----:B------:R-:W-:Y:S05]  /*39f0*/  BSYNC B0 ;  /* 0x0000000000007941 */ /* 0x000fea0003800000 */
.L_x_320:
        /* <DEDUP_REMOVED lines=38> */
.L_x_323:
[----:B------:R-:W-:Y:S05]  /*3c60*/  BSYNC B0 ;  /* 0x0000000000007941 */ /* 0x000fea0003800000 */
.L_x_322:
[----:B------:R-:W0:Y:S01]  /*3c70*/  LDGDEPBAR ;  /* 0x00000000000079af */ /* 0x000e220000000000 */
[----:B------:R-:W-:Y:S02]  /*3c80*/  ULDC.64 UR8, c[0x0][0x318] ;  /* 0x0000c60000087ab9 */ /* 0x000fe40000000a00 */
[----:B------:R-:W-:-:S02]  /*3c90*/  UISETP.NE.U32.AND UP1, UPT, URZ, UR8, UPT ;  /* 0x000000083f00728c */ /* 0x000fc4000bf25070 */
        /* <DEDUP_REMOVED lines=14> */
[----:B------:R-:W-:Y:S02]  /*3d80*/  IMAD.U32 R5, RZ, RZ, UR9 ;  /* 0x00000009ff057e24 */ /* 0x000fe4000f8e00ff */
[----:B------:R-:W-:Y:S02]  /*3d90*/  IMAD.MOV.U32 R8, RZ, RZ, c[0x0][0x308] ;  /* 0x0000c200ff087624 */ /* 0x000fe400078e00ff */
[----:B------:R-:W-:Y:S01]  /*3da0*/  IMAD.MOV.U32 R9, RZ, RZ, c[0x0][0x30c] ;  /* 0x0000c300ff097624 */ /* 0x000fe200078e00ff */
[----:B------:R1:W3:Y:S04]  /*3db0*/  @P1 LDG.E R3, [R4.64] ;  /* 0x0000000e04031981 */ /* 0x0002e8000c1e1900 */
[----:B------:R-:W4:Y:S01]  /*3dc0*/  S2R R6, SR_TID.X ;  /* 0x0000000000067919 */ /* 0x000f220000002100 */
[----:B------:R-:W3:Y:S01]  /*3dd0*/  @P1 MUFU.RCP R10, c[0x0][0x238] ;  /* 0x00008e00000a1b08 */ /* 0x000ee20000001000 */
[----:B--2---:R-:W-:Y:S01]  /*3de0*/  LEA.HI R0, R20, R19, RZ, 0x6 ;  /* 0x0000001314007211 */ /* 0x004fe200078f30ff */
[----:B------:R-:W-:Y:S01]  /*3df0*/  IMAD.U32 R7, RZ, RZ, UR23 ;  /* 0x00000017ff077e24 */ /* 0x000fe2000f8e00ff */
[----:B------:R-:W2:Y:S04]  /*3e00*/  LDSM.16.M88.4 R168, [R217+0xf000] ;  /* 0x00f00000d9a8783b */ /* 0x000ea80000000200 */
[----:B------:R-:W2:Y:S04]  /*3e10*/  LDSM.16.M88.4 R172, [R217+0xf400] ;  /* 0x00f40000d9ac783b */ /* 0x000ea80000000200 */
[----:B------:R-:W2:Y:S04]  /*3e20*/  LDSM.16.M88.4 R176, [R218+0xf000] ;  /* 0x00f00000dab0783b */ /* 0x000ea80000000200 */
[----:B------:R-:W2:Y:S04]  /*3e30*/  LDSM.16.M88.4 R180, [R218+0xf400] ;  /* 0x00f40000dab4783b */ /* 0x000ea80000000200 */
[----:B------:R-:W2:Y:S04]  /*3e40*/  LDSM.16.M88.4 R184, [R217+0x11000] ;  /* 0x01100000d9b8783b */ /* 0x000ea80000000200 */
[----:B-1----:R1:W5:Y:S04]  /*3e50*/  LDG.E.64 R4, [R8.64+0x8] ;  /* 0x0000080e08047981 */ /* 0x002368000c1e1b00 */
[----:B------:R-:W2:Y:S04]  /*3e60*/  LDSM.16.M88.4 R188, [R217+0x11400] ;  /* 0x01140000d9bc783b */ /* 0x000ea80000000200 */
[----:B------:R-:W2:Y:S04]  /*3e70*/  LDSM.16.M88.4 R192, [R218+0x11000] ;  /* 0x01100000dac0783b */ /* 0x000ea80000000200 */
[----:B------:R-:W2:Y:S04]  /*3e80*/  LDSM.16.M88.4 R196, [R218+0x11400] ;  /* 0x01140000dac4783b */ /* 0x000ea80000000200 */
[----:B------:R-:W2:Y:S04]  /*3e90*/  LDSM.16.M88.4 R200, [R217+0x13000] ;  /* 0x01300000d9c8783b */ /* 0x000ea80000000200 */
[----:B------:R-:W2:Y:S04]  /*3ea0*/  LDSM.16.M88.4 R204, [R217+0x13400] ;  /* 0x01340000d9cc783b */ /* 0x000ea80000000200 */
[----:B------:R-:W2:Y:S04]  /*3eb0*/  LDSM.16.M88.4 R208, [R218+0x13000] ;  /* 0x01300000dad0783b */ /* 0x000ea80000000200 */
[----:B-1----:R-:W2:Y:S01]  /*3ec0*/  LDG.E.64 R8, [R8.64] ;  /* 0x0000000e08087981 */ /* 0x002ea2000c1e1b00 */
[----:B------:R-:W-:Y:S01]  /*3ed0*/  SHF.R.S32.HI R0, RZ, 0x6, R0 ;  /* 0x00000006ff007819 */ /* 0x000fe20000011400 */
[C---:B------:R-:W-:Y:S01]  /*3ee0*/  IMAD.SHL.U32 R219, R227.reuse, 0x2, RZ ;  /* 0x00000002e3db7824 */ /* 0x040fe200078e00ff */
[----:B----4-:R-:W-:Y:S01]  /*3ef0*/  SHF.L.U32 R6, R6, 0x1, RZ ;  /* 0x0000000106067819 */ /* 0x010fe200000006ff */
[----:B------:R-:W1:Y:S01]  /*3f00*/  LDSM.16.M88.4 R212, [R218+0x13400] ;  /* 0x01340000dad4783b */ /* 0x000e620000000200 */
[----:B------:R-:W-:Y:S01]  /*3f10*/  IADD3 R216, R227, 0x1800, RZ ;  /* 0x00001800e3d87810 */ /* 0x000fe20007ffe0ff */
[----:B------:R-:W-:Y:S01]  /*3f20*/  IMAD.SHL.U32 R237, R0, 0x20, RZ ;  /* 0x0000002000ed7824 */ /* 0x000fe200078e00ff */
[----:B------:R-:W-:Y:S01]  /*3f30*/  UIADD3 UR20, UR21, 0x80, UR20 ;  /* 0x0000008015147890 */ /* 0x000fe2000fffe014 */
[----:B------:R-:W-:Y:S01]  /*3f40*/  IMAD R7, R7, 0x4, R0 ;  /* 0x0000000407077824 */ /* 0x000fe200078e0200 */
[----:B------:R-:W-:Y:S01]  /*3f50*/  SHF.R.S32.HI R0, RZ, 0x1f, R16 ;  /* 0x0000001fff007819 */ /* 0x000fe20000011410 */
[----:B------:R-:W-:Y:S01]  /*3f60*/  IMAD.MOV.U32 R249, RZ, RZ, R236 ;  /* 0x000000fffff97224 */ /* 0x000fe200078e00ec */
[----:B------:R-:W-:Y:S01]  /*3f70*/  LOP3.LUT R237, R237, 0x6, R6, 0xf8, !PT ;  /* 0x00000006eded7812 */ /* 0x000fe200078ef806 */
[----:B------:R-:W-:Y:S01]  /*3f80*/  IMAD.U32 R6, RZ, RZ, UR23 ;  /* 0x00000017ff067e24 */ /* 0x000fe2000f8e00ff */
[----:B------:R-:W-:Y:S01]  /*3f90*/  SEL R216, R216, R227, !P0 ;  /* 0x000000e3d8d87207 */ /* 0x000fe20004000000 */
[----:B------:R-:W-:Y:S01]  /*3fa0*/  CS2R R126, SRZ ;  /* 0x00000000007e7805 */ /* 0x000fe2000001ff00 */
[----:B------:R-:W-:Y:S01]  /*3fb0*/  CS2R R124, SRZ ;  /* 0x00000000007c7805 */ /* 0x000fe2000001ff00 */
[----:B------:R-:W-:Y:S01]  /*3fc0*/  CS2R R130, SRZ ;  /* 0x0000000000827805 */ /* 0x000fe2000001ff00 */
[----:B------:R-:W-:Y:S01]  /*3fd0*/  LEA R237, R6, R237, 0x7 ;  /* 0x000000ed06ed7211 */ /* 0x000fe200078e38ff */
[----:B------:R-:W-:Y:S01]  /*3fe0*/  CS2R R128, SRZ ;  /* 0x0000000000807805 */ /* 0x000fe2000001ff00 */
[----:B------:R-:W-:Y:S01]  /*3ff0*/  CS2R R122, SRZ ;  /* 0x00000000007a7805 */ /* 0x000fe2000001ff00 */
[----:B------:R-:W-:Y:S01]  /*4000*/  CS2R R120, SRZ ;  /* 0x0000000000787805 */ /* 0x000fe2000001ff00 */
[C---:B------:R-:W-:Y:S01]  /*4010*/  IADD3 R252, R237.reuse, 0x8, RZ ;  /* 0x00000008edfc7810 */ /* 0x040fe20007ffe0ff */
[----:B------:R-:W-:Y:S01]  /*4020*/  I2F R250, R237 ;  /* 0x000000ed00fa7306 */ /* 0x000fe20000201400 */
[----:B------:R-:W-:Y:S01]  /*4030*/  IADD3 R251, R237, 0x1, RZ ;  /* 0x00000001edfb7810 */ /* 0x000fe20007ffe0ff */
[----:B------:R-:W-:Y:S01]  /*4040*/  CS2R R118, SRZ ;  /* 0x0000000000767805 */ /* 0x000fe2000001ff00 */
[----:B------:R-:W-:Y:S01]  /*4050*/  CS2R R116, SRZ ;  /* 0x0000000000747805 */ /* 0x000fe2000001ff00 */
[----:B------:R-:W-:Y:S01]  /*4060*/  CS2R R110, SRZ ;  /* 0x00000000006e7805 */ /* 0x000fe2000001ff00 */
[----:B------:R-:W-:Y:S01]  /*4070*/  CS2R R108, SRZ ;  /* 0x00000000006c7805 */ /* 0x000fe2000001ff00 */
[----:B------:R-:W-:Y:S01]  /*4080*/  CS2R R114, SRZ ;  /* 0x0000000000727805 */ /* 0x000fe2000001ff00 */
[----:B------:R-:W-:Y:S01]  /*4090*/  CS2R R112, SRZ ;  /* 0x0000000000707805 */ /* 0x000fe2000001ff00 */
[----:B------:R-:W-:Y:S01]  /*40a0*/  I2F R252, R252 ;  /* 0x000000fc00fc7306 */ /* 0x000fe20000201400 */
[----:B------:R-:W-:Y:S01]  /*40b0*/  CS2R R106, SRZ ;  /* 0x00000000006a7805 */ /* 0x000fe2000001ff00 */
        /* <DEDUP_REMOVED lines=36> */
[----:B------:R-:W-:Y:S01]  /*4300*/  IMAD.SHL.U32 R216, R216, 0x2, RZ ;  /* 0x00000002d8d87824 */ /* 0x000fe200078e00ff */
[----:B------:R-:W-:Y:S01]  /*4310*/  UMOV UR4, URZ ;  /* 0x0000003f00047c82 */ /* 0x000fe20008000000 */
[----:B------:R-:W-:Y:S01]  /*4320*/  IMAD.IADD R220, R219, 0x1, R226 ;  /* 0x00000001dbdc7824 */ /* 0x000fe200078e02e2 */
[----:B------:R-:W-:Y:S01]  /*4330*/  UIADD3 UR20, UR20, -UR18, URZ ;  /* 0x8000001214147290 */ /* 0x000fe2000fffe03f */
[----:B---3--:R-:W-:-:S04]  /*4340*/  @P1 FMUL.FTZ R3, R3, R10 ;  /* 0x0000000a03031220 */ /* 0x008fc80000410000 */
[----:B------:R3:W4:Y:S02]  /*4350*/  @P1 R2UR UR5, R3 ;  /* 0x00000000030513c2 */ /* 0x00072400000e0000 */
[----:B---3--:R-:W-:Y:S01]  /*4360*/  IADD3 R3, R225, 0x1800, RZ ;  /* 0x00001800e1037810 */ /* 0x008fe20007ffe0ff */
[----:B----4-:R-:W-:Y:S01]  /*4370*/  @UP1 UMOV UR4, UR5 ;  /* 0x0000000500041c82 */ /* 0x010fe20008000000 */
[----:B-----5:R-:W-:Y:S02]  /*4380*/  IADD3 R16, P2, P1, R4, UR46, R16 ;  /* 0x0000002e04107c10 */ /* 0x020fe4000f95e010 */
[----:B------:R-:W-:Y:S02]  /*4390*/  SEL R3, R3, R225, !P0 ;  /* 0x000000e103037207 */ /* 0x000fe40004000000 */
[----:B------:R-:W-:Y:S02]  /*43a0*/  IADD3.X R4, R5, UR50, R0, P2, P1 ;  /* 0x0000003205047c10 */ /* 0x000fe400097e2400 */
[----:B------:R-:W-:Y:S01]  /*43b0*/  IADD3 R0, R237, 0x19, RZ ;  /* 0x00000019ed007810 */ /* 0x000fe20007ffe0ff */
[----:B------:R-:W-:-:S05]  /*43c0*/  IMAD.SHL.U32 R3, R3, 0x2, RZ ;  /* 0x0000000203037824 */ /* 0x000fca00078e00ff */
[----:B------:R-:W3:Y:S01]  /*43d0*/  I2F R0, R0 ;  /* 0x0000000000007306 */ /* 0x000ee20000201400 */
[----:B--2---:R-:W2:Y:S01]  /*43e0*/  R2UR UR11, R8 ;  /* 0x00000000080b73c2 */ /* 0x004ea200000e0000 */
[----:B---3--:R3:W-:Y:S07]  /*43f0*/  STL [R1+0x10], R0 ;  /* 0x0000100001007387 */ /* 0x0087ee0000100800 */
[----:B------:R4:W5:Y:S01]  /*4400*/  R2UR UR10, R9 ;  /* 0x00000000090a73c2 */ /* 0x00096200000e0000 */
[----:B--2---:R-:W-:-:S02]  /*4410*/  LOP3.LUT R5, R4, UR11, RZ, 0x3c, !PT ;  /* 0x0000000b04057c12 */ /* 0x004fc4000f8e3cff */
[----:B---3--:R-:W-:Y:S02]  /*4420*/  IADD3 R0, R237, 0x18, RZ ;  /* 0x00000018ed007810 */ /* 0x008fe40007ffe0ff */
[----:B------:R-:W-:Y:S01]  /*4430*/  MOV R4, c[0x0][0x22c] ;  /* 0x00008b0000047a02 */ /* 0x000fe20000000f00 */
[----:B----4-:R-:W-:-:S03]  /*4440*/  IMAD.WIDE.U32 R8, R16, -0x2daee0ad, RZ ;  /* 0xd2511f5310087825 */ /* 0x010fc600078e00ff */
[----:B------:R-:W2:Y:S01]  /*4450*/  I2F R0, R0 ;  /* 0x0000000000007306 */ /* 0x000ea20000201400 */
[----:B------:R-:W-:Y:S01]  /*4460*/  IMAD R4, R4, c[0x0][0x1c0], RZ ;  /* 0x0000700004047a24 */ /* 0x000fe200078e02ff */
[----:B--2---:R2:W-:Y:S02]  /*4470*/  STL [R1+0xc], R0 ;  /* 0x00000c0001007387 */ /* 0x0045e40000100800 */
[----:B--2---:R-:W-:-:S06]  /*4480*/  IADD3 R0, R237, 0x11, RZ ;  /* 0x00000011ed007810 */ /* 0x004fcc0007ffe0ff */
[----:B------:R-:W2:Y:S02]  /*4490*/  I2F R0, R0 ;  /* 0x0000000000007306 */ /* 0x000ea40000201400 */
[----:B--2---:R2:W-:Y:S02]  /*44a0*/  STL [R1+0x8], R0 ;  /* 0x0000080001007387 */ /* 0x0045e40000100800 */
[----:B--2---:R-:W-:-:S06]  /*44b0*/  IADD3 R0, R237, 0x10, RZ ;  /* 0x00000010ed007810 */ /* 0x004fcc0007ffe0ff */
[----:B------:R-:W2:Y:S02]  /*44c0*/  I2F R0, R0 ;  /* 0x0000000000007306 */ /* 0x000ea40000201400 */
[----:B--2---:R2:W-:Y:S02]  /*44d0*/  STL [R1+0x4], R0 ;  /* 0x0000040001007387 */ /* 0x0045e40000100800 */
[----:B--2---:R-:W-:-:S06]  /*44e0*/  IADD3 R0, R237, 0x9, RZ ;  /* 0x00000009ed007810 */ /* 0x004fcc0007ffe0ff */
[----:B------:R-:W2:Y:S02]  /*44f0*/  I2F R0, R0 ;  /* 0x0000000000007306 */ /* 0x000ea40000201400 */
[----:B--2---:R5:W-:Y:S04]  /*4500*/  STL [R1], R0 ;  /* 0x0000000001007387 */ /* 0x004be80000100800 */
[----:B------:R2:W-:Y:S04]  /*4510*/  STL [R1+0x50], R5 ;  /* 0x0000500501007387 */ /* 0x0005e80000100800 */
[----:B------:R3:W-:Y:S01]  /*4520*/  STL.64 [R1+0x60], R8 ;  /* 0x0000600801007387 */ /* 0x0007e20000100a00 */
[----:B-----5:R-:W-:Y:S01]  /*4530*/  LOP3.LUT R0, R7, UR10, RZ, 0x3c, !PT ;  /* 0x0000000a07007c12 */ /* 0x020fe2000f8e3cff */
[----:B------:R-:W-:-:S02]  /*4540*/  IMAD.SHL.U32 R7, R4, 0x10, RZ ;  /* 0x0000001004077824 */ /* 0x000fc400078e00ff */
[----:B--2---:R-:W-:Y:S01]  /*4550*/  IMAD.SHL.U32 R5, R4, 0x8, RZ ;  /* 0x0000000804057824 */ /* 0x004fe200078e00ff */
[----:B------:R-:W-:Y:S02]  /*4560*/  LOP3.LUT R0, R9, R0, RZ, 0x3c, !PT ;  /* 0x0000000009007212 */ /* 0x000fe400078e3cff */
[C---:B------:R-:W-:Y:S02]  /*4570*/  IADD3 R6, R7.reuse, 0x20, RZ ;  /* 0x0000002007067810 */ /* 0x040fe40007ffe0ff */
[----:B------:R-:W-:Y:S01]  /*4580*/  IADD3 R4, R7, 0x40, RZ ;  /* 0x0000004007047810 */ /* 0x000fe20007ffe0ff */
[----:B---3--:R-:W-:Y:S01]  /*4590*/  IMAD.WIDE.U32 R8, R0, -0x326172a9, RZ ;  /* 0xcd9e8d5700087825 */ /* 0x008fe200078e00ff */
[----:B------:R-:W-:-:S03]  /*45a0*/  IADD3 R7, R5, R6, RZ ;  /* 0x0000000605077210 */ /* 0x000fc60007ffe0ff */
[C---:B------:R-:W-:Y:S02]  /*45b0*/  IMAD.IADD R6, R5.reuse, 0x1, R4 ;  /* 0x0000000105067824 */ /* 0x040fe400078e0204 */
[----:B------:R-:W-:-:S03]  /*45c0*/  IMAD.IADD R7, R5, 0x1, R7 ;  /* 0x0000000105077824 */ /* 0x000fc600078e0207 */
[C---:B------:R-:W-:Y:S01]  /*45d0*/  IADD3 R6, R5.reuse, R6, RZ ;  /* 0x0000000605067210 */ /* 0x040fe20007ffe0ff */
[----:B------:R-:W-:-:S04]  /*45e0*/  IMAD.IADD R7, R5, 0x1, R7 ;  /* 0x0000000105077824 */ /* 0x000fc800078e0207 */
[C---:B------:R-:W-:Y:S02]  /*45f0*/  IMAD.IADD R6, R5.reuse, 0x1, R6 ;  /* 0x0000000105067824 */ /* 0x040fe400078e0206 */
[----:B------:R-:W-:-:S03]  /*4600*/  IMAD.IADD R7, R5, 0x1, R7 ;  /* 0x0000000105077824 */ /* 0x000fc600078e0207 */
[C---:B------:R-:W-:Y:S01]  /*4610*/  IADD3 R6, R5.reuse, R6, RZ ;  /* 0x0000000605067210 */ /* 0x040fe20007ffe0ff */
[C---:B------:R-:W-:Y:S01]  /*4620*/  IMAD.IADD R4, R5.reuse, 0x1, R7 ;  /* 0x0000000105047824 */ /* 0x040fe200078e0207 */
[----:B------:R2:W-:Y:S03]  /*4630*/  STL [R1+0x44], R7 ;  /* 0x0000440701007387 */ /* 0x0005e60000100800 */
[----:B------:R-:W-:Y:S01]  /*4640*/  IMAD.IADD R0, R5, 0x1, R6 ;  /* 0x0000000105007824 */ /* 0x000fe200078e0206 */
[----:B------:R2:W-:Y:S04]  /*4650*/  STL.64 [R1+0x30], R8 ;  /* 0x0000300801007387 */ /* 0x0005e80000100a00 */
[----:B------:R2:W-:Y:S04]  /*4660*/  STL [R1+0x40], R6 ;  /* 0x0000400601007387 */ /* 0x0005e80000100800 */
[----:B------:R2:W-:Y:S04]  /*4670*/  STL [R1+0x4c], R4 ;  /* 0x00004c0401007387 */ /* 0x0005e80000100800 */
[----:B-1----:R2:W-:Y:S02]  /*4680*/  STL [R1+0x48], R0 ;  /* 0x0000480001007387 */ /* 0x0025e40000100800 */
.L_x_326:
[----:B------:R-:W0:Y:S01]  /*4690*/  LDGDEPBAR ;  /* 0x00000000000079af */ /* 0x000e220000000000 */
[----:B--2---:R-:W-:Y:S01]  /*46a0*/  IMAD.IADD R0, R226, 0x1, R216 ;  /* 0x00000001e2007824 */ /* 0x004fe200078e02d8 */
[----:B------:R-:W-:Y:S02]  /*46b0*/  UIADD3 UR8, UR11, 0x3c6ef372, URZ ;  /* 0x3c6ef3720b087890 */ /* 0x000fe4000fffe03f */
[----:B------:R-:W-:Y:S02]  /*46c0*/  USHF.L.U32 UR9, UR7, 0x6, URZ ;  /* 0x0000000607097899 */ /* 0x000fe4000800063f */
[----:B------:R-:W-:Y:S02]  /*46d0*/  USHF.L.U32 UR5, UR23, 0x7, URZ ;  /* 0x0000000717057899 */ /* 0x000fe4000800063f */
[----:B------:R-:W3:Y:S01]  /*46e0*/  LDL.64 R228, [R1+0x30] ;  /* 0x0000300001e47983 */ /* 0x000ee20000100a00 */
[----:B------:R-:W-:Y:S02]  /*46f0*/  UISETP.GE.AND UP0, UPT, UR9, UR20, UPT ;  /* 0x000000140900728c */ /* 0x000fe4000bf06270 */
[----:B------:R-:W-:Y:S02]  /*4700*/  UIADD3 UR5, UR5, 0x80, URZ ;  /* 0x0000008005057890 */ /* 0x000fe4000fffe03f */
[----:B------:R-:W-:Y:S01]  /*4710*/  UIADD3 UR6, UR10, -0x4498517b, URZ ;  /* 0xbb67ae850a067890 */ /* 0x000fe2000fffe03f */
[----:B------:R-:W3:Y:S01]  /*4720*/  LDL.64 R230, [R1+0x60] ;  /* 0x0000600001e67983 */ /* 0x000ee20000100a00 */
[----:B------:R-:W-:Y:S02]  /*4730*/  UISETP.LT.AND UP0, UPT, UR5, UR18, UP0 ;  /* 0x000000120500728c */ /* 0x000fe40008701270 */
[----:B------:R-:W-:Y:S02]  /*4740*/  UIADD3 UR5, UR11, -0x61c88647, URZ ;  /* 0x9e3779b90b057890 */ /* 0x000fe4000fffe03f */
[----:B------:R-:W-:Y:S01]  /*4750*/  UISETP.GT.AND UP3, UPT, UR7, UR19, UPT ;  /* 0x000000130700728c */ /* 0x000fe2000bf64270 */
[----:B------:R-:W4:Y:S01]  /*4760*/  LDL R233, [R1+0x68] ;  /* 0x0000680001e97983 */ /* 0x000f220000100800 */
[----:B------:R-:W-:Y:S03]  /*4770*/  PLOP3.LUT P0, PT, PT, PT, UP0, 0x80, 0x0 ;  /* 0x000000000000781c */ /* 0x000fe60003f0f008 */
[----:B------:R-:W3:Y:S04]  /*4780*/  LDL R232, [R1+0x50] ;  /* 0x0000500001e87983 */ /* 0x000ee80000100800 */
[----:B------:R1:W-:Y:S04]  /*4790*/  STL [R1+0x6c], R2 ;  /* 0x00006c0201007387 */ /* 0x0003e80000100800 */
[----:B-1----:R-:W3:Y:S01]  /*47a0*/  LDL R2, [R1+0x14] ;  /* 0x0000140001027983 */ /* 0x002ee20000100800 */
        /* <DEDUP_REMOVED lines=33> */
[----:B------:R-:W1:Y:S07]  /*49c0*/  LDSM.16.M88.4 R136, [R218+0xb400] ;  /* 0x00b40000da88783b */ /* 0x000e6e0000000200 */
[-C--:B------:R-:W-:Y:S01]  /*49d0*/  HMMA.16816.F32.BF16 R4, R132, R152.reuse, R4 ;  /* 0x000000988404723c */ /* 0x080fe20000041804 */
[----:B------:R-:W-:Y:S07]  /*49e0*/  LDSM.16.M88.4 R148, [R217+0xd000] ;  /* 0x00d00000d994783b */ /* 0x000fee0000000200 */
[C---:B------:R-:W-:Y:S08]  /*49f0*/  HMMA.16816.F32.BF16 R8, R156.reuse, R152, R8 ;  /* 0x000000989c08723c */ /* 0x040ff00000041808 */
[-C--:B------:R-:W-:Y:S08]  /*4a00*/  HMMA.16816.F32.BF16 R12, R156, R154.reuse, R12 ;  /* 0x0000009a9c0c723c */ /* 0x080ff0000004180c */
[C---:B------:R-:W-:Y:S01]  /*4a10*/  HMMA.16816.F32.BF16 R16, R132.reuse, R154, R16 ;  /* 0x0000009a8410723c */ /* 0x040fe20000041810 */
[----:B------:R-:W-:Y:S07]  /*4a20*/  LDSM.16.M88.4 R152, [R216+0x2800] ;  /* 0x00280000d898783b */ /* 0x000fee0000000200 */
[-C--:B------:R-:W-:Y:S08]  /*4a30*/  HMMA.16816.F32.BF16 R20, R132, R160.reuse, R20 ;  /* 0x000000a08414723c */ /* 0x080ff00000041814 */
[C---:B------:R-:W-:Y:S01]  /*4a40*/  HMMA.16816.F32.BF16 R24, R156.reuse, R160, R24 ;  /* 0x000000a09c18723c */ /* 0x040fe20000041818 */
[----:B------:R-:W2:Y:S07]  /*4a50*/  LDL R161, [R1+0x2c] ;  /* 0x00002c0001a17983 */ /* 0x000eae0000100800 */
[-C--:B------:R-:W-:Y:S01]  /*4a60*/  HMMA.16816.F32.BF16 R28, R156, R162.reuse, R28 ;  /* 0x000000a29c1c723c */ /* 0x080fe2000004181c */
[----:B------:R-:W-:Y:S07]  /*4a70*/  LDSM.16.M88.4 R156, [R217+0xd400] ;  /* 0x00d40000d99c783b */ /* 0x000fee0000000200 */
[----:B------:R-:W-:Y:S01]  /*4a80*/  HMMA.16816.F32.BF16 R32, R132, R162, R32 ;  /* 0x000000a28420723c */ /* 0x000fe20000041820 */
[----:B------:R-:W3:Y:S07]  /*4a90*/  LDSM.16.M88.4 R132, [R216+0x2000] ;  /* 0x00200000d884783b */ /* 0x000eee0000000200 */
        /* <DEDUP_REMOVED lines=8> */
[----:B------:R-:W2:Y:S04]  /*4b20*/  LDL R164, [R1+0x28] ;  /* 0x0000280001a47983 */ /* 0x000ea80000100800 */
[----:B------:R-:W2:Y:S03]  /*4b30*/  LDL R167, [R1+0x4] ;  /* 0x0000040001a77983 */ /* 0x000ea60000100800 */
[----:B------:R-:W-:Y:S01]  /*4b40*/  HMMA.16816.F32.BF16 R32, R140, R138, R32 ;  /* 0x0000008a8c20723c */ /* 0x000fe20000041820 */
[----:B------:R1:W-:Y:S07]  /*4b50*/  LDSM.16.M88.4 R136, [R0+0x2000] ;  /* 0x002000000088783b */ /* 0x0003ee0000000200 */
[-C--:B---3--:R-:W-:Y:S01]  /*4b60*/  HMMA.16816.F32.BF16 R4, R132, R148.reuse, R4 ;  /* 0x000000948404723c */ /* 0x088fe20000041804 */
[----:B------:R-:W3:Y:S07]  /*4b70*/  LDSM.16.M88.4 R140, [R218+0xd000] ;  /* 0x00d00000da8c783b */ /* 0x000eee0000000200 */
[C---:B------:R-:W-:Y:S08]  /*4b80*/  HMMA.16816.F32.BF16 R8, R152.reuse, R148, R8 ;  /* 0x000000949808723c */ /* 0x040ff00000041808 */
[-C--:B------:R-:W-:Y:S01]  /*4b90*/  HMMA.16816.F32.BF16 R12, R152, R150.reuse, R12 ;  /* 0x00000096980c723c */ /* 0x080fe2000004180c */
[----:B-1----:R-:W-:Y:S04]  /*4ba0*/  IMAD.U32 R0, RZ, RZ, UR7 ;  /* 0x00000007ff007e24 */ /* 0x002fe8000f8e00ff */
[----:B----4-:R-:W-:Y:S03]  /*4bb0*/  IMAD R0, R0, 0x4, R233 ;  /* 0x0000000400007824 */ /* 0x010fe600078e02e9 */
[C---:B------:R-:W-:Y:S04]  /*4bc0*/  HMMA.16816.F32.BF16 R16, R132.reuse, R150, R16 ;  /* 0x000000968410723c */ /* 0x040fe80000041810 */
[C---:B------:R-:W-:Y:S03]  /*4bd0*/  IADD3 R148, R0.reuse, 0x2, RZ ;  /* 0x0000000200947810 */ /* 0x040fe60007ffe0ff */
[----:B------:R-:W-:Y:S01]  /*4be0*/  IMAD.WIDE.U32 R150, R0, -0x326172a9, RZ ;  /* 0xcd9e8d5700967825 */ /* 0x000fe200078e00ff */
[----:B------:R-:W-:Y:S01]  /*4bf0*/  LOP3.LUT R0, R230, UR6, RZ, 0x3c, !PT ;  /* 0x00000006e6007c12 */ /* 0x000fe2000f8e3cff */
[-C--:B------:R-:W-:Y:S01]  /*4c00*/  HMMA.16816.F32.BF16 R20, R132, R156.reuse, R20 ;  /* 0x0000009c8414723c */ /* 0x080fe20000041814 */
[----:B------:R-:W-:Y:S02]  /*4c10*/  UIADD3 UR6, UR11, -0x255992d5, URZ ;  /* 0xdaa66d2b0b067890 */ /* 0x000fe4000fffe03f */
[-C--:B------:R-:W-:Y:S01]  /*4c20*/  LOP3.LUT R151, R151, R232.reuse, RZ, 0x3c, !PT ;  /* 0x000000e897977212 */ /* 0x080fe200078e3cff */
[----:B------:R-:W-:Y:S01]  /*4c30*/  IMAD.WIDE.U32 R148, R148, -0x326172a9, RZ ;  /* 0xcd9e8d5794947825 */ /* 0x000fe200078e00ff */
[----:B------:R-:W-:Y:S03]  /*4c40*/  LOP3.LUT R150, R229, UR5, R150, 0x96, !PT ;  /* 0x00000005e5967c12 */ /* 0x000fe6000f8e9696 */
[C---:B------:R-:W-:Y:S04]  /*4c50*/  HMMA.16816.F32.BF16 R24, R152.reuse, R156, R24 ;  /* 0x0000009c9818723c */ /* 0x040fe80000041818 */
[----:B------:R-:W-:Y:S04]  /*4c60*/  IMAD.WIDE.U32 R230, R150, -0x2daee0ad, RZ ;  /* 0xd2511f5396e67825 */ /* 0x000fe800078e00ff */
[-C--:B------:R-:W-:Y:S01]  /*4c70*/  HMMA.16816.F32.BF16 R28, R152, R158.reuse, R28 ;  /* 0x0000009e981c723c */ /* 0x080fe2000004181c */
[----:B------:R-:W4:Y:S04]  /*4c80*/  LDL R153, [R1+0x24] ;  /* 0x0000240001997983 */ /* 0x000f280000100800 */
[----:B------:R-:W4:Y:S02]  /*4c90*/  LDL R154, [R1+0x20] ;  /* 0x00002000019a7983 */ /* 0x000f240000100800 */
[----:B------:R-:W-:Y:S01]  /*4ca0*/  LOP3.LUT R155, R228, UR8, RZ, 0x3c, !PT ;  /* 0x00000008e49b7c12 */ /* 0x000fe2000f8e3cff */
[----:B------:R-:W-:Y:S01]  /*4cb0*/  HMMA.16816.F32.BF16 R32, R132, R158, R32 ;  /* 0x0000009e8420723c */ /* 0x000fe20000041820 */
[----:B------:R-:W-:Y:S01]  /*4cc0*/  LOP3.LUT R152, R149, R232, RZ, 0x3c, !PT ;  /* 0x000000e895987212 */ /* 0x000fe200078e3cff */
[----:B------:R-:W4:Y:S01]  /*4cd0*/  LDL R228, [R1] ;  /* 0x0000000001e47983 */ /* 0x000f220000100800 */
[----:B------:R-:W-:Y:S01]  /*4ce0*/  UIADD3 UR8, UR11, 0x1715609d, URZ ;  /* 0x1715609d0b087890 */ /* 0x000fe2000fffe03f */
[----:B------:R-:W-:Y:S01]  /*4cf0*/  LOP3.LUT R149, R229, UR5, R148, 0x96, !PT ;  /* 0x00000005e5957c12 */ /* 0x000fe2000f8e9694 */
[----:B------:R-:W-:Y:S01]  /*4d00*/  UIADD3 UR5, UR10, 0x76cf5d0a, URZ ;  /* 0x76cf5d0a0a057890 */ /* 0x000fe2000fffe03f */
[----:B------:R-:W-:Y:S02]  /*4d10*/  IMAD.U32 R148, RZ, RZ, UR9 ;  /* 0x00000009ff947e24 */ /* 0x000fe4000f8e00ff */
[-C--:B---3--:R-:W-:Y:S01]  /*4d20*/  HMMA.16816.F32.BF16 R4, R136, R140.reuse, R4 ;  /* 0x0000008c8804723c */ /* 0x088fe20000041804 */
[----:B------:R-:W-:Y:S04]  /*4d30*/  IMAD.WIDE.U32 R132, R151, -0x2daee0ad, RZ ;  /* 0xd2511f5397847825 */ /* 0x000fe800078e00ff */
[----:B------:R-:W-:Y:S01]  /*4d40*/  IMAD.U32 R134, RZ, RZ, UR21 ;  /* 0x00000015ff867e24 */ /* 0x000fe2000f8e00ff */
[----:B------:R-:W-:Y:S01]  /*4d50*/  LOP3.LUT R135, R0, R133, RZ, 0x3c, !PT ;  /* 0x0000008500877212 */ /* 0x000fe200078e3cff */
[----:B------:R-:W-:Y:S01]  /*4d60*/  IMAD.WIDE.U32 R162, R149, -0x2daee0ad, RZ ;  /* 0xd2511f5395a27825 */ /* 0x000fe200078e00ff */
[----:B------:R-:W-:Y:S01]  /*4d70*/  LOP3.LUT R156, R231, UR5, R132, 0x96, !PT ;  /* 0x00000005e79c7c12 */ /* 0x000fe2000f8e9684 */
[C---:B------:R-:W-:Y:S03]  /*4d80*/  HMMA.16816.F32.BF16 R8, R144.reuse, R140, R8 ;  /* 0x0000008c9008723c */ /* 0x040fe60000041808 */
[----:B------:R-:W-:Y:S01]  /*4d90*/  @!P0 IADD3 R134, -R134, 0x1, R2 ;  /* 0x0000000186868810 */ /* 0x000fe20007ffe102 */
[----:B------:R-:W-:Y:S01]  /*4da0*/  IMAD.WIDE.U32 R132, R152, -0x2daee0ad, RZ ;  /* 0xd2511f5398847825 */ /* 0x000fe200078e00ff */
[----:B------:R-:W-:Y:S02]  /*4db0*/  @!P0 IADD3 R152, R237, 0x11, RZ ;  /* 0x00000011ed988810 */ /* 0x000fe40007ffe0ff */
[----:B------:R-:W-:Y:S01]  /*4dc0*/  @!P0 IADD3 R148, R148, UR18, R134 ;  /* 0x0000001294948c10 */ /* 0x000fe2000fffe086 */
[----:B------:R-:W-:Y:S01]  /*4dd0*/  IMAD.WIDE.U32 R134, R135, -0x326172a9, RZ ;  /* 0xcd9e8d5787867825 */ /* 0x000fe200078e00ff */
[----:B------:R-:W-:Y:S01]  /*4de0*/  LOP3.LUT R158, R0, R133, RZ, 0x3c, !PT ;  /* 0x00000085009e7212 */ /* 0x000fe200078e3cff */
[-C--:B------:R-:W-:Y:S02]  /*4df0*/  HMMA.16816.F32.BF16 R12, R144, R142.reuse, R12 ;  /* 0x0000008e900c723c */ /* 0x080fe4000004180c */
[----:B------:R-:W-:Y:S01]  /*4e00*/  @!P0 IADD3 R150, R148, 0x20, RZ ;  /* 0x0000002094968810 */ /* 0x000fe20007ffe0ff */
[----:B------:R-:W-:Y:S01]  /*4e10*/  IMAD.WIDE.U32 R156, R156, -0x326172a9, RZ ;  /* 0xcd9e8d579c9c7825 */ /* 0x000fe200078e00ff */
[C---:B------:R-:W-:Y:S02]  /*4e20*/  @!P0 IADD3 R151, R148.reuse, 0x8, RZ ;  /* 0x0000000894978810 */ /* 0x040fe40007ffe0ff */
[C---:B------:R-:W-:Y:S01]  /*4e30*/  @!P0 IADD3 R149, R148.reuse, 0x28, RZ ;  /* 0x0000002894958810 */ /* 0x040fe20007ffe0ff */
[----:B------:R-:W-:Y:S01]  /*4e40*/  FFMA.FTZ R7, R251, UR4, R7 ;  /* 0x00000004fb077c23 */ /* 0x000fe20008010007 */
[----:B------:R-:W-:Y:S01]  /*4e50*/  @!P0 IMNMX R148, R148, UR18, PT ;  /* 0x0000001294948c17 */ /* 0x000fe2000b800200 */
[C---:B------:R-:W-:Y:S03]  /*4e60*/  HMMA.16816.F32.BF16 R16, R136.reuse, R142, R16 ;  /* 0x0000008e8810723c */ /* 0x040fe60000041810 */
[-C--:B------:R-:W-:Y:S01]  /*4e70*/  @!P0 ISETP.GE.AND P4, PT, R237, R148.reuse, PT ;  /* 0x00000094ed00820c */ /* 0x080fe20003f86270 */
[----:B------:R-:W-:Y:S01]  /*4e80*/  FFMA.FTZ R4, R250, UR4, R4 ;  /* 0x00000004fa047c23 */ /* 0x000fe20008010004 */
[----:B------:R-:W-:Y:S01]  /*4e90*/  LOP3.LUT R159, R163, UR5, R132, 0x96, !PT ;  /* 0x00000005a39f7c12 */ /* 0x000fe2000f8e9684 */
[----:B------:R-:W-:Y:S01]  /*4ea0*/  FFMA.FTZ R9, R251, UR4, R9 ;  /* 0x00000004fb097c23 */ /* 0x000fe20008010009 */
[----:B------:R-:W-:Y:S01]  /*4eb0*/  LOP3.LUT R160, R155, R135, RZ, 0x3c, !PT ;  /* 0x000000879ba07212 */ /* 0x000fe200078e3cff */
[----:B------:R-:W-:Y:S01]  /*4ec0*/  FFMA.FTZ R5, R251, UR4, R5 ;  /* 0x00000004fb057c23 */ /* 0x000fe20008010005 */
[----:B------:R-:W-:Y:S01]  /*4ed0*/  LOP3.LUT R157, R157, UR6, R134, 0x96, !PT ;  /* 0x000000069d9d7c12 */ /* 0x000fe2000f8e9686 */
[----:B------:R-:W-:Y:S01]  /*4ee0*/  UIADD3 UR5, UR10, 0x32370b8f, URZ ;  /* 0x32370b8f0a057890 */ /* 0x000fe2000fffe03f */
[----:B------:R-:W1:Y:S01]  /*4ef0*/  LDSM.16.M88.4 R132, [R218+0xd400] ;  /* 0x00d40000da84783b */ /* 0x000e620000000200 */
[----:B------:R-:W-:Y:S01]  /*4f00*/  @!P0 FSEL R4, R4, -INF , !P4 ;  /* 0xff80000004048808 */ /* 0x000fe20006000000 */
[----:B------:R-:W-:Y:S01]  /*4f10*/  FFMA.FTZ R6, R250, UR4, R6 ;  /* 0x00000004fa067c23 */ /* 0x000fe20008010006 */
[----:B------:R-:W-:Y:S01]  /*4f20*/  @!P0 IADD3 R0, R237, 0x1, RZ ;  /* 0x00000001ed008810 */ /* 0x000fe20007ffe0ff */
[----:B------:R-:W-:Y:S01]  /*4f30*/  FFMA.FTZ R14, R252, UR4, R14 ;  /* 0x00000004fc0e7c23 */ /* 0x000fe2000801000e */
[----:B------:R-:W-:Y:S01]  /*4f40*/  @!P0 IMNMX R151, R151, UR18, PT ;  /* 0x0000001297978c17 */ /* 0x000fe2000b800200 */
[----:B------:R-:W-:Y:S01]  /*4f50*/  FFMA.FTZ R8, R250, UR4, R8 ;  /* 0x00000004fa087c23 */ /* 0x000fe20008010008 */
[----:B------:R-:W-:Y:S01]  /*4f60*/  @!P0 ISETP.GE.AND P3, PT, R0, R148, PT ;  /* 0x000000940000820c */ /* 0x000fe20003f66270 */
[----:B------:R-:W-:Y:S01]  /*4f70*/  FFMA.FTZ R10, R250, UR4, R10 ;  /* 0x00000004fa0a7c23 */ /* 0x000fe2000801000a */
[----:B------:R-:W-:Y:S01]  /*4f80*/  @!P0 IMNMX R150, R150, UR18, PT ;  /* 0x0000001296968c17 */ /* 0x000fe2000b800200 */
[----:B------:R-:W-:Y:S01]  /*4f90*/  FFMA.FTZ R11, R251, UR4, R11 ;  /* 0x00000004fb0b7c23 */ /* 0x000fe2000801000b */
[----:B------:R-:W-:Y:S01]  /*4fa0*/  @!P0 IMNMX R149, R149, UR18, PT ;  /* 0x0000001295958c17 */ /* 0x000fe2000b800200 */
[----:B------:R-:W-:Y:S01]  /*4fb0*/  FFMA.FTZ R12, R252, UR4, R12 ;  /* 0x00000004fc0c7c23 */ /* 0x000fe2000801000c */
[----:B------:R-:W-:Y:S01]  /*4fc0*/  @!P0 ISETP.GE.AND P5, PT, R0, R150, PT ;  /* 0x000000960000820c */ /* 0x000fe20003fa6270 */
[----:B------:R-:W-:Y:S01]  /*4fd0*/  FFMA.FTZ R16, R252, UR4, R16 ;  /* 0x00000004fc107c23 */ /* 0x000fe20008010010 */
[----:B------:R-:W-:Y:S01]  /*4fe0*/  @!P0 ISETP.GE.AND P1, PT, R0, R151, PT ;  /* 0x000000970000820c */ /* 0x000fe20003f26270 */
[----:B------:R-:W-:Y:S01]  /*4ff0*/  FFMA.FTZ R18, R252, UR4, R18 ;  /* 0x00000004fc127c23 */ /* 0x000fe20008010012 */
[-C--:B------:R-:W-:Y:S02]  /*5000*/  @!P0 ISETP.GE.AND P2, PT, R0, R149.reuse, PT ;  /* 0x000000950000820c */ /* 0x080fe40003f46270 */
[----:B------:R-:W-:Y:S02]  /*5010*/  @!P0 FSEL R5, R5, -INF , !P3 ;  /* 0xff80000005058808 */ /* 0x000fe40005800000 */
[----:B------:R-:W-:Y:S02]  /*5020*/  @!P0 FSEL R11, R11, -INF , !P2 ;  /* 0xff8000000b0b8808 */ /* 0x000fe40005000000 */
[----:B------:R-:W-:Y:S02]  /*5030*/  @!P0 IADD3 R143, R237, 0x10, RZ ;  /* 0x00000010ed8f8810 */ /* 0x000fe40007ffe0ff */
[----:B------:R-:W-:Y:S02]  /*5040*/  @!P0 FSEL R7, R7, -INF , !P1 ;  /* 0xff80000007078808 */ /* 0x000fe40004800000 */
[-C--:B------:R-:W-:Y:S02]  /*5050*/  @!P0 ISETP.GE.AND P1, PT, R143, R148.reuse, PT ;  /* 0x000000948f00820c */ /* 0x080fe40003f26270 */
[----:B------:R-:W-:Y:S02]  /*5060*/  @!P0 FSEL R9, R9, -INF , !P5 ;  /* 0xff80000009098808 */ /* 0x000fe40006800000 */
[-C--:B------:R-:W-:Y:S01]  /*5070*/  @!P0 ISETP.GE.AND P5, PT, R152, R148.reuse, PT ;  /* 0x000000949800820c */ /* 0x080fe20003fa6270 */
[-C--:B-1----:R-:W-:Y:S08]  /*5080*/  HMMA.16816.F32.BF16 R20, R136, R132.reuse, R20 ;  /* 0x000000848814723c */ /* 0x082ff00000041814 */
[C---:B------:R-:W-:Y:S07]  /*5090*/  HMMA.16816.F32.BF16 R24, R144.reuse, R132, R24 ;  /* 0x000000849018723c */ /* 0x040fee0000041818 */
[----:B------:R-:W-:Y:S01]  /*50a0*/  IMAD.WIDE.U32 R132, R157, -0x2daee0ad, RZ ;  /* 0xd2511f539d847825 */ /* 0x000fe200078e00ff */
[-C--:B------:R-:W-:Y:S01]  /*50b0*/  HMMA.16816.F32.BF16 R28, R144, R134.reuse, R28 ;  /* 0x00000086901c723c */ /* 0x080fe2000004181c */
[----:B------:R-:W3:Y:S07]  /*50c0*/  LDL R147, [R1+0x10] ;  /* 0x0000100001937983 */ /* 0x000eee0000100800 */
[----:B------:R-:W-:Y:S01]  /*50d0*/  HMMA.16816.F32.BF16 R32, R136, R134, R32 ;  /* 0x000000868820723c */ /* 0x000fe20000041820 */
[----:B--2---:R-:W-:Y:S01]  /*50e0*/  FMUL.FTZ R140, R161, 1.4426950216293334961 ;  /* 0x3fb8aa3ba18c7820 */ /* 0x004fe20000410000 */
[C---:B------:R-:W-:Y:S02]  /*50f0*/  FSETP.NEU.FTZ.AND P6, PT, R164.reuse, -INF , PT ;  /* 0xff800000a400780b */ /* 0x040fe40003fdd000 */
[----:B------:R-:W-:Y:S02]  /*5100*/  FMUL.FTZ R141, R164, 1.4426950216293334961 ;  /* 0x3fb8aa3ba48d7820 */ /* 0x000fe40000410000 */
[----:B------:R-:W-:Y:S03]  /*5110*/  FFMA.FTZ R20, R167, UR4, R20 ;  /* 0x00000004a7147c23 */ /* 0x000fe60008010014 */
[----:B------:R-:W-:Y:S03]  /*5120*/  FSEL R141, R141, RZ, P6 ;  /* 0x000000ff8d8d7208 */ /* 0x000fe60003000000 */
[----:B------:R-:W-:Y:S01]  /*5130*/  FFMA.FTZ R22, R167, UR4, R22 ;  /* 0x00000004a7167c23 */ /* 0x000fe20008010016 */
[----:B------:R-:W-:Y:S01]  /*5140*/  FSETP.NEU.FTZ.AND P6, PT, R161, -INF , PT ;  /* 0xff800000a100780b */ /* 0x000fe20003fdd000 */
[----:B------:R-:W-:Y:S01]  /*5150*/  FFMA.FTZ R24, R167, UR4, R24 ;  /* 0x00000004a7187c23 */ /* 0x000fe20008010018 */
[----:B------:R-:W-:Y:S01]  /*5160*/  @!P0 FSEL R20, R20, -INF , !P1 ;  /* 0xff80000014148808 */ /* 0x000fe20004800000 */
[--C-:B------:R-:W-:Y:S01]  /*5170*/  FFMA.FTZ R4, R4, c[0x0][0x23c], -R141.reuse ;  /* 0x00008f0004047a23 */ /* 0x100fe2000001088d */
[----:B------:R-:W-:Y:S01]  /*5180*/  FSEL R140, R140, RZ, P6 ;  /* 0x000000ff8c8c7208 */ /* 0x000fe20003000000 */
[----:B------:R-:W2:Y:S01]  /*5190*/  LDL R161, [R1+0x8] ;  /* 0x0000080001a17983 */ /* 0x000ea20000100800 */
[----:B------:R-:W-:Y:S01]  /*51a0*/  @!P0 ISETP.GE.AND P1, PT, R143, R149, PT ;  /* 0x000000958f00820c */ /* 0x000fe20003f26270 */
[----:B------:R1:W-:Y:S01]  /*51b0*/  MUFU.EX2 R166, R4 ;  /* 0x0000000400a67308 */ /* 0x0003e20000000800 */
[--C-:B------:R-:W-:Y:S01]  /*51c0*/  FFMA.FTZ R165, R5, c[0x0][0x23c], -R141.reuse ;  /* 0x00008f0005a57a23 */ /* 0x100fe2000001088d */
[----:B------:R-:W-:Y:S01]  /*51d0*/  @!P0 IADD3 R5, R237, 0x8, RZ ;  /* 0x00000008ed058810 */ /* 0x000fe20007ffe0ff */
[----:B------:R-:W-:Y:S02]  /*51e0*/  FFMA.FTZ R7, R7, c[0x0][0x23c], -R140 ;  /* 0x00008f0007077a23 */ /* 0x000fe4000001088c */
[--C-:B------:R-:W-:Y:S01]  /*51f0*/  FFMA.FTZ R20, R20, c[0x0][0x23c], -R141.reuse ;  /* 0x00008f0014147a23 */ /* 0x100fe2000001088d */
[----:B------:R-:W-:Y:S01]  /*5200*/  @!P0 ISETP.GE.AND P6, PT, R5, R148, PT ;  /* 0x000000940500820c */ /* 0x000fe20003fc6270 */
[----:B------:R-:W-:Y:S03]  /*5210*/  FFMA.FTZ R26, R167, UR4, R26 ;  /* 0x00000004a71a7c23 */ /* 0x000fe6000801001a */
[----:B------:R-:W-:Y:S01]  /*5220*/  @!P0 FSEL R16, R16, -INF , !P6 ;  /* 0xff80000010108808 */ /* 0x000fe20007000000 */
[----:B------:R-:W1:Y:S01]  /*5230*/  MUFU.EX2 R233, R7 ;  /* 0x0000000700e97308 */ /* 0x000e620000000800 */
[-C--:B------:R-:W-:Y:S02]  /*5240*/  @!P0 ISETP.GE.AND P6, PT, R5, R151.reuse, PT ;  /* 0x000000970500820c */ /* 0x080fe40003fc6270 */
[----:B------:R-:W-:Y:S01]  /*5250*/  @!P0 FSEL R26, R26, -INF , !P1 ;  /* 0xff8000001a1a8808 */ /* 0x000fe20004800000 */
[----:B------:R-:W-:Y:S01]  /*5260*/  FFMA.FTZ R16, R16, c[0x0][0x23c], -R141 ;  /* 0x00008f0010107a23 */ /* 0x000fe2000001088d */
[----:B------:R-:W-:Y:S02]  /*5270*/  @!P0 FSEL R18, R18, -INF , !P6 ;  /* 0xff80000012128808 */ /* 0x000fe40007000000 */
[-C--:B------:R-:W-:Y:S03]  /*5280*/  @!P0 ISETP.GE.AND P6, PT, R143, R151.reuse, PT ;  /* 0x000000978f00820c */ /* 0x080fe60003fc6270 */
[----:B------:R-:W-:Y:S01]  /*5290*/  MUFU.EX2 R163, R16 ;  /* 0x0000001000a37308 */ /* 0x000fe20000000800 */
[----:B------:R-:W-:Y:S01]  /*52a0*/  @!P0 FSEL R22, R22, -INF , !P6 ;  /* 0xff80000016168808 */ /* 0x000fe20007000000 */
[--C-:B------:R-:W-:Y:S01]  /*52b0*/  FFMA.FTZ R18, R18, c[0x0][0x23c], -R140.reuse ;  /* 0x00008f0012127a23 */ /* 0x100fe2000001088c */
[-C--:B------:R-:W-:Y:S03]  /*52c0*/  @!P0 ISETP.GE.AND P6, PT, R152, R150.reuse, PT ;  /* 0x000000969800820c */ /* 0x080fe60003fc6270 */
[----:B------:R-:W-:Y:S04]  /*52d0*/  FFMA.FTZ R22, R22, c[0x0][0x23c], -R140 ;  /* 0x00008f0016167a23 */ /* 0x000fe8000001088c */
[----:B------:R-:W-:Y:S10]  /*52e0*/  MUFU.EX2 R165, R165 ;  /* 0x000000a500a57308 */ /* 0x000ff40000000800 */
[----:B------:R-:W-:Y:S01]  /*52f0*/  MUFU.EX2 R157, R22 ;  /* 0x00000016009d7308 */ /* 0x000fe20000000800 */
[C---:B----4-:R-:W-:Y:S01]  /*5300*/  FSETP.NEU.FTZ.AND P3, PT, R153.reuse, -INF , PT ;  /* 0xff8000009900780b */ /* 0x050fe20003f7d000 */
[----:B------:R-:W-:Y:S01]  /*5310*/  FMUL.FTZ R0, R153, 1.4426950216293334961 ;  /* 0x3fb8aa3b99007820 */ /* 0x000fe20000410000 */
[C---:B------:R-:W-:Y:S02]  /*5320*/  @!P0 IADD3 R153, R237.reuse, 0x18, RZ ;  /* 0x00000018ed998810 */ /* 0x040fe40007ffe0ff */
[C---:B------:R-:W-:Y:S01]  /*5330*/  FSETP.NEU.FTZ.AND P4, PT, R154.reuse, -INF , PT ;  /* 0xff8000009a00780b */ /* 0x040fe20003f9d000 */
[----:B------:R-:W-:Y:S01]  /*5340*/  FMUL.FTZ R142, R154, 1.4426950216293334961 ;  /* 0x3fb8aa3b9a8e7820 */ /* 0x000fe20000410000 */
[----:B------:R-:W-:Y:S02]  /*5350*/  FSEL R0, R0, RZ, P3 ;  /* 0x000000ff00007208 */ /* 0x000fe40001800000 */
[----:B------:R-:W-:Y:S01]  /*5360*/  @!P0 ISETP.GE.AND P3, PT, R237, R151, PT ;  /* 0x00000097ed00820c */ /* 0x000fe20003f66270 */
[----:B------:R-:W-:Y:S01]  /*5370*/  FFMA.FTZ R15, R228, UR4, R15 ;  /* 0x00000004e40f7c23 */ /* 0x000fe2000801000f */
[----:B-1----:R-:W-:Y:S01]  /*5380*/  FSEL R4, R142, RZ, P4 ;  /* 0x000000ff8e047208 */ /* 0x002fe20002000000 */
[--C-:B------:R-:W-:Y:S01]  /*5390*/  FFMA.FTZ R11, R11, c[0x0][0x23c], -R0.reuse ;  /* 0x00008f000b0b7a23 */ /* 0x100fe20000010800 */
[----:B------:R-:W-:Y:S01]  /*53a0*/  @!P0 FSEL R6, R6, -INF , !P3 ;  /* 0xff80000006068808 */ /* 0x000fe20005800000 */
[----:B------:R-:W-:Y:S01]  /*53b0*/  FFMA.FTZ R26, R26, c[0x0][0x23c], -R0 ;  /* 0x00008f001a1a7a23 */ /* 0x000fe20000010800 */
[-C--:B------:R-:W-:Y:S01]  /*53c0*/  @!P0 ISETP.GE.AND P3, PT, R237, R150.reuse, PT ;  /* 0x00000096ed00820c */ /* 0x080fe20003f66270 */
[----:B------:R-:W-:Y:S01]  /*53d0*/  FFMA.FTZ R9, R9, c[0x0][0x23c], -R4 ;  /* 0x00008f0009097a23 */ /* 0x000fe20000010804 */
[C---:B------:R-:W-:Y:S01]  /*53e0*/  @!P0 IADD3 R142, R237.reuse, 0x9, RZ ;  /* 0x00000009ed8e8810 */ /* 0x040fe20007ffe0ff */
[----:B------:R-:W-:Y:S01]  /*53f0*/  FFMA.FTZ R6, R6, c[0x0][0x23c], -R140 ;  /* 0x00008f0006067a23 */ /* 0x000fe2000001088c */
[----:B------:R-:W-:Y:S01]  /*5400*/  @!P0 FSEL R8, R8, -INF , !P3 ;  /* 0xff80000008088808 */ /* 0x000fe20005800000 */
[----:B------:R-:W-:Y:S01]  /*5410*/  MUFU.EX2 R232, R9 ;  /* 0x0000000900e87308 */ /* 0x000fe20000000800 */
[-C--:B------:R-:W-:Y:S01]  /*5420*/  @!P0 ISETP.GE.AND P3, PT, R237, R149.reuse, PT ;  /* 0x00000095ed00820c */ /* 0x080fe20003f66270 */
[----:B------:R-:W-:Y:S01]  /*5430*/  FFMA.FTZ R13, R228, UR4, R13 ;  /* 0x00000004e40d7c23 */ /* 0x000fe2000801000d */
[-C--:B------:R-:W-:Y:S01]  /*5440*/  @!P0 ISETP.GE.AND P2, PT, R142, R150.reuse, PT ;  /* 0x000000968e00820c */ /* 0x080fe20003f46270 */
[----:B------:R-:W-:Y:S01]  /*5450*/  FFMA.FTZ R8, R8, c[0x0][0x23c], -R4 ;  /* 0x00008f0008087a23 */ /* 0x000fe20000010804 */
[----:B------:R-:W-:Y:S01]  /*5460*/  @!P0 FSEL R10, R10, -INF , !P3 ;  /* 0xff8000000a0a8808 */ /* 0x000fe20005800000 */
[C---:B------:R-:W-:Y:S01]  /*5470*/  FFMA.FTZ R17, R228.reuse, UR4, R17 ;  /* 0x00000004e4117c23 */ /* 0x040fe20008010011 */
[----:B------:R-:W-:Y:S01]  /*5480*/  @!P0 ISETP.GE.AND P3, PT, R5, R150, PT ;  /* 0x000000960500820c */ /* 0x000fe20003f66270 */
[----:B------:R-:W-:Y:S01]  /*5490*/  FFMA.FTZ R19, R228, UR4, R19 ;  /* 0x00000004e4137c23 */ /* 0x000fe20008010013 */
[----:B------:R-:W-:Y:S01]  /*54a0*/  @!P0 IADD3 R154, R237, 0x19, RZ ;  /* 0x00000019ed9a8810 */ /* 0x000fe20007ffe0ff */
[----:B------:R-:W-:Y:S01]  /*54b0*/  FFMA.FTZ R10, R10, c[0x0][0x23c], -R0 ;  /* 0x00008f000a0a7a23 */ /* 0x000fe20000010800 */
[----:B------:R-:W-:Y:S01]  /*54c0*/  @!P0 FSEL R12, R12, -INF , !P3 ;  /* 0xff8000000c0c8808 */ /* 0x000fe20005800000 */
[----:B------:R1:W-:Y:S01]  /*54d0*/  MUFU.EX2 R164, R6 ;  /* 0x0000000600a47308 */ /* 0x0003e20000000800 */
[-C--:B------:R-:W-:Y:S02]  /*54e0*/  @!P0 ISETP.GE.AND P3, PT, R5, R149.reuse, PT ;  /* 0x000000950500820c */ /* 0x080fe40003f66270 */
[----:B------:R-:W-:Y:S01]  /*54f0*/  @!P0 FSEL R13, R13, -INF , !P2 ;  /* 0xff8000000d0d8808 */ /* 0x000fe20005000000 */
[--C-:B------:R-:W-:Y:S01]  /*5500*/  FFMA.FTZ R12, R12, c[0x0][0x23c], -R4.reuse ;  /* 0x00008f000c0c7a23 */ /* 0x100fe20000010804 */
[C---:B------:R-:W-:Y:S02]  /*5510*/  @!P0 ISETP.GE.AND P2, PT, R142.reuse, R149, PT ;  /* 0x000000958e00820c */ /* 0x040fe40003f46270 */
[-C--:B------:R-:W-:Y:S01]  /*5520*/  @!P0 ISETP.GE.AND P4, PT, R142, R148.reuse, PT ;  /* 0x000000948e00820c */ /* 0x080fe20003f86270 */
[----:B------:R-:W-:Y:S01]  /*5530*/  FFMA.FTZ R13, R13, c[0x0][0x23c], -R4 ;  /* 0x00008f000d0d7a23 */ /* 0x000fe20000010804 */
[----:B------:R-:W-:Y:S01]  /*5540*/  @!P0 FSEL R14, R14, -INF , !P3 ;  /* 0xff8000000e0e8808 */ /* 0x000fe20005800000 */
[----:B------:R4:W-:Y:S01]  /*5550*/  MUFU.EX2 R234, R8 ;  /* 0x0000000800ea7308 */ /* 0x0009e20000000800 */
[-C--:B------:R-:W-:Y:S02]  /*5560*/  @!P0 ISETP.GE.AND P3, PT, R153, R148.reuse, PT ;  /* 0x000000949900820c */ /* 0x080fe40003f66270 */
[----:B------:R-:W-:Y:S01]  /*5570*/  @!P0 FSEL R15, R15, -INF , !P2 ;  /* 0xff8000000f0f8808 */ /* 0x000fe20005000000 */
[--C-:B------:R-:W-:Y:S01]  /*5580*/  FFMA.FTZ R14, R14, c[0x0][0x23c], -R0.reuse ;  /* 0x00008f000e0e7a23 */ /* 0x100fe20000010800 */
[----:B------:R-:W-:Y:S02]  /*5590*/  @!P0 ISETP.GE.AND P2, PT, R154, R148, PT ;  /* 0x000000949a00820c */ /* 0x000fe40003f46270 */
[----:B------:R-:W-:Y:S01]  /*55a0*/  @!P0 FSEL R17, R17, -INF , !P4 ;  /* 0xff80000011118808 */ /* 0x000fe20006000000 */
[----:B------:R-:W2:Y:S01]  /*55b0*/  LDL R148, [R1+0xc] ;  /* 0x00000c0001947983 */ /* 0x000ea20000100800 */
[----:B------:R-:W-:Y:S01]  /*55c0*/  @!P0 ISETP.GE.AND P4, PT, R142, R151, PT ;  /* 0x000000978e00820c */ /* 0x000fe20003f86270 */
[----:B------:R-:W-:Y:S01]  /*55d0*/  FFMA.FTZ R15, R15, c[0x0][0x23c], -R0 ;  /* 0x00008f000f0f7a23 */ /* 0x000fe20000010800 */
[----:B------:R-:W-:Y:S01]  /*55e0*/  @!P0 ISETP.GE.AND P1, PT, R153, R149, PT ;  /* 0x000000959900820c */ /* 0x000fe20003f26270 */
[----:B------:R4:W-:Y:S01]  /*55f0*/  MUFU.EX2 R235, R10 ;  /* 0x0000000a00eb7308 */ /* 0x0009e20000000800 */
[----:B------:R-:W-:Y:S01]  /*5600*/  @!P0 FSEL R19, R19, -INF , !P4 ;  /* 0xff80000013138808 */ /* 0x000fe20006000000 */
[----:B-1----:R-:W-:Y:S01]  /*5610*/  IMAD.WIDE.U32 R6, R158, -0x326172a9, RZ ;  /* 0xcd9e8d579e067825 */ /* 0x002fe200078e00ff */
[-C--:B------:R-:W-:Y:S03]  /*5620*/  @!P0 ISETP.GE.AND P4, PT, R143, R150.reuse, PT ;  /* 0x000000968f00820c */ /* 0x080fe60003f86270 */
[----:B------:R-:W-:Y:S01]  /*5630*/  IMAD.WIDE.U32 R142, R159, -0x326172a9, RZ ;  /* 0xcd9e8d579f8e7825 */ /* 0x000fe200078e00ff */
[----:B------:R-:W-:Y:S02]  /*5640*/  @!P0 FSEL R24, R24, -INF , !P4 ;  /* 0xff80000018188808 */ /* 0x000fe40006000000 */
[-C--:B------:R-:W-:Y:S01]  /*5650*/  @!P0 ISETP.GE.AND P4, PT, R153, R150.reuse, PT ;  /* 0x000000969900820c */ /* 0x080fe20003f86270 */
[----:B------:R-:W-:Y:S01]  /*5660*/  FFMA.FTZ R19, R19, c[0x0][0x23c], -R140 ;  /* 0x00008f0013137a23 */ /* 0x000fe2000001088c */
[----:B------:R-:W-:Y:S01]  /*5670*/  LOP3.LUT R5, R143, UR6, R6, 0x96, !PT ;  /* 0x000000068f057c12 */ /* 0x000fe2000f8e9606 */
[----:B------:R-:W-:Y:S01]  /*5680*/  FFMA.FTZ R24, R24, c[0x0][0x23c], -R4 ;  /* 0x00008f0018187a23 */ /* 0x000fe20000010804 */
[----:B----4-:R-:W-:Y:S01]  /*5690*/  LOP3.LUT R8, R155, R7, RZ, 0x3c, !PT ;  /* 0x000000079b087212 */ /* 0x010fe200078e3cff */
[----:B------:R-:W-:Y:S01]  /*56a0*/  IMAD.WIDE.U32 R6, R160, -0x2daee0ad, RZ ;  /* 0xd2511f53a0067825 */ /* 0x000fe200078e00ff */
[----:B------:R-:W-:Y:S01]  /*56b0*/  MUFU.EX2 R229, R14 ;  /* 0x0000000e00e57308 */ /* 0x000fe20000000800 */
[----:B------:R-:W-:Y:S02]  /*56c0*/  UIADD3 UR6, UR10, -0x126145ec, URZ ;  /* 0xed9eba140a067890 */ /* 0x000fe4000fffe03f */
[----:B------:R-:W-:Y:S01]  /*56d0*/  IMAD.WIDE.U32 R8, R8, -0x2daee0ad, RZ ;  /* 0xd2511f5308087825 */ /* 0x000fe200078e00ff */
[----:B------:R-:W-:Y:S03]  /*56e0*/  LOP3.LUT R7, R7, UR5, R230, 0x96, !PT ;  /* 0x0000000507077c12 */ /* 0x000fe6000f8e96e6 */
[----:B------:R-:W-:Y:S02]  /*56f0*/  LOP3.LUT R144, R133, UR6, R6, 0x96, !PT ;  /* 0x0000000685907c12 */ /* 0x000fe4000f8e9606 */
[----:B------:R-:W-:Y:S01]  /*5700*/  LOP3.LUT R10, R9, UR5, R162, 0x96, !PT ;  /* 0x00000005090a7c12 */ /* 0x000fe2000f8e96a2 */
[----:B------:R1:W-:Y:S01]  /*5710*/  MUFU.EX2 R230, R15 ;  /* 0x0000000f00e67308 */ /* 0x0003e20000000800 */
[----:B------:R-:W-:Y:S01]  /*5720*/  UIADD3 UR5, UR11, 0x78dde6e4, URZ ;  /* 0x78dde6e40b057890 */ /* 0x000fe2000fffe03f */
[----:B------:R-:W-:Y:S04]  /*5730*/  IMAD.WIDE.U32 R6, R7, -0x326172a9, RZ ;  /* 0xcd9e8d5707067825 */ /* 0x000fe800078e00ff */
[----:B------:R-:W-:Y:S04]  /*5740*/  IMAD.WIDE.U32 R144, R144, -0x326172a9, RZ ;  /* 0xcd9e8d5790907825 */ /* 0x000fe800078e00ff */
[----:B------:R4:W-:Y:S01]  /*5750*/  MUFU.EX2 R231, R11 ;  /* 0x0000000b00e77308 */ /* 0x0009e20000000800 */
[----:B------:R-:W-:Y:S09]  /*5760*/  FFMA.FTZ R162, R17, c[0x0][0x23c], -R141 ;  /* 0x00008f0011a27a23 */ /* 0x000ff2000001088d */
[----:B------:R4:W2:Y:S01]  /*5770*/  MUFU.EX2 R228, R12 ;  /* 0x0000000c00e47308 */ /* 0x0008a20000000800 */
[----:B-1----:R-:W-:Y:S05]  /*5780*/  IMAD.WIDE.U32 R14, R5, -0x2daee0ad, RZ ;  /* 0xd2511f53050e7825 */ /* 0x002fea00078e00ff */
[----:B------:R-:W-:Y:S04]  /*5790*/  LOP3.LUT R9, R15, UR6, R8, 0x96, !PT ;  /* 0x000000060f097c12 */ /* 0x000fe8000f8e9608 */
[----:B------:R1:W-:Y:S01]  /*57a0*/  MUFU.EX2 R167, R13 ;  /* 0x0000000d00a77308 */ /* 0x0003e20000000800 */
[----:B------:R-:W-:Y:S01]  /*57b0*/  LOP3.LUT R8, R145, UR8, R6, 0x96, !PT ;  /* 0x0000000891087c12 */ /* 0x000fe2000f8e9606 */
[----:B------:R-:W-:Y:S01]  /*57c0*/  UIADD3 UR6, UR10, -0x56f99767, URZ ;  /* 0xa90668990a067890 */ /* 0x000fe2000fffe03f */
[C---:B---3--:R-:W-:Y:S02]  /*57d0*/  FFMA.FTZ R31, R147.reuse, UR4, R31 ;  /* 0x00000004931f7c23 */ /* 0x048fe4000801001f */
[----:B----4-:R-:W-:Y:S04]  /*57e0*/  IMAD.WIDE.U32 R10, R10, -0x326172a9, RZ ;  /* 0xcd9e8d570a0a7825 */ /* 0x010fe800078e00ff */
[----:B------:R-:W-:Y:S01]  /*57f0*/  FFMA.FTZ R33, R147, UR4, R33 ;  /* 0x0000000493217c23 */ /* 0x000fe20008010021 */
[----:B------:R-:W-:Y:S01]  /*5800*/  LOP3.LUT R11, R11, UR5, R142, 0x96, !PT ;  /* 0x000000050b0b7c12 */ /* 0x000fe2000f8e968e */
[C---:B------:R-:W-:Y:S01]  /*5810*/  FFMA.FTZ R29, R147.reuse, UR4, R29 ;  /* 0x00000004931d7c23 */ /* 0x040fe2000801001d */
[----:B------:R-:W-:Y:S01]  /*5820*/  MUFU.EX2 R155, R24 ;  /* 0x00000018009b7308 */ /* 0x000fe20000000800 */
[----:B------:R-:W-:Y:S01]  /*5830*/  FFMA.FTZ R35, R147, UR4, R35 ;  /* 0x0000000493237c23 */ /* 0x000fe20008010023 */
[----:B------:R-:W-:Y:S01]  /*5840*/  LOP3.LUT R12, R7, UR5, R156, 0x96, !PT ;  /* 0x00000005070c7c12 */ /* 0x000fe2000f8e969c */
[----:B------:R-:W-:Y:S01]  /*5850*/  IMAD.WIDE.U32 R16, R9, -0x326172a9, RZ ;  /* 0xcd9e8d5709107825 */ /* 0x000fe200078e00ff */
[----:B------:R-:W-:Y:S01]  /*5860*/  UIADD3 UR5, UR10, 0x646e171e, URZ ;  /* 0x646e171e0a057890 */ /* 0x000fe2000fffe03f */
[----:B------:R-:W-:Y:S02]  /*5870*/  @!P0 FSEL R33, R33, -INF , !P2 ;  /* 0xff80000021218808 */ /* 0x000fe40005000000 */
[----:B------:R-:W-:Y:S01]  /*5880*/  IMAD.WIDE.U32 R8, R8, -0x2daee0ad, RZ ;  /* 0xd2511f5308087825 */ /* 0x000fe200078e00ff */
[----:B------:R-:W-:Y:S02]  /*5890*/  LOP3.LUT R6, R17, UR8, R10, 0x96, !PT ;  /* 0x0000000811067c12 */ /* 0x000fe4000f8e960a */
[----:B------:R3:W4:Y:S01]  /*58a0*/  MUFU.EX2 R160, R19 ;  /* 0x0000001300a07308 */ /* 0x0007220000000800 */
[----:B------:R-:W-:Y:S01]  /*58b0*/  IMAD.WIDE.U32 R10, R11, -0x2daee0ad, RZ ;  /* 0xd2511f530b0a7825 */ /* 0x000fe200078e00ff */
[C---:B------:R-:W-:Y:S02]  /*58c0*/  LOP3.LUT R142, R8.reuse, 0xffff, RZ, 0xc0, !PT ;  /* 0x0000ffff088e7812 */ /* 0x040fe400078ec0ff */
[----:B------:R-:W-:Y:S01]  /*58d0*/  LOP3.LUT R5, R8, 0xff, RZ, 0xc0, !PT ;  /* 0x000000ff08057812 */ /* 0x000fe200078ec0ff */
[----:B-1----:R-:W-:Y:S01]  /*58e0*/  IMAD.WIDE.U32 R12, R12, -0x2daee0ad, RZ ;  /* 0xd2511f530c0c7825 */ /* 0x002fe200078e00ff */
[----:B------:R-:W-:Y:S02]  /*58f0*/  LOP3.LUT R14, R11, UR6, R14, 0x96, !PT ;  /* 0x000000060b0e7c12 */ /* 0x000fe4000f8e960e */
[----:B------:R-:W-:Y:S01]  /*5900*/  SHF.R.U32.HI R146, RZ, 0x10, R8 ;  /* 0x00000010ff927819 */ /* 0x000fe20000011608 */
[----:B------:R-:W-:Y:S01]  /*5910*/  IMAD.WIDE.U32 R6, R6, -0x2daee0ad, RZ ;  /* 0xd2511f5306067825 */ /* 0x000fe200078e00ff */
[----:B------:R-:W-:Y:S01]  /*5920*/  LOP3.LUT R132, R13, UR6, R132, 0x96, !PT ;  /* 0x000000060d847c12 */ /* 0x000fe2000f8e9684 */
[----:B------:R-:W-:Y:S01]  /*5930*/  UIADD3 UR6, UR11, -0x4ab325aa, URZ ;  /* 0xb54cda560b067890 */ /* 0x000fe2000fffe03f */
[----:B------:R-:W-:Y:S01]  /*5940*/  LOP3.LUT R12, R9, UR5, R12, 0x96, !PT ;  /* 0x00000005090c7c12 */ /* 0x000fe2000f8e960c */
[----:B------:R-:W-:Y:S01]  /*5950*/  MUFU.EX2 R162, R162 ;  /* 0x000000a200a27308 */ /* 0x000fe20000000800 */
[----:B------:R-:W-:Y:S01]  /*5960*/  SHF.R.U32.HI R13, RZ, 0x18, R8 ;  /* 0x00000018ff0d7819 */ /* 0x000fe20000011608 */
[----:B------:R-:W-:Y:S01]  /*5970*/  IMAD.WIDE.U32 R8, R132, -0x326172a9, RZ ;  /* 0xcd9e8d5784087825 */ /* 0x000fe200078e00ff */
[C---:B------:R-:W-:Y:S02]  /*5980*/  LOP3.LUT R133, R6.reuse, 0xff, RZ, 0xc0, !PT ;  /* 0x000000ff06857812 */ /* 0x040fe400078ec0ff */
[----:B------:R-:W-:Y:S02]  /*5990*/  SHF.R.U32.HI R238, RZ, 0x10, R6 ;  /* 0x00000010ffee7819 */ /* 0x000fe40000011606 */
[----:B------:R-:W-:Y:S02]  /*59a0*/  LOP3.LUT R143, R6, 0xffff, RZ, 0xc0, !PT ;  /* 0x0000ffff068f7812 */ /* 0x000fe400078ec0ff */
[----:B------:R-:W-:Y:S01]  /*59b0*/  LOP3.LUT R11, R7, UR5, R10, 0x96, !PT ;  /* 0x00000005070b7c12 */ /* 0x000fe2000f8e960a */
[----:B------:R-:W-:Y:S01]  /*59c0*/  ULDC.U8 UR5, c[0x0][0x2d8] ;  /* 0x0000b60000057ab9 */ /* 0x000fe20000000000 */
[----:B------:R-:W-:Y:S01]  /*59d0*/  SHF.R.U32.HI R145, RZ, 0x18, R6 ;  /* 0x00000018ff917819 */ /* 0x000fe20000011606 */
[----:B------:R-:W-:Y:S01]  /*59e0*/  IMAD.WIDE.U32 R6, R14, -0x326172a9, RZ ;  /* 0xcd9e8d570e067825 */ /* 0x000fe200078e00ff */
[----:B------:R-:W-:Y:S01]  /*59f0*/  LOP3.LUT R10, R9, UR6, R144, 0x96, !PT ;  /* 0x00000006090a7c12 */ /* 0x000fe2000f8e9690 */
[----:B------:R-:W-:Y:S01]  /*5a00*/  MUFU.EX2 R159, R20 ;  /* 0x00000014009f7308 */ /* 0x000fe20000000800 */
[----:B------:R-:W-:Y:S02]  /*5a10*/  LOP3.LUT R15, R8, 0xffff, RZ, 0xc0, !PT ;  /* 0x0000ffff080f7812 */ /* 0x000fe400078ec0ff */
[----:B------:R-:W-:Y:S02]  /*5a20*/  LOP3.LUT R9, R6, 0xffff, RZ, 0xc0, !PT ;  /* 0x0000ffff06097812 */ /* 0x000fe400078ec0ff */
[--C-:B------:R-:W-:Y:S02]  /*5a30*/  SHF.R.U32.HI R17, RZ, 0x10, R8.reuse ;  /* 0x00000010ff117819 */ /* 0x100fe40000011608 */
[----:B---3--:R-:W-:Y:S02]  /*5a40*/  SHF.R.U32.HI R19, RZ, 0x18, R8 ;  /* 0x00000018ff137819 */ /* 0x008fe40000011608 */
[----:B------:R-:W-:Y:S01]  /*5a50*/  SHF.R.U32.HI R14, RZ, 0x18, R6 ;  /* 0x00000018ff0e7819 */ /* 0x000fe20000011606 */
[C---:B--2---:R-:W-:Y:S02]  /*5a60*/  FFMA.FTZ R21, R161.reuse, UR4, R21 ;  /* 0x00000004a1157c23 */ /* 0x044fe40008010015 */
[C---:B------:R-:W-:Y:S02]  /*5a70*/  FFMA.FTZ R23, R161.reuse, UR4, R23 ;  /* 0x00000004a1177c23 */ /* 0x040fe40008010017 */
[----:B------:R-:W-:Y:S01]  /*5a80*/  FFMA.FTZ R25, R161, UR4, R25 ;  /* 0x00000004a1197c23 */ /* 0x000fe20008010019 */
[----:B------:R-:W-:Y:S01]  /*5a90*/  @!P0 FSEL R21, R21, -INF , !P5 ;  /* 0xff80000015158808 */ /* 0x000fe20006800000 */
[----:B------:R-:W-:Y:S01]  /*5aa0*/  FFMA.FTZ R27, R161, UR4, R27 ;  /* 0x00000004a11b7c23 */ /* 0x000fe2000801001b */
[C---:B------:R-:W-:Y:S01]  /*5ab0*/  @!P0 ISETP.GE.AND P5, PT, R152.reuse, R151, PT ;  /* 0x000000979800820c */ /* 0x040fe20003fa6270 */
[----:B------:R1:W-:Y:S01]  /*5ac0*/  MUFU.EX2 R161, R18 ;  /* 0x0000001200a17308 */ /* 0x0003e20000000800 */
[----:B------:R-:W-:Y:S01]  /*5ad0*/  @!P0 FSEL R25, R25, -INF , !P6 ;  /* 0xff80000019198808 */ /* 0x000fe20007000000 */
[--C-:B------:R-:W-:Y:S01]  /*5ae0*/  FFMA.FTZ R21, R21, c[0x0][0x23c], -R141.reuse ;  /* 0x00008f0015157a23 */ /* 0x100fe2000001088d */
[----:B------:R-:W-:Y:S02]  /*5af0*/  @!P0 FSEL R23, R23, -INF , !P5 ;  /* 0xff80000017178808 */ /* 0x000fe40006800000 */
[-C--:B------:R-:W-:Y:S01]  /*5b00*/  @!P0 ISETP.GE.AND P5, PT, R152, R149.reuse, PT ;  /* 0x000000959800820c */ /* 0x080fe20003fa6270 */
[----:B------:R-:W-:Y:S01]  /*5b10*/  FFMA.FTZ R25, R25, c[0x0][0x23c], -R4 ;  /* 0x00008f0019197a23 */ /* 0x000fe20000010804 */
[C---:B------:R-:W-:Y:S01]  /*5b20*/  @!P0 ISETP.GE.AND P6, PT, R154.reuse, R150, PT ;  /* 0x000000969a00820c */ /* 0x040fe20003fc6270 */
[----:B------:R-:W-:Y:S01]  /*5b30*/  FFMA.FTZ R23, R23, c[0x0][0x23c], -R140 ;  /* 0x00008f0017177a23 */ /* 0x000fe2000001088c */
[----:B------:R-:W-:Y:S01]  /*5b40*/  @!P0 FSEL R27, R27, -INF , !P5 ;  /* 0xff8000001b1b8808 */ /* 0x000fe20006800000 */
[----:B------:R-:W-:Y:S01]  /*5b50*/  MUFU.EX2 R158, R21 ;  /* 0x00000015009e7308 */ /* 0x000fe20000000800 */
[----:B------:R-:W-:Y:S02]  /*5b60*/  @!P0 ISETP.GE.AND P5, PT, R154, R149, PT ;  /* 0x000000959a00820c */ /* 0x000fe40003fa6270 */
[----:B------:R-:W-:Y:S01]  /*5b70*/  @!P0 FSEL R29, R29, -INF , !P6 ;  /* 0xff8000001d1d8808 */ /* 0x000fe20007000000 */
[----:B------:R-:W-:Y:S01]  /*5b80*/  FFMA.FTZ R27, R27, c[0x0][0x23c], -R0 ;  /* 0x00008f001b1b7a23 */ /* 0x000fe20000010800 */
[----:B------:R-:W-:Y:S02]  /*5b90*/  @!P0 FSEL R31, R31, -INF , !P5 ;  /* 0xff8000001f1f8808 */ /* 0x000fe40006800000 */
[----:B------:R-:W-:Y:S02]  /*5ba0*/  ISETP.LE.U32.AND P5, PT, R13, UR5, PT ;  /* 0x000000050d007c0c */ /* 0x000fe4000bfa3070 */
[----:B------:R-:W-:Y:S01]  /*5bb0*/  LOP3.LUT R13, R6, 0xff, RZ, 0xc0, !PT ;  /* 0x000000ff060d7812 */ /* 0x000fe200078ec0ff */
[----:B------:R-:W-:Y:S01]  /*5bc0*/  MUFU.EX2 R156, R23 ;  /* 0x00000017009c7308 */ /* 0x000fe20000000800 */
[-C--:B------:R-:W-:Y:S02]  /*5bd0*/  @!P0 ISETP.GE.AND P6, PT, R154, R151.reuse, PT ;  /* 0x000000979a00820c */ /* 0x080fe40003fc6270 */
[----:B-1----:R-:W-:Y:S02]  /*5be0*/  LOP3.LUT R18, R8, 0xff, RZ, 0xc0, !PT ;  /* 0x000000ff08127812 */ /* 0x002fe400078ec0ff */
[----:B------:R-:W-:Y:S02]  /*5bf0*/  SHF.R.U32.HI R8, RZ, 0x10, R6 ;  /* 0x00000010ff087819 */ /* 0x000fe40000011606 */
[----:B------:R-:W-:Y:S02]  /*5c00*/  SHF.R.U32.HI R6, RZ, 0x18, R10 ;  /* 0x00000018ff067819 */ /* 0x000fe4000001160a */
[----:B------:R-:W-:Y:S01]  /*5c10*/  @!P0 FSEL R35, R35, -INF , !P6 ;  /* 0xff80000023238808 */ /* 0x000fe20007000000 */
[----:B------:R-:W-:Y:S01]  /*5c20*/  MUFU.EX2 R154, R25 ;  /* 0x00000019009a7308 */ /* 0x000fe20000000800 */
[----:B------:R-:W-:Y:S09]  /*5c30*/  ISETP.LE.U32.AND P2, PT, R6, UR5, PT ;  /* 0x0000000506007c0c */ /* 0x000ff2000bf43070 */
[----:B------:R-:W-:Y:S04]  /*5c40*/  MUFU.EX2 R152, R27 ;  /* 0x0000001b00987308 */ /* 0x000fe80000000800 */
[----:B------:R-:W-:Y:S01]  /*5c50*/  @!P2 FADD.FTZ R233, -R233, -RZ ;  /* 0x800000ffe9e9a221 */ /* 0x000fe20000010100 */
[----:B------:R-:W-:Y:S11]  /*5c60*/  ISETP.LE.U32.AND P2, PT, R13, UR5, PT ;  /* 0x000000050d007c0c */ /* 0x000ff6000bf43070 */
[----:B------:R-:W-:Y:S02]  /*5c70*/  @!UPT UIADD3 URZ, URZ, URZ, URZ ;  /* 0x0000003f3f3ff290 */ /* 0x000fe4000fffe03f */
[----:B------:R-:W-:Y:S01]  /*5c80*/  @!P2 FADD.FTZ R228, -R228, -RZ ;  /* 0x800000ffe4e4a221 */ /* 0x000fe20000010100 */
[----:B------:R-:W-:Y:S11]  /*5c90*/  ISETP.LE.U32.AND P2, PT, R18, UR5, PT ;  /* 0x0000000512007c0c */ /* 0x000ff6000bf43070 */
[----:B------:R-:W-:Y:S02]  /*5ca0*/  @!UPT UIADD3 URZ, URZ, URZ, URZ ;  /* 0x0000003f3f3ff290 */ /* 0x000fe4000fffe03f */
[----:B------:R-:W-:Y:S01]  /*5cb0*/  @!P2 FADD.FTZ R163, -R163, -RZ ;  /* 0x800000ffa3a3a221 */ /* 0x000fe20000010100 */
[----:B------:R-:W-:Y:S11]  /*5cc0*/  ISETP.LE.U32.AND P2, PT, R19, UR5, PT ;  /* 0x0000000513007c0c */ /* 0x000ff6000bf43070 */
[----:B------:R-:W-:Y:S02]  /*5cd0*/  @!UPT UIADD3 URZ, URZ, URZ, URZ ;  /* 0x0000003f3f3ff290 */ /* 0x000fe4000fffe03f */
[----:B----4-:R-:W-:Y:S02]  /*5ce0*/  @!P2 FADD.FTZ R160, -R160, -RZ ;  /* 0x800000ffa0a0a221 */ /* 0x010fe40000010100 */
[C---:B------:R-:W-:Y:S02]  /*5cf0*/  FFMA.FTZ R30, R148.reuse, UR4, R30 ;  /* 0x00000004941e7c23 */ /* 0x040fe4000801001e */
[C---:B------:R-:W-:Y:S02]  /*5d00*/  FFMA.FTZ R32, R148.reuse, UR4, R32 ;  /* 0x0000000494207c23 */ /* 0x040fe40008010020 */
[----:B------:R-:W-:Y:S01]  /*5d10*/  FFMA.FTZ R28, R148, UR4, R28 ;  /* 0x00000004941c7c23 */ /* 0x000fe2000801001c */
[----:B------:R-:W-:Y:S01]  /*5d20*/  @!P0 FSEL R30, R30, -INF , !P1 ;  /* 0xff8000001e1e8808 */ /* 0x000fe20004800000 */
[----:B------:R-:W-:Y:S01]  /*5d30*/  FFMA.FTZ R34, R148, UR4, R34 ;  /* 0x0000000494227c23 */ /* 0x000fe20008010022 */
[----:B------:R-:W-:Y:S02]  /*5d40*/  ISETP.LE.U32.AND P1, PT, R5, UR5, PT ;  /* 0x0000000505007c0c */ /* 0x000fe4000bf23070 */
[----:B------:R-:W-:Y:S01]  /*5d50*/  LOP3.LUT R5, R7, UR6, R16, 0x96, !PT ;  /* 0x0000000607057c12 */ /* 0x000fe2000f8e9610 */
[--C-:B------:R-:W-:Y:S01]  /*5d60*/  FFMA.FTZ R30, R30, c[0x0][0x23c], -R0.reuse ;  /* 0x00008f001e1e7a23 */ /* 0x100fe20000010800 */
[----:B------:R-:W-:Y:S01]  /*5d70*/  LOP3.LUT R7, R10, 0xff, RZ, 0xc0, !PT ;  /* 0x000000ff0a077812 */ /* 0x000fe200078ec0ff */
[----:B------:R-:W-:Y:S01]  /*5d80*/  FFMA.FTZ R0, R31, c[0x0][0x23c], -R0 ;  /* 0x00008f001f007a23 */ /* 0x000fe20000010800 */
[----:B------:R-:W-:Y:S01]  /*5d90*/  @!P0 FSEL R32, R32, -INF , !P3 ;  /* 0xff80000020208808 */ /* 0x000fe20005800000 */
[----:B------:R-:W-:Y:S01]  /*5da0*/  MUFU.EX2 R147, R30 ;  /* 0x0000001e00937308 */ /* 0x000fe20000000800 */
[----:B------:R-:W-:Y:S02]  /*5db0*/  ISETP.LE.U32.AND P3, PT, R7, UR5, PT ;  /* 0x0000000507007c0c */ /* 0x000fe4000bf63070 */
[----:B------:R-:W-:Y:S01]  /*5dc0*/  SHF.R.U32.HI R7, RZ, 0x10, R10 ;  /* 0x00000010ff077819 */ /* 0x000fe2000001160a */
[--C-:B------:R-:W-:Y:S01]  /*5dd0*/  FFMA.FTZ R32, R32, c[0x0][0x23c], -R141.reuse ;  /* 0x00008f0020207a23 */ /* 0x100fe2000001088d */
[----:B------:R-:W-:Y:S01]  /*5de0*/  LOP3.LUT R10, R10, 0xffff, RZ, 0xc0, !PT ;  /* 0x0000ffff0a0a7812 */ /* 0x000fe200078ec0ff */
[----:B------:R-:W-:Y:S01]  /*5df0*/  FFMA.FTZ R141, R33, c[0x0][0x23c], -R141 ;  /* 0x00008f00218d7a23 */ /* 0x000fe2000001088d */
[----:B------:R-:W-:Y:S02]  /*5e00*/  @!P0 FSEL R28, R28, -INF , !P4 ;  /* 0xff8000001c1c8808 */ /* 0x000fe40006000000 */
[----:B------:R-:W-:Y:S01]  /*5e10*/  SHF.R.U32.HI R6, RZ, 0x8, R10 ;  /* 0x00000008ff067819 */ /* 0x000fe2000001160a */
[----:B------:R1:W-:Y:S01]  /*5e20*/  MUFU.EX2 R148, R141 ;  /* 0x0000008d00947308 */ /* 0x0003e20000000800 */
[----:B------:R-:W-:Y:S01]  /*5e30*/  @!P0 ISETP.GE.AND P4, PT, R153, R151, PT ;  /* 0x000000979900820c */ /* 0x000fe20003f86270 */
[--C-:B------:R-:W-:Y:S01]  /*5e40*/  FFMA.FTZ R28, R28, c[0x0][0x23c], -R4.reuse ;  /* 0x00008f001c1c7a23 */ /* 0x100fe20000010804 */
[----:B------:R-:W-:Y:S01]  /*5e50*/  LOP3.LUT R6, R6, 0xffff, RZ, 0xc0, !PT ;  /* 0x0000ffff06067812 */ /* 0x000fe200078ec0ff */
[----:B------:R-:W-:Y:S01]  /*5e60*/  FFMA.FTZ R4, R29, c[0x0][0x23c], -R4 ;  /* 0x00008f001d047a23 */ /* 0x000fe20000010804 */
[----:B------:R-:W-:Y:S01]  /*5e70*/  @!P0 FSEL R34, R34, -INF , !P4 ;  /* 0xff80000022228808 */ /* 0x000fe20006000000 */
[----:B------:R-:W-:Y:S01]  /*5e80*/  @!P3 FADD.FTZ R166, -R166, -RZ ;  /* 0x800000ffa6a6b221 */ /* 0x000fe20000010100 */
[----:B------:R-:W-:Y:S02]  /*5e90*/  ISETP.LE.U32.AND P0, PT, R6, UR5, PT ;  /* 0x0000000506007c0c */ /* 0x000fe4000bf03070 */
[----:B------:R-:W-:Y:S01]  /*5ea0*/  LOP3.LUT R7, R7, 0xff, RZ, 0xc0, !PT ;  /* 0x000000ff07077812 */ /* 0x000fe200078ec0ff */
[----:B------:R-:W-:Y:S01]  /*5eb0*/  MUFU.EX2 R150, R4 ;  /* 0x0000000400967308 */ /* 0x000fe20000000800 */
[----:B------:R-:W-:Y:S01]  /*5ec0*/  LOP3.LUT R6, R5, 0xffff, RZ, 0xc0, !PT ;  /* 0x0000ffff05067812 */ /* 0x000fe200078ec0ff */
[--C-:B------:R-:W-:Y:S01]  /*5ed0*/  FFMA.FTZ R34, R34, c[0x0][0x23c], -R140.reuse ;  /* 0x00008f0022227a23 */ /* 0x100fe2000001088c */
[----:B------:R-:W-:Y:S01]  /*5ee0*/  ISETP.LE.U32.AND P4, PT, R7, UR5, PT ;  /* 0x0000000507007c0c */ /* 0x000fe2000bf83070 */
[----:B------:R-:W-:Y:S01]  /*5ef0*/  FFMA.FTZ R140, R35, c[0x0][0x23c], -R140 ;  /* 0x00008f00238c7a23 */ /* 0x000fe2000001088c */
[----:B------:R-:W-:Y:S02]  /*5f00*/  LOP3.LUT R7, R5, 0xff, RZ, 0xc0, !PT ;  /* 0x000000ff05077812 */ /* 0x000fe400078ec0ff */
[----:B------:R-:W-:Y:S02]  /*5f10*/  SHF.R.U32.HI R6, RZ, 0x8, R6 ;  /* 0x00000008ff067819 */ /* 0x000fe40000011606 */
[----:B------:R-:W-:Y:S01]  /*5f20*/  ISETP.LE.U32.AND P6, PT, R7, UR5, PT ;  /* 0x0000000507007c0c */ /* 0x000fe2000bfc3070 */
[----:B------:R-:W-:Y:S01]  /*5f30*/  @!P0 FADD.FTZ R165, -R165, -RZ ;  /* 0x800000ffa5a58221 */ /* 0x000fe20000010100 */
[----:B------:R-:W-:Y:S01]  /*5f40*/  LOP3.LUT R6, R6, 0xffff, RZ, 0xc0, !PT ;  /* 0x0000ffff06067812 */ /* 0x000fe200078ec0ff */
[----:B------:R-:W2:Y:S01]  /*5f50*/  MUFU.EX2 R149, R32 ;  /* 0x0000002000957308 */ /* 0x000ea20000000800 */
[--C-:B------:R-:W-:Y:S01]  /*5f60*/  SHF.R.U32.HI R7, RZ, 0x18, R5.reuse ;  /* 0x00000018ff077819 */ /* 0x100fe20000011605 */
[----:B-1----:R-:W-:Y:S01]  /*5f70*/  IMAD.U32 R141, RZ, RZ, UR16 ;  /* 0x00000010ff8d7e24 */ /* 0x002fe2000f8e00ff */
[----:B------:R-:W-:Y:S01]  /*5f80*/  SHF.R.U32.HI R5, RZ, 0x10, R5 ;  /* 0x00000010ff057819 */ /* 0x000fe20000011605 */
[----:B------:R-:W-:Y:S01]  /*5f90*/  @!P4 FADD.FTZ R164, -R164, -RZ ;  /* 0x800000ffa4a4c221 */ /* 0x000fe20000010100 */
[----:B------:R-:W-:Y:S02]  /*5fa0*/  ISETP.LE.U32.AND P0, PT, R6, UR5, PT ;  /* 0x0000000506007c0c */ /* 0x000fe4000bf03070 */
[----:B------:R-:W-:Y:S02]  /*5fb0*/  LOP3.LUT R5, R5, 0xff, RZ, 0xc0, !PT ;  /* 0x000000ff05057812 */ /* 0x000fe400078ec0ff */
[----:B------:R-:W-:Y:S01]  /*5fc0*/  SHF.R.U32.HI R6, RZ, 0x8, R9 ;  /* 0x00000008ff067819 */ /* 0x000fe20000011609 */
[----:B------:R-:W-:Y:S01]  /*5fd0*/  @!P6 FADD.FTZ R234, -R234, -RZ ;  /* 0x800000ffeaeae221 */ /* 0x000fe20000010100 */
[----:B------:R-:W-:Y:S01]  /*5fe0*/  ISETP.LE.U32.AND P4, PT, R5, UR5, PT ;  /* 0x0000000505007c0c */ /* 0x000fe2000bf83070 */
[----:B------:R-:W-:Y:S01]  /*5ff0*/  MUFU.EX2 R144, R0 ;  /* 0x0000000000907308 */ /* 0x000fe20000000800 */
[----:B------:R-:W-:Y:S02]  /*6000*/  LOP3.LUT R5, R8, 0xff, RZ, 0xc0, !PT ;  /* 0x000000ff08057812 */ /* 0x000fe400078ec0ff */
[----:B------:R-:W-:Y:S02]  /*6010*/  ISETP.LE.U32.AND P3, PT, R7, UR5, PT ;  /* 0x0000000507007c0c */ /* 0x000fe4000bf63070 */
[----:B------:R-:W-:Y:S01]  /*6020*/  ISETP.LE.U32.AND P6, PT, R5, UR5, PT ;  /* 0x0000000505007c0c */ /* 0x000fe2000bfc3070 */
[----:B------:R-:W-:Y:S01]  /*6030*/  @!P0 FADD.FTZ R232, -R232, -RZ ;  /* 0x800000ffe8e88221 */ /* 0x000fe20000010100 */
[----:B------:R-:W-:Y:S02]  /*6040*/  LOP3.LUT R5, R6, 0xffff, RZ, 0xc0, !PT ;  /* 0x0000ffff06057812 */ /* 0x000fe400078ec0ff */
[----:B------:R-:W-:Y:S01]  /*6050*/  LOP3.LUT R6, R12, 0xff, RZ, 0xc0, !PT ;  /* 0x000000ff0c067812 */ /* 0x000fe200078ec0ff */
[----:B------:R-:W1:Y:S01]  /*6060*/  MUFU.EX2 R153, R26 ;  /* 0x0000001a00997308 */ /* 0x000e620000000800 */
[----:B------:R-:W-:Y:S01]  /*6070*/  ISETP.LE.U32.AND P0, PT, R5, UR5, PT ;  /* 0x0000000505007c0c */ /* 0x000fe2000bf03070 */
[----:B------:R-:W-:Y:S01]  /*6080*/  @!P4 FADD.FTZ R235, -R235, -RZ ;  /* 0x800000ffebebc221 */ /* 0x000fe20000010100 */
[----:B------:R-:W-:Y:S01]  /*6090*/  SHF.R.U32.HI R5, RZ, 0x8, R15 ;  /* 0x00000008ff057819 */ /* 0x000fe2000001160f */
[----:B--2---:R-:W-:Y:S01]  /*60a0*/  @!P1 FADD.FTZ R149, -R149, -RZ ;  /* 0x800000ff95959221 */ /* 0x004fe20000010100 */
[----:B------:R-:W-:Y:S01]  /*60b0*/  ISETP.LE.U32.AND P4, PT, R6, UR5, PT ;  /* 0x0000000506007c0c */ /* 0x000fe2000bf83070 */
[----:B------:R-:W-:Y:S01]  /*60c0*/  @!P3 FADD.FTZ R231, -R231, -RZ ;  /* 0x800000ffe7e7b221 */ /* 0x000fe20000010100 */
[----:B------:R-:W-:Y:S01]  /*60d0*/  LOP3.LUT R6, R17, 0xff, RZ, 0xc0, !PT ;  /* 0x000000ff11067812 */ /* 0x000fe200078ec0ff */
[----:B------:R-:W-:Y:S01]  /*60e0*/  @!P6 FADD.FTZ R229, -R229, -RZ ;  /* 0x800000ffe5e5e221 */ /* 0x000fe20000010100 */
[----:B------:R-:W-:Y:S01]  /*60f0*/  LOP3.LUT R5, R5, 0xffff, RZ, 0xc0, !PT ;  /* 0x0000ffff05057812 */ /* 0x000fe200078ec0ff */
[----:B------:R-:W-:Y:S01]  /*6100*/  MUFU.EX2 R151, R28 ;  /* 0x0000001c00977308 */ /* 0x000fe20000000800 */
[----:B------:R-:W-:Y:S02]  /*6110*/  ISETP.LE.U32.AND P3, PT, R14, UR5, PT ;  /* 0x000000050e007c0c */ /* 0x000fe4000bf63070 */
[----:B------:R-:W-:Y:S01]  /*6120*/  ISETP.LE.U32.AND P6, PT, R5, UR5, PT ;  /* 0x0000000505007c0c */ /* 0x000fe2000bfc3070 */
[----:B------:R-:W-:Y:S01]  /*6130*/  @!P0 FADD.FTZ R167, -R167, -RZ ;  /* 0x800000ffa7a78221 */ /* 0x000fe20000010100 */
[----:B------:R-:W-:Y:S02]  /*6140*/  ISETP.LE.U32.AND P0, PT, R6, UR5, PT ;  /* 0x0000000506007c0c */ /* 0x000fe4000bf03070 */
[----:B------:R-:W-:Y:S01]  /*6150*/  LOP3.LUT R5, R12, 0xffff, RZ, 0xc0, !PT ;  /* 0x0000ffff0c057812 */ /* 0x000fe200078ec0ff */
[----:B------:R-:W-:Y:S01]  /*6160*/  @!P4 FADD.FTZ R159, -R159, -RZ ;  /* 0x800000ff9f9fc221 */ /* 0x000fe20000010100 */
[--C-:B------:R-:W-:Y:S02]  /*6170*/  SHF.R.U32.HI R6, RZ, 0x18, R12.reuse ;  /* 0x00000018ff067819 */ /* 0x100fe4000001160c */
[----:B------:R-:W-:Y:S02]  /*6180*/  SHF.R.U32.HI R4, RZ, 0x8, R5 ;  /* 0x00000008ff047819 */ /* 0x000fe40000011605 */
[----:B------:R-:W-:Y:S01]  /*6190*/  SHF.R.U32.HI R12, RZ, 0x10, R12 ;  /* 0x00000010ff0c7819 */ /* 0x000fe2000001160c */
[----:B------:R-:W-:Y:S01]  /*61a0*/  @!P3 FADD.FTZ R230, -R230, -RZ ;  /* 0x800000ffe6e6b221 */ /* 0x000fe20000010100 */
[----:B------:R-:W-:Y:S01]  /*61b0*/  LOP3.LUT R4, R4, 0xffff, RZ, 0xc0, !PT ;  /* 0x0000ffff04047812 */ /* 0x000fe200078ec0ff */
[----:B------:R-:W-:Y:S01]  /*61c0*/  @!P6 FADD.FTZ R162, -R162, -RZ ;  /* 0x800000ffa2a2e221 */ /* 0x000fe20000010100 */
[----:B------:R-:W-:Y:S01]  /*61d0*/  LOP3.LUT R12, R12, 0xff, RZ, 0xc0, !PT ;  /* 0x000000ff0c0c7812 */ /* 0x000fe200078ec0ff */
[----:B------:R-:W-:Y:S01]  /*61e0*/  @!P0 FADD.FTZ R161, -R161, -RZ ;  /* 0x800000ffa1a18221 */ /* 0x000fe20000010100 */
[----:B------:R-:W-:Y:S02]  /*61f0*/  ISETP.LE.U32.AND P0, PT, R4, UR5, PT ;  /* 0x0000000504007c0c */ /* 0x000fe4000bf03070 */
[C---:B------:R-:W-:Y:S02]  /*6200*/  LOP3.LUT R4, R11.reuse, 0xffff, RZ, 0xc0, !PT ;  /* 0x0000ffff0b047812 */ /* 0x040fe400078ec0ff */
[----:B------:R-:W-:Y:S02]  /*6210*/  ISETP.LE.U32.AND P3, PT, R6, UR5, PT ;  /* 0x0000000506007c0c */ /* 0x000fe4000bf63070 */
[----:B------:R-:W-:Y:S02]  /*6220*/  LOP3.LUT R6, R11, 0xff, RZ, 0xc0, !PT ;  /* 0x000000ff0b067812 */ /* 0x000fe400078ec0ff */
[----:B------:R-:W-:Y:S02]  /*6230*/  ISETP.LE.U32.AND P6, PT, R12, UR5, PT ;  /* 0x000000050c007c0c */ /* 0x000fe4000bfc3070 */
[----:B------:R-:W-:Y:S02]  /*6240*/  SHF.R.U32.HI R5, RZ, 0x10, R11 ;  /* 0x00000010ff057819 */ /* 0x000fe4000001160b */
[----:B------:R-:W-:Y:S01]  /*6250*/  SHF.R.U32.HI R4, RZ, 0x8, R4 ;  /* 0x00000008ff047819 */ /* 0x000fe20000011604 */
[----:B------:R-:W-:Y:S01]  /*6260*/  @!P0 FADD.FTZ R158, -R158, -RZ ;  /* 0x800000ff9e9e8221 */ /* 0x000fe20000010100 */
[----:B------:R-:W-:Y:S02]  /*6270*/  ISETP.LE.U32.AND P2, PT, R6, UR5, PT ;  /* 0x0000000506007c0c */ /* 0x000fe4000bf43070 */
[----:B------:R-:W-:Y:S01]  /*6280*/  LOP3.LUT R4, R4, 0xffff, RZ, 0xc0, !PT ;  /* 0x0000ffff04047812 */ /* 0x000fe200078ec0ff */
[----:B------:R-:W-:Y:S01]  /*6290*/  @!P3 FADD.FTZ R156, -R156, -RZ ;  /* 0x800000ff9c9cb221 */ /* 0x000fe20000010100 */
[----:B------:R-:W-:Y:S02]  /*62a0*/  LOP3.LUT R5, R5, 0xff, RZ, 0xc0, !PT ;  /* 0x000000ff05057812 */ /* 0x000fe400078ec0ff */
[----:B------:R-:W-:Y:S01]  /*62b0*/  ISETP.LE.U32.AND P0, PT, R4, UR5, PT ;  /* 0x0000000504007c0c */ /* 0x000fe2000bf03070 */
[----:B------:R-:W-:Y:S01]  /*62c0*/  @!P6 FADD.FTZ R157, -R157, -RZ ;  /* 0x800000ff9d9de221 */ /* 0x000fe20000010100 */
[----:B------:R-:W-:Y:S02]  /*62d0*/  LOP3.LUT R4, R146, 0xff, RZ, 0xc0, !PT ;  /* 0x000000ff92047812 */ /* 0x000fe400078ec0ff */
[----:B------:R-:W-:Y:S01]  /*62e0*/  ISETP.LE.U32.AND P4, PT, R5, UR5, PT ;  /* 0x0000000505007c0c */ /* 0x000fe2000bf83070 */
[----:B------:R-:W2:Y:S01]  /*62f0*/  MUFU.EX2 R146, R34 ;  /* 0x0000002200927308 */ /* 0x000ea20000000800 */
[----:B------:R-:W-:Y:S01]  /*6300*/  SHF.R.U32.HI R5, RZ, 0x8, R142 ;  /* 0x00000008ff057819 */ /* 0x000fe2000001168e */
[----:B------:R-:W-:Y:S01]  /*6310*/  @!P2 FADD.FTZ R155, -R155, -RZ ;  /* 0x800000ff9b9ba221 */ /* 0x000fe20000010100 */
[----:B------:R-:W-:Y:S02]  /*6320*/  ISETP.LE.U32.AND P6, PT, R4, UR5, PT ;  /* 0x0000000504007c0c */ /* 0x000fe4000bfc3070 */
[----:B------:R-:W-:Y:S02]  /*6330*/  LOP3.LUT R4, R5, 0xffff, RZ, 0xc0, !PT ;  /* 0x0000ffff05047812 */ /* 0x000fe400078ec0ff */
[----:B------:R-:W-:Y:S01]  /*6340*/  SHF.R.U32.HI R5, RZ, 0x8, R143 ;  /* 0x00000008ff057819 */ /* 0x000fe2000001168f */
[----:B------:R-:W-:Y:S01]  /*6350*/  @!P0 FADD.FTZ R154, -R154, -RZ ;  /* 0x800000ff9a9a8221 */ /* 0x000fe20000010100 */
[----:B------:R-:W-:Y:S02]  /*6360*/  ISETP.LE.U32.AND P2, PT, R4, UR5, PT ;  /* 0x0000000504007c0c */ /* 0x000fe4000bf43070 */
[----:B------:R-:W-:Y:S01]  /*6370*/  F2FP.RELU.BF16.PACK_AB R4, R165, R166 ;  /* 0x000000a6a504723e */ /* 0x000fe200000018ff */
[----:B-1----:R-:W-:Y:S01]  /*6380*/  @!P4 FADD.FTZ R153, -R153, -RZ ;  /* 0x800000ff9999c221 */ /* 0x002fe20000010100 */
[----:B------:R-:W-:Y:S02]  /*6390*/  F2FP.RELU.BF16.PACK_AB R7, R233, R164 ;  /* 0x000000a4e907723e */ /* 0x000fe400000018ff */
[----:B------:R-:W-:Y:S01]  /*63a0*/  LOP3.LUT R5, R5, 0xffff, RZ, 0xc0, !PT ;  /* 0x0000ffff05057812 */ /* 0x000fe200078ec0ff */
[----:B------:R1:W-:Y:S01]  /*63b0*/  STS [R242+0x13000], R4 ;  /* 0x01300004f2007388 */ /* 0x0003e20000000800 */
[----:B------:R-:W-:Y:S02]  /*63c0*/  LOP3.LUT R6, R238, 0xff, RZ, 0xc0, !PT ;  /* 0x000000ffee067812 */ /* 0x000fe400078ec0ff */
[----:B------:R-:W-:Y:S01]  /*63d0*/  F2FP.RELU.BF16.PACK_AB R0, R231, R235 ;  /* 0x000000ebe700723e */ /* 0x000fe200000018ff */
[----:B------:R3:W-:Y:S01]  /*63e0*/  STS [R242+0x13400], R7 ;  /* 0x01340007f2007388 */ /* 0x0007e20000000800 */
[----:B------:R-:W-:Y:S01]  /*63f0*/  ISETP.LE.U32.AND P1, PT, R6, UR5, PT ;  /* 0x0000000506007c0c */ /* 0x000fe2000bf23070 */
[----:B------:R-:W-:Y:S01]  /*6400*/  @!P2 FADD.FTZ R148, -R148, -RZ ;  /* 0x800000ff9494a221 */ /* 0x000fe20000010100 */
[----:B------:R-:W-:Y:S01]  /*6410*/  ISETP.LE.U32.AND P2, PT, R5, UR5, PT ;  /* 0x0000000505007c0c */ /* 0x000fe2000bf43070 */
[----:B--2---:R-:W-:Y:S01]  /*6420*/  @!P6 FADD.FTZ R146, -R146, -RZ ;  /* 0x800000ff9292e221 */ /* 0x004fe20000010100 */
[----:B------:R-:W-:Y:S01]  /*6430*/  F2FP.RELU.BF16.PACK_AB R5, R162, R163 ;  /* 0x000000a3a205723e */ /* 0x000fe200000018ff */
[----:B------:R2:W5:Y:S01]  /*6440*/  LDL R238, [R1+0x3c] ;  /* 0x00003c0001ee7983 */ /* 0x0005620000100800 */
[----:B------:R-:W-:Y:S02]  /*6450*/  F2FP.RELU.BF16.PACK_AB R6, R232, R234 ;  /* 0x000000eae806723e */ /* 0x000fe400000018ff */
[----:B------:R-:W-:Y:S01]  /*6460*/  ISETP.LE.U32.AND P0, PT, R145, UR5, PT ;  /* 0x0000000591007c0c */ /* 0x000fe2000bf03070 */
[----:B------:R4:W-:Y:S01]  /*6470*/  STS [R241+0x13000], R5 ;  /* 0x01300005f1007388 */ /* 0x0009e20000000800 */
[----:B------:R-:W2:Y:S01]  /*6480*/  MUFU.EX2 R145, R140 ;  /* 0x0000008c00917308 */ /* 0x000ea20000000800 */
[----:B------:R-:W-:Y:S02]  /*6490*/  SHF.R.U32.HI R11, RZ, 0x18, R11 ;  /* 0x00000018ff0b7819 */ /* 0x000fe4000001160b */
[----:B------:R-:W-:Y:S01]  /*64a0*/  ISETP.LE.U32.AND P3, PT, R133, UR5, PT ;  /* 0x0000000585007c0c */ /* 0x000fe2000bf63070 */
[----:B------:R-:W-:Y:S01]  /*64b0*/  @!P1 FADD.FTZ R147, -R147, -RZ ;  /* 0x800000ff93939221 */ /* 0x000fe20000010100 */
[----:B------:R-:W-:Y:S01]  /*64c0*/  ISETP.LE.U32.AND P4, PT, R11, UR5, PT ;  /* 0x000000050b007c0c */ /* 0x000fe2000bf83070 */
[----:B------:R-:W-:Y:S01]  /*64d0*/  @!P2 FADD.FTZ R150, -R150, -RZ ;  /* 0x800000ff9696a221 */ /* 0x000fe20000010100 */
[----:B------:R-:W-:Y:S02]  /*64e0*/  FSETP.GE.FTZ.AND P1, PT, R165, RZ, PT ;  /* 0x000000ffa500720b */ /* 0x000fe40003f36000 */
[----:B------:R-:W-:Y:S02]  /*64f0*/  FSETP.GE.FTZ.AND P2, PT, R166, RZ, PT ;  /* 0x000000ffa600720b */ /* 0x000fe40003f56000 */
[----:B-1----:R-:W-:Y:S01]  /*6500*/  F2FP.RELU.BF16.PACK_AB R4, R160, R161 ;  /* 0x000000a1a004723e */ /* 0x002fe200000018ff */
[----:B------:R-:W-:Y:S01]  /*6510*/  @!P0 FADD.FTZ R144, -R144, -RZ ;  /* 0x800000ff90908221 */ /* 0x000fe20000010100 */
[----:B---3--:R-:W-:Y:S03]  /*6520*/  F2FP.RELU.BF16.PACK_AB R7, R167, R228 ;  /* 0x000000e4a707723e */ /* 0x008fe600000018ff */
[----:B------:R1:W-:Y:S01]  /*6530*/  STS [R241+0x13400], R4 ;  /* 0x01340004f1007388 */ /* 0x0003e20000000800 */
[----:B------:R-:W-:Y:S01]  /*6540*/  @!P3 FADD.FTZ R151, -R151, -RZ ;  /* 0x800000ff9797b221 */ /* 0x000fe20000010100 */
[----:B------:R-:W-:Y:S01]  /*6550*/  FSETP.GE.FTZ.AND P3, PT, R159, RZ, PT ;  /* 0x000000ff9f00720b */ /* 0x000fe20003f76000 */
[----:B------:R-:W-:Y:S01]  /*6560*/  @!P4 FADD.FTZ R152, -R152, -RZ ;  /* 0x800000ff9898c221 */ /* 0x000fe20000010100 */
[----:B------:R3:W-:Y:S01]  /*6570*/  STS [R242+0x14000], R6 ;  /* 0x01400006f2007388 */ /* 0x0007e20000000800 */
[----:B------:R-:W-:Y:S03]  /*6580*/  FSETP.GE.FTZ.AND P4, PT, R162, RZ, PT ;  /* 0x000000ffa200720b */ /* 0x000fe60003f96000 */
[----:B------:R3:W-:Y:S01]  /*6590*/  STS [R242+0x14400], R0 ;  /* 0x01440000f2007388 */ /* 0x0007e20000000800 */
[----:B----4-:R-:W-:Y:S01]  /*65a0*/  F2FP.RELU.BF16.PACK_AB R5, R158, R159 ;  /* 0x0000009f9e05723e */ /* 0x010fe200000018ff */
[----:B--2---:R-:W-:Y:S01]  /*65b0*/  @!P5 FADD.FTZ R145, -R145, -RZ ;  /* 0x800000ff9191d221 */ /* 0x004fe20000010100 */
[----:B------:R-:W-:Y:S01]  /*65c0*/  FSETP.GE.FTZ.AND P5, PT, R163, RZ, PT ;  /* 0x000000ffa300720b */ /* 0x000fe20003fb6000 */
[----:B------:R2:W-:Y:S01]  /*65d0*/  STS [R241+0x14000], R7 ;  /* 0x01400007f1007388 */ /* 0x0005e20000000800 */
[----:B------:R-:W-:Y:S05]  /*65e0*/  IMAD.U32 R140, RZ, RZ, UR17 ;  /* 0x00000011ff8c7e24 */ /* 0x000fea000f8e00ff */
[C---:B------:R-:W-:Y:S04]  /*65f0*/  LEA R142, P0, R2.reuse, R140, 0x2 ;  /* 0x0000008c028e7211 */ /* 0x040fe800078010ff */
[----:B------:R-:W-:Y:S02]  /*6600*/  LEA.HI.X.SX32 R143, R2, R141, 0x2, P0 ;  /* 0x0000008d028f7211 */ /* 0x000fe400000f16ff */
[----:B------:R4:W5:Y:S01]  /*6610*/  LDL.LU R2, [R1+0x6c] ;  /* 0x00006c0001027983 */ /* 0x0009620000300800 */
[----:B-1----:R-:W-:Y:S02]  /*6620*/  F2FP.RELU.BF16.PACK_AB R4, R156, R157 ;  /* 0x0000009d9c04723e */ /* 0x002fe400000018ff */
[----:B------:R-:W-:Y:S01]  /*6630*/  FSETP.GE.FTZ.AND P0, PT, R164, RZ, PT ;  /* 0x000000ffa400720b */ /* 0x000fe20003f16000 */
[----:B------:R-:W4:Y:S01]  /*6640*/  LDG.E R141, [R142.64] ;  /* 0x0000000e8e8d7981 */ /* 0x000f22000c1e1900 */
[----:B---3--:R-:W-:Y:S03]  /*6650*/  F2FP.RELU.BF16.PACK_AB R6, R230, R229 ;  /* 0x000000e5e606723e */ /* 0x008fe600000018ff */
[----:B------:R-:W3:Y:S01]  /*6660*/  LDG.E R140, [R142.64+0x20] ;  /* 0x0000200e8e8c7981 */ /* 0x000ee2000c1e1900 */
[----:B------:R-:W-:Y:S03]  /*6670*/  F2FP.RELU.BF16.PACK_AB R0, R148, R149 ;  /* 0x000000959400723e */ /* 0x000fe600000018ff */
[----:B------:R1:W-:Y:S01]  /*6680*/  STS [R241+0x14400], R6 ;  /* 0x01440006f1007388 */ /* 0x0003e20000000800 */
[----:B--2---:R-:W-:Y:S03]  /*6690*/  F2FP.RELU.BF16.PACK_AB R7, R154, R155 ;  /* 0x0000009b9a07723e */ /* 0x004fe600000018ff */
[----:B------:R2:W-:Y:S04]  /*66a0*/  STS [R240+0x13000], R5 ;  /* 0x01300005f0007388 */ /* 0x0005e80000000800 */
[----:B------:R2:W-:Y:S04]  /*66b0*/  STS [R240+0x13400], R4 ;  /* 0x01340004f0007388 */ /* 0x0005e80000000800 */
[----:B------:R2:W-:Y:S01]  /*66c0*/  STS [R239+0x13000], R0 ;  /* 0x01300000ef007388 */ /* 0x0005e20000000800 */
[----:B-1----:R-:W-:Y:S02]  /*66d0*/  F2FP.RELU.BF16.PACK_AB R6, R152, R153 ;  /* 0x000000999806723e */ /* 0x002fe400000018ff */
[----:B--2---:R-:W-:Y:S02]  /*66e0*/  F2FP.RELU.BF16.PACK_AB R5, R145, R146 ;  /* 0x000000929105723e */ /* 0x004fe400000018ff */
        /* <DEDUP_REMOVED lines=8> */
[----:B------:R-:W2:Y:S08]  /*6770*/  LDSM.16.M88.4 R28, [R219+0x6800] ;  /* 0x00680000db1c783b */ /* 0x000eb00000000200 */
[----:B------:R-:W2:Y:S08]  /*6780*/  LDSM.16.M88.4 R132, [R220+0x6000] ;  /* 0x00600000dc84783b */ /* 0x000eb00000000200 */
[----:B------:R-:W2:Y:S01]  /*6790*/  LDSM.16.M88.4 R136, [R220+0x6800] ;  /* 0x00680000dc88783b */ /* 0x000ea20000000200 */
[-C--:B-1----:R-:W-:Y:S08]  /*67a0*/  HMMA.16816.F32.BF16 R4, R32, R168.reuse, RZ ;  /* 0x000000a82004723c */ /* 0x082ff000000418ff */
[C---:B--2---:R-:W-:Y:S08]  /*67b0*/  HMMA.16816.F32.BF16 R8, R28.reuse, R168, RZ ;  /* 0x000000a81c08723c */ /* 0x044ff000000418ff */
        /* <DEDUP_REMOVED lines=48> */
[C---:B----4-:R-:W-:Y:S02]  /*6ac0*/  FADD.FTZ R136, -R141.reuse, R4 ;  /* 0x000000048d887221 */ /* 0x050fe40000010100 */
        /* <DEDUP_REMOVED lines=13> */
[----:B------:R2:W3:Y:S04]  /*6ba0*/  LDG.E R4, [R142.64+0x80] ;  /* 0x0000800e8e047981 */ /* 0x0004e8000c1e1900 */
[----:B------:R2:W4:Y:S02]  /*6bb0*/  LDG.E R0, [R142.64+0xa0] ;  /* 0x0000a00e8e007981 */ /* 0x000524000c1e1900 */
        /* <DEDUP_REMOVED lines=17> */
[----:B------:R-:W-:Y:S03]  /*6cd0*/  FSETP.GE.FTZ.AND P2, PT, R161, RZ, PT ;  /* 0x000000ffa100720b */ /* 0x000fe60003f56000 */
[----:B------:R-:W-:Y:S01]  /*6ce0*/  FMUL.FTZ R158, R158, R6 ;  /* 0x000000069e9e7220 */ /* 0x000fe20000410000 */
[-C--:B------:R-:W-:Y:S01]  /*6cf0*/  FSEL R17, R17, R141.reuse, P4 ;  /* 0x0000008d11117208 */ /* 0x080fe20002000000 */
[----:B------:R-:W-:Y:S01]  /*6d00*/  FADD.FTZ R6, -R140, R19 ;  /* 0x000000138c067221 */ /* 0x000fe20000010100 */
[----:B------:R-:W-:Y:S01]  /*6d10*/  FSETP.GE.FTZ.AND P4, PT, R156, RZ, PT ;  /* 0x000000ff9c00720b */ /* 0x000fe20003f96000 */
[----:B------:R-:W-:Y:S01]  /*6d20*/  FMUL.FTZ R20, R163, R20 ;  /* 0x00000014a3147220 */ /* 0x000fe20000410000 */
[----:B------:R-:W-:Y:S01]  /*6d30*/  FSEL R16, R16, R141, P3 ;  /* 0x0000008d10107208 */ /* 0x000fe20001800000 */
[----:B------:R-:W-:Y:S01]  /*6d40*/  FMUL.FTZ R162, R162, R17 ;  /* 0x00000011a2a27220 */ /* 0x000fe20000410000 */
[----:B------:R1:W5:Y:S01]  /*6d50*/  LDL R163, [R1+0x38] ;  /* 0x0000380001a37983 */ /* 0x0003620000100800 */
[----:B------:R-:W-:Y:S02]  /*6d60*/  FSETP.GE.FTZ.AND P3, PT, R146, RZ, PT ;  /* 0x000000ff9200720b */ /* 0x000fe40003f76000 */
[----:B------:R-:W-:Y:S02]  /*6d70*/  FMUL.FTZ R159, R159, R16 ;  /* 0x000000109f9f7220 */ /* 0x000fe40000410000 */
        /* <DEDUP_REMOVED lines=8> */
[-C--:B------:R-:W-:Y:S01]  /*6e00*/  FSEL R6, R6, R140.reuse, P1 ;  /* 0x0000008c06067208 */ /* 0x080fe20000800000 */
[----:B------:R-:W-:Y:S01]  /*6e10*/  FMUL.FTZ R141, R148, R141 ;  /* 0x0000008d948d7220 */ /* 0x000fe20000410000 */
[----:B------:R-:W-:Y:S01]  /*6e20*/  FSETP.GE.FTZ.AND P1, PT, R234, RZ, PT ;  /* 0x000000ffea00720b */ /* 0x000fe20003f36000 */
[----:B------:R-:W-:Y:S01]  /*6e30*/  FMUL.FTZ R233, R233, R7 ;  /* 0x00000007e9e97220 */ /* 0x000fe20000410000 */
[----:B------:R-:W-:Y:S01]  /*6e40*/  FSEL R7, R18, R140, P2 ;  /* 0x0000008c12077208 */ /* 0x000fe20001000000 */
[----:B------:R-:W-:Y:S01]  /*6e50*/  FMUL.FTZ R160, R160, R6 ;  /* 0x00000006a0a07220 */ /* 0x000fe20000410000 */
[----:B------:R-:W-:Y:S02]  /*6e60*/  FSETP.GE.FTZ.AND P2, PT, R145, RZ, PT ;  /* 0x000000ff9100720b */ /* 0x000fe40003f56000 */
[----:B------:R-:W-:Y:S01]  /*6e70*/  FSETP.GE.FTZ.AND P0, PT, R157, RZ, PT ;  /* 0x000000ff9d00720b */ /* 0x000fe20003f16000 */
[----:B------:R-:W-:Y:S02]  /*6e80*/  FMUL.FTZ R161, R161, R7 ;  /* 0x00000007a1a17220 */ /* 0x000fe40000410000 */
[----:B------:R-:W-:Y:S01]  /*6e90*/  FADD.FTZ R7, -R140, R34 ;  /* 0x000000228c077221 */ /* 0x000fe20000010100 */
[-C--:B------:R-:W-:Y:S02]  /*6ea0*/  FSEL R5, R5, R140.reuse, P0 ;  /* 0x0000008c05057208 */ /* 0x080fe40000000000 */
[----:B------:R-:W-:Y:S02]  /*6eb0*/  FSETP.GE.FTZ.AND P0, PT, R232, RZ, PT ;  /* 0x000000ffe800720b */ /* 0x000fe40003f16000 */
[-C--:B------:R-:W-:Y:S01]  /*6ec0*/  FSEL R7, R7, R140.reuse, P3 ;  /* 0x0000008c07077208 */ /* 0x080fe20001800000 */
[----:B------:R-:W-:Y:S01]  /*6ed0*/  FMUL.FTZ R157, R157, R5 ;  /* 0x000000059d9d7220 */ /* 0x000fe20000410000 */
[----:B------:R-:W-:Y:S03]  /*6ee0*/  FSETP.GE.FTZ.AND P3, PT, R167, RZ, PT ;  /* 0x000000ffa700720b */ /* 0x000fe60003f76000 */
[----:B------:R-:W-:Y:S02]  /*6ef0*/  FMUL.FTZ R146, R146, R7 ;  /* 0x0000000792927220 */ /* 0x000fe40000410000 */
[C---:B---3--:R-:W-:Y:S01]  /*6f00*/  FADD.FTZ R6, -R4.reuse, R8 ;  /* 0x0000000804067221 */ /* 0x048fe20000010100 */
[----:B------:R-:W-:Y:S01]  /*6f10*/  FSEL R8, R23, R140, P4 ;  /* 0x0000008c17087208 */ /* 0x000fe20002000000 */
[C---:B------:R-:W-:Y:S01]  /*6f20*/  FADD.FTZ R12, -R4.reuse, R12 ;  /* 0x0000000c040c7221 */ /* 0x040fe20000010100 */
[----:B------:R-:W-:Y:S01]  /*6f30*/  FSETP.GE.FTZ.AND P4, PT, R153, RZ, PT ;  /* 0x000000ff9900720b */ /* 0x000fe20003f96000 */
[----:B------:R-:W-:Y:S01]  /*6f40*/  FADD.FTZ R24, -R4, R24 ;  /* 0x0000001804187221 */ /* 0x000fe20000010100 */
[-C--:B------:R-:W-:Y:S01]  /*6f50*/  FSEL R6, R6, R4.reuse, P1 ;  /* 0x0000000406067208 */ /* 0x080fe20000800000 */
[----:B------:R-:W-:Y:S01]  /*6f60*/  FADD.FTZ R25, -R4, R25 ;  /* 0x0000001904197221 */ /* 0x000fe20000010100 */
[----:B------:R-:W-:Y:S01]  /*6f70*/  FSETP.GE.FTZ.AND P1, PT, R228, RZ, PT ;  /* 0x000000ffe400720b */ /* 0x000fe20003f36000 */
[----:B------:R-:W-:Y:S01]  /*6f80*/  @P2 FADD.FTZ R140, -R140, R35 ;  /* 0x000000238c8c2221 */ /* 0x000fe20000010100 */
[----:B------:R-:W-:Y:S01]  /*6f90*/  FSETP.GE.FTZ.AND P2, PT, R155, RZ, PT ;  /* 0x000000ff9b00720b */ /* 0x000fe20003f56000 */
[----:B------:R-:W-:Y:S01]  /*6fa0*/  FADD.FTZ R5, -R4, R9 ;  /* 0x0000000904057221 */ /* 0x000fe20000010100 */
[-C--:B------:R-:W-:Y:S01]  /*6fb0*/  FSEL R12, R12, R4.reuse, P1 ;  /* 0x000000040c0c7208 */ /* 0x080fe20000800000 */
[----:B------:R-:W-:Y:S01]  /*6fc0*/  FADD.FTZ R13, -R4, R13 ;  /* 0x0000000d040d7221 */ /* 0x000fe20000010100 */
[----:B------:R-:W-:Y:S01]  /*6fd0*/  FSETP.GE.FTZ.AND P1, PT, R154, RZ, PT ;  /* 0x000000ff9a00720b */ /* 0x000fe20003f36000 */
[----:B------:R-:W-:Y:S01]  /*6fe0*/  FADD.FTZ R28, -R4, R28 ;  /* 0x0000001c041c7221 */ /* 0x000fe20000010100 */
[----:B------:R-:W-:Y:S01]  /*6ff0*/  FSEL R24, R24, R4, P2 ;  /* 0x0000000418187208 */ /* 0x000fe20001000000 */
[----:B------:R-:W-:Y:S01]  /*7000*/  FMUL.FTZ R234, R234, R6 ;  /* 0x00000006eaea7220 */ /* 0x000fe20000410000 */
[-C--:B------:R-:W-:Y:S01]  /*7010*/  FSEL R25, R25, R4.reuse, P1 ;  /* 0x0000000419197208 */ /* 0x080fe20000800000 */
[----:B----4-:R-:W-:Y:S01]  /*7020*/  FADD.FTZ R6, -R0, R11 ;  /* 0x0000000b00067221 */ /* 0x010fe20000010100 */
[----:B------:R-:W-:Y:S01]  /*7030*/  FSEL R5, R5, R4, P0 ;  /* 0x0000000405057208 */ /* 0x000fe20000000000 */
[----:B------:R-:W-:Y:S01]  /*7040*/  FMUL.FTZ R24, R155, R24 ;  /* 0x000000189b187220 */ /* 0x000fe20000410000 */
[----:B------:R-:W-:Y:S01]  /*7050*/  FSETP.GE.FTZ.AND P0, PT, R150, RZ, PT ;  /* 0x000000ff9600720b */ /* 0x000fe20003f16000 */
[----:B------:R-:W-:Y:S01]  /*7060*/  FMUL.FTZ R25, R154, R25 ;  /* 0x000000199a197220 */ /* 0x000fe20000410000 */
[----:B------:R-:W-:Y:S01]  /*7070*/  FSETP.GE.FTZ.AND P1, PT, R151, RZ, PT ;  /* 0x000000ff9700720b */ /* 0x000fe20003f36000 */
[----:B------:R-:W-:Y:S01]  /*7080*/  FMUL.FTZ R232, R232, R5 ;  /* 0x00000005e8e87220 */ /* 0x000fe20000410000 */
[----:B------:R1:W5:Y:S01]  /*7090*/  LDL.64 R154, [R1+0x18] ;  /* 0x00001800019a7983 */ /* 0x0003620000100a00 */
[C---:B------:R-:W-:Y:S01]  /*70a0*/  FADD.FTZ R5, -R0.reuse, R14 ;  /* 0x0000000e00057221 */ /* 0x040fe20000010100 */
[-C--:B------:R-:W-:Y:S01]  /*70b0*/  FSEL R13, R13, R4.reuse, P3 ;  /* 0x000000040d0d7208 */ /* 0x080fe20001800000 */
[----:B------:R-:W-:Y:S01]  /*70c0*/  FADD.FTZ R7, -R0, R15 ;  /* 0x0000000f00077221 */ /* 0x000fe20000010100 */
[----:B------:R-:W-:Y:S01]  /*70d0*/  FSEL R28, R28, R4, P1 ;  /* 0x000000041c1c7208 */ /* 0x000fe20000800000 */
[----:B------:R-:W-:Y:S01]  /*70e0*/  FMUL.FTZ R156, R156, R8 ;  /* 0x000000089c9c7220 */ /* 0x000fe20000410000 */
[----:B------:R-:W-:Y:S01]  /*70f0*/  FSETP.GE.FTZ.AND P1, PT, R231, RZ, PT ;  /* 0x000000ffe700720b */ /* 0x000fe20003f36000 */
[----:B------:R-:W-:Y:S01]  /*7100*/  FADD.FTZ R8, -R0, R10 ;  /* 0x0000000a00087221 */ /* 0x000fe20000010100 */
[----:B------:R-:W-:Y:S01]  /*7110*/  FSETP.GE.FTZ.AND P2, PT, R235, RZ, PT ;  /* 0x000000ffeb00720b */ /* 0x000fe20003f56000 */
[----:B------:R-:W-:Y:S01]  /*7120*/  @P0 FADD.FTZ R4, -R4, R29 ;  /* 0x0000001d04040221 */ /* 0x000fe20000010100 */
[----:B------:R-:W-:Y:S01]  /*7130*/  FSETP.GE.FTZ.AND P0, PT, R229, RZ, PT ;  /* 0x000000ffe500720b */ /* 0x000fe20003f16000 */
[----:B------:R-:W-:Y:S01]  /*7140*/  FMUL.FTZ R167, R167, R13 ;  /* 0x0000000da7a77220 */ /* 0x000fe20000410000 */
[----:B------:R-:W-:Y:S01]  /*7150*/  FSEL R6, R6, R0, P1 ;  /* 0x0000000006067208 */ /* 0x000fe20000800000 */
[----:B------:R-:W-:Y:S01]  /*7160*/  FMUL.FTZ R18, R150, R4 ;  /* 0x0000000496127220 */ /* 0x000fe20000410000 */
[----:B------:R-:W-:Y:S01]  /*7170*/  FSEL R5, R5, R0, P0 ;  /* 0x0000000005057208 */ /* 0x000fe20000000000 */
[----:B------:R-:W-:Y:S01]  /*7180*/  FADD.FTZ R4, -R0, R30 ;  /* 0x0000001e00047221 */ /* 0x000fe20000010100 */
[----:B------:R-:W-:Y:S01]  /*7190*/  FSETP.GE.FTZ.AND P0, PT, R230, RZ, PT ;  /* 0x000000ffe600720b */ /* 0x000fe20003f16000 */
[----:B------:R-:W-:Y:S01]  /*71a0*/  FMUL.FTZ R13, R231, R6 ;  /* 0x00000006e70d7220 */ /* 0x000fe20000410000 */
[----:B------:R-:W-:Y:S01]  /*71b0*/  FSETP.GE.FTZ.AND P1, PT, R144, RZ, PT ;  /* 0x000000ff9000720b */ /* 0x000fe20003f36000 */
[----:B------:R-:W-:Y:S01]  /*71c0*/  FMUL.FTZ R9, R229, R5 ;  /* 0x00000005e5097220 */ /* 0x000fe20000410000 */
[-C--:B------:R-:W-:Y:S01]  /*71d0*/  FSEL R7, R7, R0.reuse, P0 ;  /* 0x0000000007077208 */ /* 0x080fe20000000000 */
[C---:B------:R-:W-:Y:S01]  /*71e0*/  FADD.FTZ R6, -R0.reuse, R26 ;  /* 0x0000001a00067221 */ /* 0x040fe20000010100 */
[----:B------:R-:W-:Y:S01]  /*71f0*/  PLOP3.LUT P0, PT, PT, PT, UP3, 0x80, 0x0 ;  /* 0x000000000000781c */ /* 0x000fe20003f0f038 */
[----:B------:R-:W-:Y:S01]  /*7200*/  FADD.FTZ R5, -R0, R27 ;  /* 0x0000001b00057221 */ /* 0x000fe20000010100 */
        /* <DEDUP_REMOVED lines=45> */
[----:B--2---:R-:W-:Y:S02]  /*74e0*/  @!P1 IMAD.MOV.U32 R4, RZ, RZ, R247 ;  /* 0x000000ffff049224 */ /* 0x004fe400078e00f7 */
[----:B------:R-:W-:Y:S05]  /*74f0*/  @!P1 IMAD.MOV.U32 R5, RZ, RZ, R245 ;  /* 0x000000ffff059224 */ /* 0x000fea00078e00f5 */
        /* <DEDUP_REMOVED lines=19> */
.L_x_324:
        /* <DEDUP_REMOVED lines=56> */
[----:B------:R-:W-:Y:S07]  /*79b0*/  LDSM.16.MT88.4 R12, [R0+0x6800] ;  /* 0x00680000000c783b */ /* 0x000fee0000004200 */
[----:B------:R-:W-:Y:S01]  /*79c0*/  HMMA.16816.F32.BF16 R80, R4, R22, R80 ;  /* 0x000000160450723c */ /* 0x000fe20000041850 */
[----:B------:R-:W1:Y:S04]  /*79d0*/  LDSM.16.MT88.4 R4, [R2+0x14000] ;  /* 0x014000000204783b */ /* 0x000e680000004200 */
        /* <DEDUP_REMOVED lines=11> */
[-C--:B------:R-:W-:Y:S08]  /*7a90*/  HMMA.16816.F32.BF16 R68, R8, R32.reuse, R68 ;  /* 0x000000200844723c */ /* 0x080ff00000041844 */
[C---:B------:R-:W-:Y:S08]  /*7aa0*/  HMMA.16816.F32.BF16 R72, R24.reuse, R32, R72 ;  /* 0x000000201848723c */ /* 0x040ff00000041848 */
[-C--:B------:R-:W-:Y:S01]  /*7ab0*/  HMMA.16816.F32.BF16 R76, R24, R34.reuse, R76 ;  /* 0x00000022184c723c */ /* 0x080fe2000004184c */
[----:B------:R-:W-:Y:S07]  /*7ac0*/  LDSM.16.MT88.4 R24, [R0+0x7c00] ;  /* 0x007c00000018783b */ /* 0x000fee0000004200 */
[----:B------:R-:W-:Y:S01]  /*7ad0*/  HMMA.16816.F32.BF16 R80, R8, R34, R80 ;  /* 0x000000220850723c */ /* 0x000fe20000041850 */
[----:B------:R-:W-:Y:S04]  /*7ae0*/  LDSM.16.MT88.4 R8, [R2+0x14800] ;  /* 0x014800000208783b */ /* 0x000fe80000004200 */
[----:B------:R-:W-:Y:S03]  /*7af0*/  LDSM.16.MT88.4 R32, [R0+0x8c00] ;  /* 0x008c00000020783b */ /* 0x000fe60000004200 */
[-C--:B-1----:R-:W-:Y:S08]  /*7b00*/  HMMA.16816.F32.BF16 R36, R4, R12.reuse, R36 ;  /* 0x0000000c0424723c */ /* 0x082ff00000041824 */
[C---:B--2---:R-:W-:Y:S08]  /*7b10*/  HMMA.16816.F32.BF16 R40, R16.reuse, R12, R40 ;  /* 0x0000000c1028723c */ /* 0x044ff00000041828 */
[-C--:B------:R-:W-:Y:S08]  /*7b20*/  HMMA.16816.F32.BF16 R44, R16, R14.reuse, R44 ;  /* 0x0000000e102c723c */ /* 0x080ff0000004182c */
[C---:B------:R-:W-:Y:S01]  /*7b30*/  HMMA.16816.F32.BF16 R48, R4.reuse, R14, R48 ;  /* 0x0000000e0430723c */ /* 0x040fe20000041830 */
[----:B------:R-:W1:Y:S07]  /*7b40*/  LDSM.16.MT88.4 R12, [R0+0x6c00] ;  /* 0x006c0000000c783b */ /* 0x000e6e0000004200 */
[-C--:B------:R-:W-:Y:S08]  /*7b50*/  HMMA.16816.F32.BF16 R52, R4, R20.reuse, R52 ;  /* 0x000000140434723c */ /* 0x080ff00000041834 */
[C---:B------:R-:W-:Y:S08]  /*7b60*/  HMMA.16816.F32.BF16 R56, R16.reuse, R20, R56 ;  /* 0x000000141038723c */ /* 0x040ff00000041838 */
[-C--:B------:R-:W-:Y:S08]  /*7b70*/  HMMA.16816.F32.BF16 R60, R16, R22.reuse, R60 ;  /* 0x00000016103c723c */ /* 0x080ff0000004183c */
[C---:B------:R-:W-:Y:S01]  /*7b80*/  HMMA.16816.F32.BF16 R64, R4.reuse, R22, R64 ;  /* 0x000000160440723c */ /* 0x040fe20000041840 */
[----:B------:R-:W2:Y:S04]  /*7b90*/  LDSM.16.MT88.4 R20, [R2+0x16800] ;  /* 0x016800000214783b */ /* 0x000ea80000004200 */
[----:B------:R-:W-:Y:S03]  /*7ba0*/  BAR.SYNC.DEFER_BLOCKING 0x0 ;  /* 0x0000000000007b1d */ /* 0x000fe60000010000 */
[-C--:B---3--:R-:W-:Y:S08]  /*7bb0*/  HMMA.16816.F32.BF16 R68, R4, R28.reuse, R68 ;  /* 0x0000001c0444723c */ /* 0x088ff00000041844 */
[C---:B------:R-:W-:Y:S08]  /*7bc0*/  HMMA.16816.F32.BF16 R72, R16.reuse, R28, R72 ;  /* 0x0000001c1048723c */ /* 0x040ff00000041848 */
[-C--:B------:R-:W-:Y:S08]  /*7bd0*/  HMMA.16816.F32.BF16 R76, R16, R30.reuse, R76 ;  /* 0x0000001e104c723c */ /* 0x080ff0000004184c */
[----:B------:R-:W-:Y:S08]  /*7be0*/  HMMA.16816.F32.BF16 R80, R4, R30, R80 ;  /* 0x0000001e0450723c */ /* 0x000ff00000041850 */
[-C--:B-1----:R-:W-:Y:S08]  /*7bf0*/  HMMA.16816.F32.BF16 R36, R8, R12.reuse, R36 ;  /* 0x0000000c0824723c */ /* 0x082ff00000041824 */
[C---:B--2---:R-:W-:Y:S08]  /*7c00*/  HMMA.16816.F32.BF16 R40, R20.reuse, R12, R40 ;  /* 0x0000000c1428723c */ /* 0x044ff00000041828 */
        /* <DEDUP_REMOVED lines=44> */
.L_x_325:
[----:B------:R-:W-:Y:S01]  /*7ed0*/  LDSM.16.M88.4 R24, [R221] ;  /* 0x00000000dd18783b */ /* 0x000fe20000000200 */
[----:B------:R-:W-:Y:S01]  /*7ee0*/  IMAD.MOV.U32 R148, RZ, RZ, 0x4 ;  /* 0x00000004ff947424 */ /* 0x000fe200078e00ff */
[----:B------:R-:W-:Y:S01]  /*7ef0*/  ULOP3.LUT UR5, UR7, 0x1, URZ, 0xc0, !UPT ;  /* 0x0000000107057892 */ /* 0x000fe2000f8ec03f */
[----:B------:R-:W-:Y:S01]  /*7f00*/  IMAD.MOV.U32 R147, RZ, RZ, c[0x0][0x22c] ;  /* 0x00008b00ff937624 */ /* 0x000fe200078e00ff */
[----:B-1----:R-:W1:Y:S01]  /*7f10*/  LDSM.16.MT88.4 R8, [R0+0x9000] ;  /* 0x009000000008783b */ /* 0x002e620000004200 */
[----:B------:R-:W-:Y:S02]  /*7f20*/  UISETP.GT.AND UP2, UPT, UR7, UR19, UPT ;  /* 0x000000130700728c */ /* 0x000fe4000bf44270 */
[----:B------:R-:W-:Y:S01]  /*7f30*/  IMAD R147, R147, c[0x0][0x1c0], RZ ;  /* 0x0000700093937a24 */ /* 0x000fe200078e02ff */
[----:B------:R-:W2:Y:S01]  /*7f40*/  LDSM.16.MT88.4 R16, [R0+0xb000] ;  /* 0x00b000000010783b */ /* 0x000ea20000004200 */
[----:B------:R-:W-:Y:S02]  /*7f50*/  UISETP.NE.U32.AND UP0, UPT, UR5, 0x1, UPT ;  /* 0x000000010500788c */ /* 0x000fe4000bf05070 */
[----:B------:R-:W-:Y:S01]  /*7f60*/  IMAD.U32 R147, R147, -0x40, RZ ;  /* 0xffffffc093937824 */ /* 0x000fe200078e00ff */
[----:B------:R-:W3:Y:S01]  /*7f70*/  LDSM.16.MT88.4 R28, [R0+0xd000] ;  /* 0x00d00000001c783b */ /* 0x000ee20000004200 */
[----:B------:R-:W-:Y:S02]  /*7f80*/  @UP3 UIADD3 UR6, UP1, UR12, -0x100, URZ ;  /* 0xffffff000c063890 */ /* 0x000fe4000ff3e03f */
[----:B------:R-:W-:Y:S01]  /*7f90*/  UIADD3 UR7, UR7, -0x1, URZ ;  /* 0xffffffff07077890 */ /* 0x000fe2000fffe03f */
[----:B------:R-:W4:Y:S01]  /*7fa0*/  LDL R149, [R1+0x14] ;  /* 0x0000140001957983 */ /* 0x000f220000100800 */
[C---:B------:R-:W-:Y:S01]  /*7fb0*/  LEA R244, P1, R147.reuse, R142, 0x2 ;  /* 0x0000008e93f47211 */ /* 0x040fe200078210ff */
[----:B------:R-:W-:Y:S02]  /*7fc0*/  @UP3 UIADD3.X UR5, UR13, -0x1, URZ, UP1, !UPT ;  /* 0xffffffff0d053890 */ /* 0x000fe40008ffe43f */
[----:B------:R-:W-:Y:S01]  /*7fd0*/  LDSM.16.M88.4 R32, [R222] ;  /* 0x00000000de20783b */ /* 0x000fe20000000200 */
[----:B------:R-:W-:Y:S01]  /*7fe0*/  LEA.HI.X.SX32 R243, R147, R143, 0x2, P1 ;  /* 0x0000008f93f37211 */ /* 0x000fe200008f16ff */
[----:B------:R-:W-:Y:S02]  /*7ff0*/  IMAD.MOV.U32 R147, RZ, RZ, c[0x0][0x22c] ;  /* 0x00008b00ff937624 */ /* 0x000fe400078e00ff */
[----:B------:R2:W5:Y:S02]  /*8000*/  LDL R140, [R1+0x28] ;  /* 0x00002800018c7983 */ /* 0x0005640000100800 */
[----:B------:R-:W-:Y:S02]  /*8010*/  IMAD R147, R147, c[0x0][0x1c0], RZ ;  /* 0x0000700093937a24 */ /* 0x000fe400078e02ff */
[----:B------:R-:W3:Y:S02]  /*8020*/  LDSM.16.MT88.4 R132, [R0+0x9400] ;  /* 0x009400000084783b */ /* 0x000ee40000004200 */
[----:B------:R-:W-:Y:S02]  /*8030*/  IMAD R147, R147, 0x18, RZ ;  /* 0x0000001893937824 */ /* 0x000fe400078e02ff */
[----:B------:R2:W4:Y:S04]  /*8040*/  LDL R141, [R1+0x2c] ;  /* 0x00002c00018d7983 */ /* 0x0005280000100800 */
[----:B------:R-:W3:Y:S04]  /*8050*/  LDSM.16.MT88.4 R136, [R0+0xb400] ;  /* 0x00b400000088783b */ /* 0x000ee80000004200 */
[----:B------:R3:W4:Y:S01]  /*8060*/  LDL R145, [R1+0x24] ;  /* 0x0000240001917983 */ /* 0x0007220000100800 */
[C---:B-1----:R-:W-:Y:S03]  /*8070*/  HMMA.16816.F32.BF16 R4, R24.reuse, R8, RZ ;  /* 0x000000081804723c */ /* 0x042fe600000418ff */
[----:B------:R1:W4:Y:S05]  /*8080*/  LDL R146, [R1+0x20] ;  /* 0x0000200001927983 */ /* 0x00032a0000100800 */
        /* <DEDUP_REMOVED lines=65> */
[----:B------:R3:W5:Y:S03]  /*84a0*/  LDSM.16.MT88.4 R132, [R0+0xec00] ;  /* 0x00ec00000084783b */ /* 0x0007660000004200 */
[C---:B-1----:R-:W-:Y:S01]  /*84b0*/  HMMA.16816.F32.BF16 R4, R28.reuse, R136, R4 ;  /* 0x000000881c04723c */ /* 0x042fe20000041804 */
[----:B---3--:R-:W-:Y:S06]  /*84c0*/  IMAD.MOV.U32 R0, RZ, RZ, c[0x0][0x22c] ;  /* 0x00008b00ff007624 */ /* 0x008fec00078e00ff */
[----:B----4-:R-:W-:Y:S01]  /*84d0*/  @P0 IADD3 R136, R149, -0x40, RZ ;  /* 0xffffffc095880810 */ /* 0x010fe20007ffe0ff */
[C---:B------:R-:W-:Y:S04]  /*84e0*/  HMMA.16816.F32.BF16 R8, R28.reuse, R138, R8 ;  /* 0x0000008a1c08723c */ /* 0x040fe80000041808 */
[----:B------:R-:W-:Y:S01]  /*84f0*/  @P0 IMAD.WIDE R136, R136, R148, UR12 ;  /* 0x0000000c88880e25 */ /* 0x000fe2000f8e0294 */
[----:B------:R-:W-:Y:S02]  /*8500*/  @UP3 UMOV UR12, UR6 ;  /* 0x00000006000c3c82 */ /* 0x000fe40008000000 */
[----:B------:R-:W-:Y:S01]  /*8510*/  @UP3 UMOV UR13, UR5 ;  /* 0x00000005000d3c82 */ /* 0x000fe20008000000 */
[C---:B--2---:R-:W-:Y:S01]  /*8520*/  HMMA.16816.F32.BF16 R12, R28.reuse, R32, R12 ;  /* 0x000000201c0c723c */ /* 0x044fe2000004180c */
[----:B-----5:R-:W2:Y:S03]  /*8530*/  @P0 LDG.E R140, [R136.64] ;  /* 0x0000000e888c0981 */ /* 0x020ea6000c1e1900 */
[----:B------:R-:W-:Y:S01]  /*8540*/  IMAD R0, R0, c[0x0][0x1c0], RZ ;  /* 0x0000700000007a24 */ /* 0x000fe200078e02ff */
[----:B------:R-:W3:Y:S01]  /*8550*/  @P0 LDG.E R141, [R136.64+0x20] ;  /* 0x0000200e888d0981 */ /* 0x000ee2000c1e1900 */
[----:B------:R-:W-:Y:S02]  /*8560*/  IMAD.MOV.U32 R148, RZ, RZ, c[0x0][0x22c] ;  /* 0x00008b00ff947624 */ /* 0x000fe400078e00ff */
[C---:B------:R-:W-:Y:S01]  /*8570*/  HMMA.16816.F32.BF16 R16, R28.reuse, R34, R16 ;  /* 0x000000221c10723c */ /* 0x040fe20000041810 */
[----:B------:R-:W4:Y:S03]  /*8580*/  @P0 LDG.E R145, [R136.64+0xa0] ;  /* 0x0000a00e88910981 */ /* 0x000f26000c1e1900 */
[----:B------:R-:W-:Y:S01]  /*8590*/  IMAD.MOV.U32 R32, RZ, RZ, R244 ;  /* 0x000000ffff207224 */ /* 0x000fe200078e00f4 */
[----:B------:R-:W5:Y:S01]  /*85a0*/  @P0 LDG.E R146, [R136.64+0x80] ;  /* 0x0000800e88920981 */ /* 0x000f62000c1e1900 */
[----:B------:R-:W-:Y:S02]  /*85b0*/  IMAD.MOV.U32 R33, RZ, RZ, R243 ;  /* 0x000000ffff217224 */ /* 0x000fe400078e00f3 */
[C---:B------:R-:W-:Y:S03]  /*85c0*/  HMMA.16816.F32.BF16 R20, R28.reuse, R132, R20 ;  /* 0x000000841c14723c */ /* 0x040fe60000041814 */
[----:B------:R-:W-:Y:S01]  /*85d0*/  RED.E.ADD.F32.FTZ.RN.STRONG.GPU [R32.64], R4 ;  /* 0x000000042000798e */ /* 0x000fe2000c10e78e */
[----:B------:R-:W-:Y:S02]  /*85e0*/  IMAD R0, R0, 0x30, RZ ;  /* 0x0000003000007824 */ /* 0x000fe400078e02ff */
[----:B------:R-:W-:Y:S02]  /*85f0*/  IMAD R148, R148, c[0x0][0x1c0], RZ ;  /* 0x0000700094947a24 */ /* 0x000fe400078e02ff */
[----:B------:R-:W-:Y:S04]  /*8600*/  HMMA.16816.F32.BF16 R24, R28, R134, R24 ;  /* 0x000000861c18723c */ /* 0x000fe80000041818 */
[----:B------:R-:W-:Y:S01]  /*8610*/  IMAD R148, R148, 0x38, RZ ;  /* 0x0000003894947824 */ /* 0x000fe200078e02ff */
[----:B--2---:R1:W-:Y:S04]  /*8620*/  @P0 STL [R1+0x28], R140 ;  /* 0x0000288c01000387 */ /* 0x0043e80000100800 */
[----:B---3--:R2:W-:Y:S04]  /*8630*/  @P0 STL [R1+0x2c], R141 ;  /* 0x00002c8d01000387 */ /* 0x0085e80000100800 */
[----:B------:R-:W3:Y:S04]  /*8640*/  LDL R139, [R1+0x44] ;  /* 0x00004400018b7983 */ /* 0x000ee80000100800 */
[----:B------:R-:W3:Y:S04]  /*8650*/  LDL R138, [R1+0x4c] ;  /* 0x00004c00018a7983 */ /* 0x000ee80000100800 */
[----:B----4-:R4:W-:Y:S04]  /*8660*/  @P0 STL [R1+0x24], R145 ;  /* 0x0000249101000387 */ /* 0x0109e80000100800 */
[----:B-----5:R5:W-:Y:S01]  /*8670*/  @P0 STL [R1+0x20], R146 ;  /* 0x0000209201000387 */ /* 0x020be20000100800 */
[----:B-1----:R-:W-:Y:S04]  /*8680*/  IMAD.MOV.U32 R140, RZ, RZ, c[0x0][0x22c] ;  /* 0x00008b00ff8c7624 */ /* 0x002fe800078e00ff */
[----:B------:R-:W-:Y:S02]  /*8690*/  IMAD R140, R140, c[0x0][0x1c0], RZ ;  /* 0x000070008c8c7a24 */ /* 0x000fe400078e02ff */
[----:B--2---:R-:W-:Y:S02]  /*86a0*/  IMAD.MOV.U32 R141, RZ, RZ, c[0x0][0x22c] ;  /* 0x00008b00ff8d7624 */ /* 0x004fe400078e00ff */
[----:B------:R-:W-:Y:S02]  /*86b0*/  IMAD.SHL.U32 R140, R140, 0x8, RZ ;  /* 0x000000088c8c7824 */ /* 0x000fe400078e00ff */
[----:B------:R-:W-:Y:S03]  /*86c0*/  IMAD R141, R141, c[0x0][0x1c0], RZ ;  /* 0x000070008d8d7a24 */ /* 0x000fe600078e02ff */
[CC--:B------:R-:W-:Y:S01]  /*86d0*/  LEA R34, P1, R140.reuse, R32.reuse, 0x2 ;  /* 0x000000208c227211 */ /* 0x0c0fe200078210ff */
[----:B------:R-:W-:Y:S02]  /*86e0*/  IMAD.SHL.U32 R141, R141, 0x10, RZ ;  /* 0x000000108d8d7824 */ /* 0x000fe400078e00ff */
[----:B----4-:R-:W-:Y:S01]  /*86f0*/  IMAD.MOV.U32 R145, RZ, RZ, c[0x0][0x22c] ;  /* 0x00008b00ff917624 */ /* 0x010fe200078e00ff */
[-C--:B------:R-:W-:Y:S02]  /*8700*/  LEA.HI.X.SX32 R35, R140, R33.reuse, 0x2, P1 ;  /* 0x000000218c237211 */ /* 0x080fe400008f16ff */
[-C--:B------:R-:W-:Y:S01]  /*8710*/  LEA R136, P0, R141, R32.reuse, 0x2 ;  /* 0x000000208d887211 */ /* 0x080fe200078010ff */
[----:B-----5:R-:W-:Y:S01]  /*8720*/  IMAD.MOV.U32 R146, RZ, RZ, c[0x0][0x22c] ;  /* 0x00008b00ff927624 */ /* 0x020fe200078e00ff */
[-C--:B------:R-:W-:Y:S01]  /*8730*/  LEA R132, P1, R147, R32.reuse, 0x2 ;  /* 0x0000002093847211 */ /* 0x080fe200078210ff */
[----:B------:R1:W-:Y:S01]  /*8740*/  RED.E.ADD.F32.FTZ.RN.STRONG.GPU [R34.64], R5 ;  /* 0x000000052200798e */ /* 0x0003e2000c10e78e */
[-C--:B------:R-:W-:Y:S01]  /*8750*/  LEA.HI.X.SX32 R137, R141, R33.reuse, 0x2, P0 ;  /* 0x000000218d897211 */ /* 0x080fe200000f16ff */
[----:B------:R-:W-:Y:S01]  /*8760*/  IMAD R146, R146, c[0x0][0x1c0], RZ ;  /* 0x0000700092927a24 */ /* 0x000fe200078e02ff */
[-C--:B------:R-:W-:Y:S01]  /*8770*/  LEA.HI.X.SX32 R133, R147, R33.reuse, 0x2, P1 ;  /* 0x0000002193857211 */ /* 0x080fe200008f16ff */
[----:B------:R-:W-:Y:S01]  /*8780*/  IMAD R145, R145, c[0x0][0x1c0], RZ ;  /* 0x0000700091917a24 */ /* 0x000fe200078e02ff */
[-C--:B------:R-:W-:Y:S01]  /*8790*/  LEA R4, P1, R0, R32.reuse, 0x2 ;  /* 0x0000002000047211 */ /* 0x080fe200078210ff */
[----:B------:R2:W-:Y:S01]  /*87a0*/  RED.E.ADD.F32.FTZ.RN.STRONG.GPU [R136.64], R6 ;  /* 0x000000068800798e */ /* 0x0005e2000c10e78e */
[----:B------:R-:W-:Y:S01]  /*87b0*/  IMAD.SHL.U32 R146, R146, 0x20, RZ ;  /* 0x0000002092927824 */ /* 0x000fe200078e00ff */
[----:B------:R-:W-:Y:S01]  /*87c0*/  IADD3 R134, R141, 0x40, RZ ;  /* 0x000000408d867810 */ /* 0x000fe20007ffe0ff */
[----:B------:R-:W-:Y:S01]  /*87d0*/  IMAD R145, R145, 0x28, RZ ;  /* 0x0000002891917824 */ /* 0x000fe200078e02ff */
[----:B------:R4:W-:Y:S01]  /*87e0*/  RED.E.ADD.F32.FTZ.RN.STRONG.GPU [R132.64], R7 ;  /* 0x000000078400798e */ /* 0x0009e2000c10e78e */
[----:B------:R-:W-:Y:S01]  /*87f0*/  IMAD.MOV.U32 R147, RZ, RZ, c[0x0][0x22c] ;  /* 0x00008b00ff937624 */ /* 0x000fe200078e00ff */
[CC--:B------:R-:W-:Y:S02]  /*8800*/  LEA R30, P0, R146.reuse, R32.reuse, 0x2 ;  /* 0x00000020921e7211 */ /* 0x0c0fe400078010ff */
[-C--:B------:R-:W-:Y:S01]  /*8810*/  LEA R28, P2, R145, R32.reuse, 0x2 ;  /* 0x00000020911c7211 */ /* 0x080fe200078410ff */
[----:B------:R-:W-:Y:S01]  /*8820*/  IMAD R147, R147, c[0x0][0x1c0], RZ ;  /* 0x0000700093937a24 */ /* 0x000fe200078e02ff */
[-C--:B------:R-:W-:Y:S01]  /*8830*/  LEA.HI.X.SX32 R31, R146, R33.reuse, 0x2, P0 ;  /* 0x00000021921f7211 */ /* 0x080fe200000f16ff */
[----:B------:R-:W-:Y:S01]  /*8840*/  IMAD.MOV.U32 R146, RZ, RZ, c[0x0][0x22c] ;  /* 0x00008b00ff927624 */ /* 0x000fe200078e00ff */
[-C--:B------:R-:W-:Y:S01]  /*8850*/  LEA.HI.X.SX32 R29, R145, R33.reuse, 0x2, P2 ;  /* 0x00000021911d7211 */ /* 0x080fe200010f16ff */
[----:B------:R-:W-:Y:S02]  /*8860*/  IMAD.MOV.U32 R145, RZ, RZ, c[0x0][0x22c] ;  /* 0x00008b00ff917624 */ /* 0x000fe400078e00ff */
[----:B------:R5:W-:Y:S01]  /*8870*/  RED.E.ADD.F32.FTZ.RN.STRONG.GPU [R30.64], R8 ;  /* 0x000000081e00798e */ /* 0x000be2000c10e78e */
[----:B------:R-:W-:Y:S02]  /*8880*/  IMAD.SHL.U32 R147, R147, 0x10, RZ ;  /* 0x0000001093937824 */ /* 0x000fe400078e00ff */
[----:B------:R-:W-:Y:S01]  /*8890*/  IMAD R145, R145, c[0x0][0x1c0], RZ ;  /* 0x0000700091917a24 */ /* 0x000fe200078e02ff */
[----:B------:R5:W-:Y:S01]  /*88a0*/  RED.E.ADD.F32.FTZ.RN.STRONG.GPU [R28.64], R9 ;  /* 0x000000091c00798e */ /* 0x000be2000c10e78e */
[----:B------:R-:W-:Y:S01]  /*88b0*/  IMAD R146, R146, c[0x0][0x1c0], RZ ;  /* 0x0000700092927a24 */ /* 0x000fe200078e02ff */
[-C--:B-1----:R-:W-:Y:S01]  /*88c0*/  LEA.HI.X.SX32 R5, R0, R33.reuse, 0x2, P1 ;  /* 0x0000002100057211 */ /* 0x082fe200008f16ff */
[----:B------:R-:W-:Y:S01]  /*88d0*/  IMAD.SHL.U32 R145, R145, 0x10, RZ ;  /* 0x0000001091917824 */ /* 0x000fe200078e00ff */
[----:B------:R-:W3:Y:S01]  /*88e0*/  LDL R0, [R1+0x48] ;  /* 0x0000480001007983 */ /* 0x000ee20000100800 */
[----:B------:R-:W-:Y:S01]  /*88f0*/  IADD3 R143, R147, 0x20, RZ ;  /* 0x00000020938f7810 */ /* 0x000fe20007ffe0ff */
[----:B------:R-:W-:Y:S02]  /*8900*/  IMAD.SHL.U32 R146, R146, 0x8, RZ ;  /* 0x0000000892927824 */ /* 0x000fe400078e00ff */
[----:B------:R1:W-:Y:S01]  /*8910*/  RED.E.ADD.F32.FTZ.RN.STRONG.GPU [R4.64], R10 ;  /* 0x0000000a0400798e */ /* 0x0003e2000c10e78e */
[-C--:B--2---:R-:W-:Y:S01]  /*8920*/  LEA R6, P0, R148, R32.reuse, 0x2 ;  /* 0x0000002094067211 */ /* 0x084fe200078010ff */
[----:B------:R-:W-:Y:S01]  /*8930*/  IMAD.IADD R143, R146, 0x1, R143 ;  /* 0x00000001928f7824 */ /* 0x000fe200078e028f */
[----:B------:R-:W-:Y:S01]  /*8940*/  IADD3 R142, R145, 0x20, RZ ;  /* 0x00000020918e7810 */ /* 0x000fe20007ffe0ff */
[----:B----4-:R-:W2:Y:S01]  /*8950*/  LDL R132, [R1+0x40] ;  /* 0x0000400001847983 */ /* 0x010ea20000100800 */
[-C--:B------:R-:W-:Y:S01]  /*8960*/  LEA.HI.X.SX32 R7, R148, R33.reuse, 0x2, P0 ;  /* 0x0000002194077211 */ /* 0x080fe200000f16ff */
[C---:B------:R-:W-:Y:S01]  /*8970*/  IMAD.IADD R143, R146.reuse, 0x1, R143 ;  /* 0x00000001928f7824 */ /* 0x040fe200078e028f */
[----:B------:R-:W-:Y:S02]  /*8980*/  IADD3 R145, R147, 0x20, RZ ;  /* 0x0000002093917810 */ /* 0x000fe40007ffe0ff */
[C---:B------:R-:W-:Y:S01]  /*8990*/  IADD3 R133, R141.reuse, 0x40, RZ ;  /* 0x000000408d857810 */ /* 0x040fe20007ffe0ff */
[----:B------:R4:W-:Y:S02]  /*89a0*/  RED.E.ADD.F32.FTZ.RN.STRONG.GPU [R6.64], R11 ;  /* 0x0000000b0600798e */ /* 0x0009e4000c10e78e */
[----:B------:R-:W-:Y:S02]  /*89b0*/  IMAD.IADD R145, R146, 0x1, R145 ;  /* 0x0000000192917824 */ /* 0x000fe400078e0291 */
[----:B------:R4:W-:Y:S01]  /*89c0*/  RED.E.ADD.F32.FTZ.RN.STRONG.GPU [R32.64+0x80], R12 ;  /* 0x0000800c2000798e */ /* 0x0009e2000c10e78e */
[C---:B-----5:R-:W-:Y:S01]  /*89d0*/  IADD3 R31, R141.reuse, 0x40, RZ ;  /* 0x000000408d1f7810 */ /* 0x060fe20007ffe0ff */
[C---:B------:R-:W-:Y:S01]  /*89e0*/  IMAD.IADD R133, R140.reuse, 0x1, R133 ;  /* 0x000000018c857824 */ /* 0x040fe200078e0285 */
[----:B------:R-:W-:Y:S01]  /*89f0*/  IADD3 R30, R141, 0x40, RZ ;  /* 0x000000408d1e7810 */ /* 0x000fe20007ffe0ff */
[----:B------:R5:W-:Y:S01]  /*8a00*/  RED.E.ADD.F32.FTZ.RN.STRONG.GPU [R34.64+0x80], R13 ;  /* 0x0000800d2200798e */ /* 0x000be2000c10e78e */
[CC--:B------:R-:W-:Y:S01]  /*8a10*/  LEA R28, P1, R145.reuse, R32.reuse, 0x2 ;  /* 0x00000020911c7211 */ /* 0x0c0fe200078210ff */
[C---:B------:R-:W-:Y:S02]  /*8a20*/  IMAD.IADD R31, R140.reuse, 0x1, R31 ;  /* 0x000000018c1f7824 */ /* 0x040fe400078e021f */
[C---:B------:R-:W-:Y:S01]  /*8a30*/  IMAD.IADD R30, R140.reuse, 0x1, R30 ;  /* 0x000000018c1e7824 */ /* 0x040fe200078e021e */
[-C--:B------:R-:W-:Y:S01]  /*8a40*/  LEA.HI.X.SX32 R29, R145, R33.reuse, 0x2, P1 ;  /* 0x00000021911d7211 */ /* 0x080fe200008f16ff */
[C---:B------:R-:W-:Y:S02]  /*8a50*/  IMAD.IADD R133, R140.reuse, 0x1, R133 ;  /* 0x000000018c857824 */ /* 0x040fe400078e0285 */
[----:B------:R-:W-:Y:S01]  /*8a60*/  IMAD.IADD R30, R140, 0x1, R30 ;  /* 0x000000018c1e7824 */ /* 0x000fe200078e021e */
[-C--:B-1----:R-:W-:Y:S01]  /*8a70*/  LEA R4, P0, R142, R32.reuse, 0x2 ;  /* 0x000000208e047211 */ /* 0x082fe200078010ff */
[----:B------:R-:W-:Y:S03]  /*8a80*/  IMAD.IADD R133, R140, 0x1, R133 ;  /* 0x000000018c857824 */ /* 0x000fe600078e0285 */
[-C--:B------:R-:W-:Y:S02]  /*8a90*/  LEA.HI.X.SX32 R5, R142, R33.reuse, 0x2, P0 ;  /* 0x000000218e057211 */ /* 0x080fe400000f16ff */
[----:B------:R-:W-:Y:S02]  /*8aa0*/  IADD3 R142, R147, 0x20, RZ ;  /* 0x00000020938e7810 */ /* 0x000fe40007ffe0ff */
[CC--:B------:R-:W-:Y:S01]  /*8ab0*/  LEA R10, P0, R143.reuse, R32.reuse, 0x2 ;  /* 0x000000208f0a7211 */ /* 0x0c0fe200078010ff */
[----:B------:R1:W-:Y:S02]  /*8ac0*/  RED.E.ADD.F32.FTZ.RN.STRONG.GPU [R4.64], R14 ;  /* 0x0000000e0400798e */ /* 0x0003e4000c10e78e */
[C---:B------:R-:W-:Y:S01]  /*8ad0*/  IMAD.IADD R142, R146.reuse, 0x1, R142 ;  /* 0x00000001928e7824 */ /* 0x040fe200078e028e */
[-C--:B----4-:R-:W-:Y:S01]  /*8ae0*/  LEA.HI.X.SX32 R11, R143, R33.reuse, 0x2, P0 ;  /* 0x000000218f0b7211 */ /* 0x090fe200000f16ff */
[----:B------:R4:W-:Y:S01]  /*8af0*/  RED.E.ADD.F32.FTZ.RN.STRONG.GPU [R28.64], R15 ;  /* 0x0000000f1c00798e */ /* 0x0009e2000c10e78e */
[CC--:B------:R-:W-:Y:S01]  /*8b00*/  LEA R12, P4, R31.reuse, R32.reuse, 0x2 ;  /* 0x000000201f0c7211 */ /* 0x0c0fe200078810ff */
[C---:B------:R-:W-:Y:S02]  /*8b10*/  IMAD.IADD R142, R146.reuse, 0x1, R142 ;  /* 0x00000001928e7824 */ /* 0x040fe400078e028e */
[----:B------:R4:W-:Y:S01]  /*8b20*/  RED.E.ADD.F32.FTZ.RN.STRONG.GPU [R10.64], R16 ;  /* 0x000000100a00798e */ /* 0x0009e2000c10e78e */
[-C--:B-----5:R-:W-:Y:S01]  /*8b30*/  LEA.HI.X.SX32 R13, R31, R33.reuse, 0x2, P4 ;  /* 0x000000211f0d7211 */ /* 0x0a0fe200020f16ff */
[----:B------:R-:W-:Y:S05]  /*8b40*/  IMAD.IADD R142, R146, 0x1, R142 ;  /* 0x00000001928e7824 */ /* 0x000fea00078e028e */
[CC--:B------:R-:W-:Y:S04]  /*8b50*/  LEA R8, P2, R142.reuse, R32.reuse, 0x2 ;  /* 0x000000208e087211 */ /* 0x0c0fe800078410ff */
[-C--:B------:R-:W-:Y:S05]  /*8b60*/  LEA.HI.X.SX32 R9, R142, R33.reuse, 0x2, P2 ;  /* 0x000000218e097211 */ /* 0x080fea00010f16ff */
[----:B------:R5:W-:Y:S01]  /*8b70*/  RED.E.ADD.F32.FTZ.RN.STRONG.GPU [R8.64], R17 ;  /* 0x000000110800798e */ /* 0x000be2000c10e78e */
[CC--:B-1----:R-:W-:Y:S04]  /*8b80*/  LEA R14, P5, R134.reuse, R32.reuse, 0x2 ;  /* 0x00000020860e7211 */ /* 0x0c2fe800078a10ff */
[-C--:B----4-:R-:W-:Y:S02]  /*8b90*/  LEA.HI.X.SX32 R15, R134, R33.reuse, 0x2, P5 ;  /* 0x00000021860f7211 */ /* 0x090fe400028f16ff */
[CC--:B------:R-:W-:Y:S04]  /*8ba0*/  LEA R10, P3, R30.reuse, R32.reuse, 0x2 ;  /* 0x000000201e0a7211 */ /* 0x0c0fe800078610ff */
[-C--:B------:R-:W-:Y:S02]  /*8bb0*/  LEA.HI.X.SX32 R11, R30, R33.reuse, 0x2, P3 ;  /* 0x000000211e0b7211 */ /* 0x080fe400018f16ff */
[----:B------:R-:W-:Y:S01]  /*8bc0*/  LDSM.16.MT88.4 R28, [R3+0x2000] ;  /* 0x00200000031c783b */ /* 0x000fe20000004200 */
[CC--:B-----5:R-:W-:Y:S04]  /*8bd0*/  LEA R8, P2, R133.reuse, R32.reuse, 0x2 ;  /* 0x0000002085087211 */ /* 0x0e0fe800078410ff */
        /* <DEDUP_REMOVED lines=18> */
[CC--:B-1----:R-:W-:Y:S04]  /*8d00*/  LEA R4, P0, R0.reuse, R32.reuse, 0x2 ;  /* 0x0000002000047211 */ /* 0x0c2fe800078010ff */
[-C--:B------:R-:W-:Y:S02]  /*8d10*/  LEA.HI.X.SX32 R5, R0, R33.reuse, 0x2, P0 ;  /* 0x0000002100057211 */ /* 0x080fe400000f16ff */
[----:B------:R-:W-:Y:S02]  /*8d20*/  PLOP3.LUT P0, PT, PT, PT, UP2, 0x80, 0x0 ;  /* 0x000000000000781c */ /* 0x000fe40003f0f028 */
[C---:B--2---:R-:W-:Y:S02]  /*8d30*/  LEA R6, P1, R132.reuse, R32, 0x2 ;  /* 0x0000002084067211 */ /* 0x044fe400078210ff */
[C---:B------:R-:W-:Y:S02]  /*8d40*/  IADD3 R0, R3.reuse, -0x3000, RZ ;  /* 0xffffd00003007810 */ /* 0x040fe40007ffe0ff */
        /* <DEDUP_REMOVED lines=278> */
[----:B------:R-:W-:Y:S02]  /*9eb0*/  UIMAD UR7, UR22, UR7, UR8 ;  /* 0x00000007160772a4 */ /* 0x000fe4000f8e0208 */
[----:B------:R-:W-:Y:S02]  /*9ec0*/  USHF.R.S32.HI UR10, URZ, 0x1f, UR33 ;  /* 0x0000001f3f0a7899 */ /* 0x000fe40008011421 */
[----:B------:R-:W-:Y:S02]  /*9ed0*/  UIADD3 UR5, UR5, UR7, URZ ;  /* 0x0000000705057290 */ /* 0x000fe4000fffe03f */
[----:B------:R-:W-:-:S02]  /*9ee0*/  ULDC.64 UR8, c[0x0][0x388] ;  /* 0x0000e20000087ab9 */ /* 0x000fc40000000a00 */
[----:B------:R-:W-:Y:S02]  /*9ef0*/  UIMAD UR6, UR10, UR8, URZ ;  /* 0x000000080a0672a4 */ /* 0x000fe4000f8e023f */
[----:B------:R-:W-:Y:S02]  /*9f00*/  UIMAD.WIDE.U32 UR4, UR33, UR8, UR4 ;  /* 0x00000008210472a5 */ /* 0x000fe4000f8e0004 */
[----:B------:R-:W-:-:S04]  /*9f10*/  UIMAD UR6, UR33, UR9, UR6 ;  /* 0x00000009210672a4 */ /* 0x000fc8000f8e0206 */
[----:B------:R-:W-:Y:S02]  /*9f20*/  UIADD3 UR12, UR5, UR6, URZ ;  /* 0x00000006050c7290 */ /* 0x000fe4000fffe03f */
[----:B------:R-:W-:Y:S02]  /*9f30*/  UMOV UR11, UR4 ;  /* 0x00000004000b7c82 */ /* 0x000fe40008000000 */
.L_x_327:
        /* <DEDUP_REMOVED lines=10> */
[----:B------:R-:W-:Y:S02]  /*9fe0*/  UIMAD UR7, UR22, UR7, UR8 ;  /* 0x00000007160772a4 */ /* 0x000fe4000f8e0208 */
[----:B------:R-:W-:-:S02]  /*9ff0*/  USHF.R.S32.HI UR10, URZ, 0x1f, UR33 ;  /* 0x0000001f3f0a7899 */ /* 0x000fc40008011421 */
[----:B------:R-:W-:Y:S02]  /*a000*/  UIADD3 UR5, UR5, UR7, URZ ;  /* 0x0000000705057290 */ /* 0x000fe4000fffe03f */
[----:B------:R-:W-:Y:S02]  /*a010*/  ULDC.64 UR8, c[0x0][0x390] ;  /* 0x0000e40000087ab9 */ /* 0x000fe40000000a00 */
[----:B------:R-:W-:Y:S02]  /*a020*/  UIMAD UR6, UR10, UR8, URZ ;  /* 0x000000080a0672a4 */ /* 0x000fe4000f8e023f */
[----:B------:R-:W-:Y:S02]  /*a030*/  UIMAD.WIDE.U32 UR4, UR33, UR8, UR4 ;  /* 0x00000008210472a5 */ /* 0x000fe4000f8e0004 */
[----:B------:R-:W-:-:S04]  /*a040*/  UIMAD UR6, UR33, UR9, UR6 ;  /* 0x00000009210672a4 */ /* 0x000fc8000f8e0206 */
[----:B------:R-:W-:Y:S02]  /*a050*/  UIADD3 UR10, UR5, UR6, URZ ;  /* 0x00000006050a7290 */ /* 0x000fe4000fffe03f */
[----:B------:R-:W-:Y:S02]  /*a060*/  UMOV UR9, UR4 ;  /* 0x0000000400097c82 */ /* 0x000fe40008000000 */
.L_x_328:
        /* <DEDUP_REMOVED lines=55> */
.L_x_330:
[----:B------:R-:W-:Y:S05]  /*a3e0*/  BSYNC B0 ;  /* 0x0000000000007941 */ /* 0x000fea0003800000 */
.L_x_329:
        /* <DEDUP_REMOVED lines=20> */
.L_x_332:
[----:B------:R-:W-:Y:S05]  /*a530*/  BSYNC B0 ;  /* 0x0000000000007941 */ /* 0x000fea0003800000 */
.L_x_331:
        /* <DEDUP_REMOVED lines=29> */
.L_x_334:
[----:B------:R-:W-:Y:S05]  /*a710*/  BSYNC B0 ;  /* 0x0000000000007941 */ /* 0x000fea0003800000 */
.L_x_333:
        /* <DEDUP_REMOVED lines=16> */
.L_x_310:
[----:B------:R-:W-:Y:S05]  /*a820*/  BSYNC B1 ;  /* 0x0000000000017941 */ /* 0x000fea0003800000 */
.L_x_296:
        /* <DEDUP_REMOVED lines=11> */
.L_x_335:
[----:B------:R-:W-:Y:S05]  /*a8e0*/  EXIT ;  /* 0x000000000000794d */ /* 0x000fea0003800000 */
.L_x_337:
        /* <DEDUP_REMOVED lines=9> */
.L_x_675:


//--------------------- .text._ZN5flash44flash_bwd_dq_dk_dv_loop_seqk_parallel_kernelI23Flash_bwd_kernel_traitsILi96ELi64ELi128ELi8ELi2ELi4ELi4ELb1ELb0EN7cutlass10bfloat16_tE19Flash_kernel_traitsILi96ELi64ELi128ELi8ES3_EELb0ELb1ELb0ELb1ELb0ELb0ELb1EEEvNS_16Flash_bwd_paramsE --------------------------
	.section	.text._ZN5flash44flash_bwd_dq_dk_dv_loop_seqk_parallel_kernelI23Flash_bwd_kernel_traitsILi96ELi64ELi128ELi8ELi2ELi4ELi4ELb1ELb0EN7cutlass10bfloat16_tE19Flash_kernel_traitsILi96ELi64ELi128ELi8ES3_EELb0ELb1ELb0ELb1ELb0ELb0ELb1EEEvNS_16Flash_bwd_paramsE,"ax",@progbits
	.sectioninfo	@"SHI_REGISTERS=255"
	.align	128
        .global         _ZN5flash44flash_bwd_dq_dk_dv_loop_seqk_parallel_kernelI23Flash_bwd_kernel_traitsILi96ELi64ELi128ELi8ELi2ELi4ELi4ELb1ELb0EN7cutlass10bfloat16_tE19Flash_kernel_traitsILi96ELi64ELi128ELi8ES3_EELb0ELb1ELb0ELb1ELb0ELb0ELb1EEEvNS_16Flash_bwd_paramsE
        .type           _ZN5flash44flash_bwd_dq_dk_dv_loop_seqk_parallel_kernelI23Flash_bwd_kernel_traitsILi96ELi64ELi128ELi8ELi2ELi4ELi4ELb1ELb0EN7cutlass10bfloat16_tE19Flash_kernel_traitsILi96ELi64ELi128ELi8ES3_EELb0ELb1ELb0ELb1ELb0ELb0ELb1EEEvNS_16Flash_bwd_paramsE,@function
        .size           _ZN5flash44flash_bwd_dq_dk_dv_loop_seqk_parallel_kernelI23Flash_bwd_kernel_traitsILi96ELi64ELi128ELi8ELi2ELi4ELi4ELb1ELb0EN7cutlass10bfloat16_tE19Flash_kernel_traitsILi96ELi64ELi128ELi8ES3_EELb0ELb1ELb0ELb1ELb0ELb0ELb1EEEvNS_16Flash_bwd_paramsE,(.L_x_676 - _ZN5flash44flash_bwd_dq_dk_dv_loop_seqk_parallel_kernelI23Flash_bwd_kernel_traitsILi96ELi64ELi128ELi8ELi2ELi4ELi4ELb1ELb0EN7cutlass10bfloat16_tE19Flash_kernel_traitsILi96ELi64ELi128ELi8ES3_EELb0ELb1ELb0ELb1ELb0ELb0ELb1EEEvNS_16Flash_bwd_paramsE)
        .other          _ZN5flash44flash_bwd_dq_dk_dv_loop_seqk_parallel_kernelI23Flash_bwd_kernel_traitsILi96ELi64ELi128ELi8ELi2ELi4ELi4ELb1ELb0EN7cutlass10bfloat16_tE19Flash_kernel_traitsILi96ELi64ELi128ELi8ES3_EELb0ELb1ELb0ELb1ELb0ELb0ELb1EEEvNS_16Flash_bwd_paramsE,@"STO_CUDA_ENTRY STV_DEFAULT"
_ZN5flash44flash_bwd_dq_dk_dv_loop_seqk_parallel_kernelI23Flash_bwd_kernel_traitsILi96ELi64ELi128ELi8ELi2ELi4ELi4ELb1ELb0EN7cutlass10bfloat16_tE19Flash_kernel_traitsILi96ELi64ELi128ELi8ES3_EELb0ELb1ELb0ELb1ELb0ELb0ELb1EEEvNS_16Flash_bwd_paramsE:
.text._ZN5flash44flash_bwd_dq_dk_dv_loop_seqk_parallel_kernelI23Flash_bwd_kernel_traitsILi96ELi64ELi128ELi8ELi2ELi4ELi4ELb1ELb0EN7cutlass10bfloat16_tE19Flash_kernel_traitsILi96ELi64ELi128ELi8ES3_EELb0ELb1ELb0ELb1ELb0ELb0ELb1EEEvNS_16Flash_bwd_paramsE:
        /* <DEDUP_REMOVED lines=85> */
[----:B------:R-:W-:Y:S01]  /*0550*/  STL [R1], R24 ;  /* 0x0000001801007387 */ /* 0x000fe20000100800 */
        /* <DEDUP_REMOVED lines=146> */
.L_x_379:
        /* <DEDUP_REMOVED lines=53> */
.L_x_338:
        /* <DEDUP_REMOVED lines=59> */
.L_x_340:
        /* <DEDUP_REMOVED lines=18> */
.L_x_341:
        /* <DEDUP_REMOVED lines=11> */
[----:B------:R-:W-:Y:S02]  /*1750*/  @!UP2 UIMAD UR9, UR39, UR4, URZ ;  /* 0x000000042709a2a4 */ /* 0x000fe4000f8e023f */
[----:B------:R-:W-:Y:S02]  /*1760*/  ULDC.64 UR10, c[0x0][0x3d8] ;  /* 0x0000f600000a7ab9 */ /* 0x000fe40000000a00 */
        /* <DEDUP_REMOVED lines=16> */
[----:B------:R-:W-:Y:S01]  /*1870*/  UIMAD.WIDE.U32 UR4, UR60, UR10, URZ ;  /* 0x0000000a3c0472a5 */ /* 0x000fe2000f8e003f */
[----:B-1----:R-:W-:-:S03]  /*1880*/  IMAD.MOV R0, RZ, RZ, -R5 ;  /* 0x000000ffff007224 */ /* 0x002fc600078e0a05 */
[----:B------:R-:W-:Y:S01]  /*1890*/  USEL UR16, UR4, URZ, UP6 ;  /* 0x0000003f04107287 */ /* 0x000fe2000b000000 */
[----:B------:R-:W-:Y:S01]  /*18a0*/  IMAD.MOV.U32 R4, RZ, RZ, RZ ;  /* 0x000000ffff047224 */ /* 0x000fe200078e00ff */
[----:B------:R-:W-:Y:S01]  /*18b0*/  USHF.L.U64.HI UR4, UR31, 0x7, UR39 ;  /* 0x000000071f047899 */ /* 0x000fe20008010227 */
[----:B------:R-:W-:Y:S01]  /*18c0*/  IMAD R0, R0, R6, RZ ;  /* 0x0000000600007224 */ /* 0x000fe200078e02ff */
[----:B------:R-:W-:Y:S02]  /*18d0*/  UIMAD UR11, UR60, UR11, UR5 ;  /* 0x0000000b3c0b72a4 */ /* 0x000fe4000f8e0205 */
[----:B------:R-:W-:Y:S01]  /*18e0*/  USEL UR5, UR4, URZ, UP1 ;  /* 0x0000003f04057287 */ /* 0x000fe20008800000 */
[----:B------:R-:W-:Y:S01]  /*18f0*/  IMAD.HI.U32 R0, R5, R0, R4 ;  /* 0x0000000005007227 */ /* 0x000fe200078e0004 */
[----:B------:R-:W-:Y:S02]  /*1900*/  USEL UR4, UR12, URZ, UP1 ;  /* 0x0000003f0c047287 */ /* 0x000fe40008800000 */
[----:B------:R-:W-:-:S02]  /*1910*/  USEL UR11, UR11, URZ, UP6 ;  /* 0x0000003f0b0b7287 */ /* 0x000fc4000b000000 */
[----:B------:R-:W-:Y:S01]  /*1920*/  UIADD3 UR4, UP1, UR18, UR4, URZ ;  /* 0x0000000412047290 */ /* 0x000fe2000ff3e03f */
[----:B------:R-:W-:Y:S01]  /*1930*/  IMAD.HI.U32 R0, R0, R3, RZ ;  /* 0x0000000300007227 */ /* 0x000fe200078e00ff */
[----:B------:R-:W-:Y:S02]  /*1940*/  ULDC UR12, c[0x0][0x234] ;  /* 0x00008d00000c7ab9 */ /* 0x000fe40000000800 */
[----:B------:R-:W-:Y:S01]  /*1950*/  UIADD3.X UR9, UR29, UR5, URZ, UP1, !UPT ;  /* 0x000000051d097290 */ /* 0x000fe20008ffe43f */
[----:B------:R-:W-:Y:S01]  /*1960*/  IMAD.MOV R4, RZ, RZ, -R0 ;  /* 0x000000ffff047224 */ /* 0x000fe200078e0a00 */
[----:B------:R-:W-:-:S03]  /*1970*/  UIMAD UR5, UR37, UR4, URZ ;  /* 0x00000004250572a4 */ /* 0x000fc6000f8e023f */
[C---:B------:R-:W-:Y:S01]  /*1980*/  IMAD R3, R6.reuse, R4, R3 ;  /* 0x0000000406037224 */ /* 0x040fe200078e0203 */
[----:B------:R-:W-:Y:S02]  /*1990*/  UIMAD UR9, UR36, UR9, UR5 ;  /* 0x00000009240972a4 */ /* 0x000fe4000f8e0205 */
[----:B------:R-:W-:Y:S02]  /*19a0*/  @UP5 USEL UR5, UR54, UR15, !UP2 ;  /* 0x0000000f36055287 */ /* 0x000fe4000d000000 */
[----:B------:R-:W-:Y:S02]  /*19b0*/  ISETP.GT.U32.AND P0, PT, R6, R3, PT ;  /* 0x000000030600720c */ /* 0x000fe40003f04070 */
[----:B------:R-:W-:Y:S02]  /*19c0*/  @UP5 UIMAD UR14, UR35, UR12, UR5 ;  /* 0x0000000c230e52a4 */ /* 0x000fe4000f8e0205 */
[----:B------:R-:W-:-:S04]  /*19d0*/  UIMAD.WIDE.U32 UR4, UR36, UR4, URZ ;  /* 0x00000004240472a5 */ /* 0x000fc8000f8e003f */
[----:B------:R-:W-:Y:S02]  /*19e0*/  UIADD3 UR10, UR5, UR9, URZ ;  /* 0x00000009050a7290 */ /* 0x000fe4000fffe03f */
[----:B------:R-:W-:-:S03]  /*19f0*/  @!UP5 UMOV UR14, UR49 ;  /* 0x00000031000edc82 */ /* 0x000fc60008000000 */
[----:B------:R-:W-:Y:S01]  /*1a00*/  @!P0 IMAD.IADD R3, R3, 0x1, -R6 ;  /* 0x0000000103038824 */ /* 0x000fe200078e0a06 */
[----:B------:R-:W-:Y:S02]  /*1a10*/  @!P0 IADD3 R0, R0, 0x1, RZ ;  /* 0x0000000100008810 */ /* 0x000fe40007ffe0ff */
[----:B------:R-:W-:Y:S02]  /*1a20*/  ISETP.LE.AND P0, PT, RZ, UR56, PT ;  /* 0x00000038ff007c0c */ /* 0x000fe4000bf03270 */
        /* <DEDUP_REMOVED lines=13> */
.L_x_342:
[----:B------:R-:W-:Y:S02]  /*1b00*/  UMOV UR12, UR50 ;  /* 0x00000032000c7c82 */ /* 0x000fe40008000000 */
.L_x_343:
[----:B------:R-:W2:Y:S04]  /*1b10*/  LDL.64 R4, [R1] ;  /* 0x0000000001047983 */ /* 0x000ea80000100a00 */
[----:B------:R1:W3:Y:S01]  /*1b20*/  LDL.64 R20, [R1] ;  /* 0x0000000001147983 */ /* 0x0002e20000100a00 */
[----:B------:R-:W-:Y:S01]  /*1b30*/  UIADD3 UR4, UP4, UP3, UR4, UR41, UR47 ;  /* 0x0000002904047290 */ /* 0x000fe2000fb9e02f */
[----:B------:R-:W-:Y:S02]  /*1b40*/  BSSY B1, `(.L_x_339) ;  /* 0x0000857000017945 */ /* 0x000fe40003800000 */
[----:B------:R-:W4:Y:S01]  /*1b50*/  S2R R10, SR_TID.X ;  /* 0x00000000000a7919 */ /* 0x000f220000002100 */
[----:B------:R-:W-:-:S02]  /*1b60*/  UIADD3 UR15, UP2, UP1, UR16, UR4, UR19 ;  /* 0x00000004100f7290 */ /* 0x000fc4000f95e013 */
[----:B------:R-:W-:Y:S02]  /*1b70*/  UIADD3.X UR4, UR10, UR48, UR53, UP4, UP3 ;  /* 0x000000300a047290 */ /* 0x000fe4000a7e6435 */
[----:B------:R-:W-:Y:S02]  /*1b80*/  ULDC UR19, c[0x0][0x2e8] ;  /* 0x0000ba0000137ab9 */ /* 0x000fe40000000800 */
[----:B------:R-:W-:Y:S02]  /*1b90*/  UIADD3.X UR11, UR11, UR4, UR13, UP2, UP1 ;  /* 0x000000040b0b7290 */ /* 0x000fe400097e240d */
[----:B------:R-:W-:Y:S02]  /*1ba0*/  UIADD3 UR10, UR18, UR12, URZ ;  /* 0x0000000c120a7290 */ /* 0x000fe4000fffe03f */
        /* <DEDUP_REMOVED lines=34> */
[----:B------:R-:W-:Y:S01]  /*1dd0*/  IMAD.U32 R0, RZ, RZ, UR18 ;  /* 0x00000012ff007e24 */ /* 0x000fe2000f8e00ff */
[----:B------:R-:W-:-:S03]  /*1de0*/  UIADD3 UR18, UR18, UR14, URZ ;  /* 0x0000000e12127290 */ /* 0x000fc6000fffe03f */
        /* <DEDUP_REMOVED lines=9> */
[----:B------:R-:W-:Y:S02]  /*1e80*/  IMAD.IADD R7, R10, 0x1, -R7 ;  /* 0x000000010a077824 */ /* 0x000fe400078e0a07 */
[----:B------:R-:W-:Y:S02]  /*1e90*/  IMAD.U32 R10, RZ, RZ, UR35 ;  /* 0x00000023ff0a7e24 */ /* 0x000fe4000f8e00ff */
[----:B------:R-:W-:-:S05]  /*1ea0*/  IMAD R6, R6, UR46, R7 ;  /* 0x0000002e06067c24 */ /* 0x000fca000f8e0207 */
[----:B------:R-:W-:-:S04]  /*1eb0*/  IADD3 R0, P0, R6, UR15, RZ ;  /* 0x0000000f06007c10 */ /* 0x000fc8000ff1e0ff */
[----:B------:R-:W-:Y:S01]  /*1ec0*/  LEA.HI.X.SX32 R6, R6, UR11, 0x1, P0 ;  /* 0x0000000b06067c11 */ /* 0x000fe200080f0eff */
[----:B------:R-:W-:Y:S01]  /*1ed0*/  UIMAD.WIDE UR10, UR10, UR61, UR28 ;  /* 0x0000003d0a0a72a5 */ /* 0x000fe2000f8e021c */
[C---:B------:R-:W-:Y:S02]  /*1ee0*/  LEA R238, P0, R0.reuse, c[0x0][0x350], 0x2 ;  /* 0x0000d40000ee7a11 */ /* 0x040fe400078010ff */
[----:B------:R-:W-:Y:S02]  /*1ef0*/  ULDC.64 UR28, c[0x0][0x200] ;  /* 0x00008000001c7ab9 */ /* 0x000fe40000000a00 */
[----:B------:R-:W-:Y:S01]  /*1f00*/  LEA.HI.X R237, R0, c[0x0][0x354], R6, 0x2, P0 ;  /* 0x0000d50000ed7a11 */ /* 0x000fe200000f1406 */
[----:B------:R-:W-:Y:S01]  /*1f10*/  IMAD R0, R18, c[0x0][0x370], RZ ;  /* 0x0000dc0012007a24 */ /* 0x000fe200078e02ff */
[----:B------:R-:W-:Y:S01]  /*1f20*/  PLOP3.LUT P0, PT, PT, PT, UP1, 0x80, 0x0 ;  /* 0x000000000000781c */ /* 0x000fe20003f0f018 */
[----:B------:R-:W-:Y:S01]  /*1f30*/  IMAD.WIDE.U32 R6, R3, c[0x0][0x370], R4 ;  /* 0x0000dc0003067a25 */ /* 0x000fe200078e0004 */
[----:B------:R-:W-:-:S02]  /*1f40*/  UIMAD.WIDE UR18, UR18, UR61, UR28 ;  /* 0x0000003d121272a5 */ /* 0x000fc4000f8e021c */
[----:B------:R-:W-:Y:S01]  /*1f50*/  UMOV UR14, UR10 ;  /* 0x0000000a000e7c82 */ /* 0x000fe20008000000 */
[----:B------:R-:W-:Y:S01]  /*1f60*/  IMAD.WIDE.U32 R4, R10, c[0x0][0x1a8], R8 ;  /* 0x00006a000a047a25 */ /* 0x000fe200078e0008 */
[----:B------:R-:W-:-:S03]  /*1f70*/  LEA R242, P2, R6, c[0x0][0x330], 0x1 ;  /* 0x0000cc0006f27a11 */ /* 0x000fc600078408ff */
[----:B------:R-:W-:Y:S01]  /*1f80*/  IMAD R0, R3, c[0x0][0x374], R0 ;  /* 0x0000dd0003007a24 */ /* 0x000fe200078e0200 */
[----:B------:R-:W-:Y:S01]  /*1f90*/  IADD3 R5, R5, UR13, RZ ;  /* 0x0000000d05057c10 */ /* 0x000fe2000fffe0ff */
[----:B------:R-:W-:Y:S01]  /*1fa0*/  UMOV UR13, UR11 ;  /* 0x0000000b000d7c82 */ /* 0x000fe20008000000 */
[C---:B------:R-:W-:Y:S01]  /*1fb0*/  LEA R241, P3, R4.reuse, c[0x0][0x160], 0x1 ;  /* 0x0000580004f17a11 */ /* 0x040fe200078608ff */
[----:B------:R-:W-:Y:S01]  /*1fc0*/  IMAD.IADD R0, R7, 0x1, R0 ;  /* 0x0000000107007824 */ /* 0x000fe200078e0200 */
[----:B------:R-:W-:Y:S02]  /*1fd0*/  UMOV UR12, UR18 ;  /* 0x00000012000c7c82 */ /* 0x000fe40008000000 */
        /* <DEDUP_REMOVED lines=15> */
[----:B------:R-:W-:-:S02]  /*20d0*/  ULDC.64 UR12, c[0x0][0x388] ;  /* 0x0000e200000c7ab9 */ /* 0x000fc40000000a00 */
[----:B------:R-:W-:Y:S02]  /*20e0*/  UIADD3 UR5, UR5, UR11, URZ ;  /* 0x0000000b05057290 */ /* 0x000fe4000fffe03f */
[----:B------:R-:W-:Y:S02]  /*20f0*/  UIMAD UR9, UR39, UR12, URZ ;  /* 0x0000000c270972a4 */ /* 0x000fe4000f8e023f */
[----:B------:R-:W-:Y:S02]  /*2100*/  UIMAD.WIDE.U32 UR4, UR31, UR12, UR4 ;  /* 0x0000000c1f0472a5 */ /* 0x000fe4000f8e0004 */
[----:B------:R-:W-:-:S04]  /*2110*/  UIMAD UR9, UR31, UR13, UR9 ;  /* 0x0000000d1f0972a4 */ /* 0x000fc8000f8e0209 */
[----:B------:R-:W-:Y:S02]  /*2120*/  UIADD3 UR15, UR5, UR9, URZ ;  /* 0x00000009050f7290 */ /* 0x000fe4000fffe03f */
[----:B------:R-:W-:Y:S02]  /*2130*/  UMOV UR14, UR4 ;  /* 0x00000004000e7c82 */ /* 0x000fe40008000000 */
.L_x_345:
        /* <DEDUP_REMOVED lines=16> */
[----:B------:R-:W-:-:S03]  /*2240*/  UIADD3 UR11, UR5, UR9, URZ ;  /* 0x00000009050b7290 */ /* 0x000fc6000fffe03f */
[----:B------:R-:W-:Y:S02]  /*2250*/  UMOV UR9, UR4 ;  /* 0x0000000400097c82 */ /* 0x000fe40008000000 */
.L_x_346:
[----:B------:R1:W5:Y:S01]  /*2260*/  LDL R13, [R1+0x18] ;  /* 0x00001800010d7983 */ /* 0x0003620000100800 */
[----:B------:R-:W-:-:S03]  /*2270*/  ULDC.64 UR4, c[0x0][0x3a0] ;  /* 0x0000e80000047ab9 */ /* 0x000fc60000000a00 */
[----:B------:R1:W5:Y:S01]  /*2280*/  LDL R12, [R1+0x1c] ;  /* 0x00001c00010c7983 */ /* 0x0003620000100800 */
[----:B------:R-:W-:Y:S01]  /*2290*/  UIMAD UR4, UR20, UR4, URZ ;  /* 0x00000004140472a4 */ /* 0x000fe2000f8e023f */
[----:B------:R-:W-:Y:S01]  /*22a0*/  IMAD.U32 R11, RZ, RZ, UR25 ;  /* 0x00000019ff0b7e24 */ /* 0x000fe2000f8e00ff */
[----:B------:R-:W-:Y:S01]  /*22b0*/  UIMAD UR8, UR22, -0x80, UR8 ;  /* 0xffffff80160878a4 */ /* 0x000fe2000f8e0208 */
[----:B------:R-:W-:Y:S01]  /*22c0*/  BSSY B0, `(.L_x_347) ;  /* 0x000001c000007945 */ /* 0x000fe20003800000 */
[----:B------:R-:W-:Y:S01]  /*22d0*/  UIMAD UR4, UR25, UR5, UR4 ;  /* 0x00000005190472a4 */ /* 0x000fe2000f8e0204 */
[----:B------:R-:W-:-:S03]  /*22e0*/  IMAD.WIDE.U32 R4, R11, c[0x0][0x3a0], R20 ;  /* 0x0000e8000b047a25 */ /* 0x000fc600078e0014 */
[----:B------:R-:W-:Y:S02]  /*22f0*/  ISETP.GE.AND P4, PT, R3, UR8, PT ;  /* 0x0000000803007c0c */ /* 0x000fe4000bf86270 */
[----:B------:R-:W-:Y:S02]  /*2300*/  IADD3 R6, P0, R4, UR14, RZ ;  /* 0x0000000e04067c10 */ /* 0x000fe4000ff1e0ff */
[----:B------:R-:W-:Y:S01]  /*2310*/  MOV R0, UR4 ;  /* 0x0000000400007c02 */ /* 0x000fe20008000f00 */
[----:B------:R-:W-:Y:S02]  /*2320*/  ULDC.64 UR4, c[0x0][0x3b8] ;  /* 0x0000ee0000047ab9 */ /* 0x000fe40000000a00 */
[----:B------:R-:W-:Y:S01]  /*2330*/  UIMAD UR4, UR57, UR4, URZ ;  /* 0x00000004390472a4 */ /* 0x000fe2000f8e023f */
[----:B------:R-:W-:Y:S01]  /*2340*/  IADD3.X R7, R5, UR15, R0, P0, !PT ;  /* 0x0000000f05077c10 */ /* 0x000fe200087fe400 */
[----:B------:R-:W-:Y:S02]  /*2350*/  IMAD.U32 R0, RZ, RZ, UR35 ;  /* 0x00000023ff007e24 */ /* 0x000fe4000f8e00ff */
[----:B------:R-:W-:-:S02]  /*2360*/  UIMAD UR4, UR35, UR5, UR4 ;  /* 0x00000005230472a4 */ /* 0x000fc4000f8e0204 */
        /* <DEDUP_REMOVED lines=17> */
.L_x_348:
[----:B-1----:R-:W-:Y:S05]  /*2480*/  BSYNC B0 ;  /* 0x0000000000007941 */ /* 0x002fea0003800000 */
.L_x_347:
        /* <DEDUP_REMOVED lines=19> */
.L_x_350:
[----:B------:R-:W-:Y:S05]  /*25c0*/  BSYNC B0 ;  /* 0x0000000000007941 */ /* 0x000fea0003800000 */
.L_x_349:
        /* <DEDUP_REMOVED lines=29> */
.L_x_352:
[----:B------:R-:W-:Y:S05]  /*27a0*/  BSYNC B0 ;  /* 0x0000000000007941 */ /* 0x000fea0003800000 */
.L_x_351:
        /* <DEDUP_REMOVED lines=18> */
.L_x_344:
        /* <DEDUP_REMOVED lines=14> */
[----:B------:R-:W-:Y:S01]  /*29b0*/  ULOP3.LUT UR9, UR9, 0xfffffffe, URZ, 0xc0, !UPT ;  /* 0xfffffffe09097892 */ /* 0x000fe2000f8ec03f */
[----:B------:R-:W-:Y:S02]  /*29c0*/  IMAD R4, R16, c[0x0][0x1b8], RZ ;  /* 0x00006e0010047a24 */ /* 0x000fe400078e02ff */
[----:B------:R-:W-:Y:S01]  /*29d0*/  IADD3.X R7, R5, UR32, R7, P0, !PT ;  /* 0x0000002005077c10 */ /* 0x000fe200087fe407 */
[----:B------:R-:W-:Y:S01]  /*29e0*/  UIADD3 UR9, UR5, -UR9, URZ ;  /* 0x8000000905097290 */ /* 0x000fe2000fffe03f */
[----:B------:R-:W-:-:S03]  /*29f0*/  IMAD R4, R14, c[0x0][0x1bc], R4 ;  /* 0x00006f000e047a24 */ /* 0x000fc600078e0204 */
[----:B------:R-:W-:Y:S01]  /*2a00*/  IMAD.WIDE.U32 R6, R14, c[0x0][0x1b8], R6 ;  /* 0x00006e000e067a25 */ /* 0x000fe200078e0006 */
[----:B------:R-:W-:-:S04]  /*2a10*/  UISETP.NE.AND UP0, UPT, UR9, 0x1, UPT ;  /* 0x000000010900788c */ /* 0x000fc8000bf05270 */
        /* <DEDUP_REMOVED lines=43> */
.L_x_355:
[----:B------:R-:W-:Y:S05]  /*2cd0*/  BSYNC B0 ;  /* 0x0000000000007941 */ /* 0x000fea0003800000 */
.L_x_354:
        /* <DEDUP_REMOVED lines=41> */
.L_x_357:
[----:B------:R-:W-:Y:S05]  /*2f70*/  BSYNC B0 ;  /* 0x0000000000007941 */ /* 0x000fea0003800000 */
.L_x_356:
        /* <DEDUP_REMOVED lines=39> */
.L_x_359:
[----:B------:R-:W-:Y:S05]  /*31f0*/  BSYNC B0 ;  /* 0x0000000000007941 */ /* 0x000fea0003800000 */
.L_x_358:
        /* <DEDUP_REMOVED lines=19> */
.L_x_361:
        /* <DEDUP_REMOVED lines=36> */
.L_x_362:
[----:B------:R-:W-:Y:S05]  /*3570*/  BSYNC B0 ;  /* 0x0000000000007941 */ /* 0x000fea0003800000 */
.L_x_360:
        /* <DEDUP_REMOVED lines=81> */
.L_x_364:
[----:B------:R-:W-:Y:S05]  /*3a90*/  BSYNC B0 ;  /* 0x0000000000007941 */ /* 0x000fea0003800000 */
.L_x_363:
        /* <DEDUP_REMOVED lines=39> */
.L_x_366:
[----:B------:R-:W-:Y:S05]  /*3d10*/  BSYNC B0 ;  /* 0x0000000000007941 */ /* 0x000fea0003800000 */
.L_x_365:
        /* <DEDUP_REMOVED lines=18> */
[----:B---3--:R1:W3:Y:S01]  /*3e40*/  @P1 LDG.E R0, [R4.64] ;  /* 0x0000000604001981 */ /* 0x0082e2000c1e1900 */
[----:B------:R-:W3:Y:S01]  /*3e50*/  @P1 MUFU.RCP R3, c[0x0][0x238] ;  /* 0x00008e0000031b08 */ /* 0x000ee20000001000 */
[----:B------:R-:W-:Y:S01]  /*3e60*/  SHF.L.U32 R223, R231, 0x1, RZ ;  /* 0x00000001e7df7819 */ /* 0x000fe200000006ff */
[----:B------:R-:W-:Y:S01]  /*3e70*/  CS2R R126, SRZ ;  /* 0x00000000007e7805 */ /* 0x000fe2000001ff00 */
[----:B------:R-:W4:Y:S01]  /*3e80*/  LDSM.16.M88.4 R172, [R222+0xf000] ;  /* 0x00f00000deac783b */ /* 0x000f220000000200 */
        /* <DEDUP_REMOVED lines=20> */
[----:B-1----:R-:W-:Y:S01]  /*3fd0*/  IADD3 R4, R19, 0x1, RZ ;  /* 0x0000000113047810 */ /* 0x002fe20007ffe0ff */
[----:B------:R-:W-:Y:S01]  /*3fe0*/  CS2R R100, SRZ ;  /* 0x0000000000647805 */ /* 0x000fe2000001ff00 */
        /* <DEDUP_REMOVED lines=40> */
[----:B------:R-:W-:Y:S01]  /*4270*/  UMOV UR4, URZ ;  /* 0x0000003f00047c82 */ /* 0x000fe20008000000 */
[----:B---3--:R-:W-:Y:S01]  /*4280*/  @P1 FMUL.FTZ R0, R0, R3 ;  /* 0x0000000300001220 */ /* 0x008fe20000410000 */
[----:B------:R-:W-:-:S03]  /*4290*/  IADD3 R3, R229, 0x1800, RZ ;  /* 0x00001800e5037810 */ /* 0x000fc60007ffe0ff */
[----:B------:R3:W1:Y:S01]  /*42a0*/  @P1 R2UR UR9, R0 ;  /* 0x00000000000913c2 */ /* 0x00066200000e0000 */
[----:B------:R-:W-:-:S05]  /*42b0*/  SEL R3, R3, R229, !P0 ;  /* 0x000000e503037207 */ /* 0x000fca0004000000 */
[----:B------:R-:W-:Y:S01]  /*42c0*/  IMAD.SHL.U32 R3, R3, 0x2, RZ ;  /* 0x0000000203037824 */ /* 0x000fe200078e00ff */
[----:B---3--:R-:W-:Y:S01]  /*42d0*/  IADD3 R0, R231, 0x1800, RZ ;  /* 0x00001800e7007810 */ /* 0x008fe20007ffe0ff */
[----:B-1----:R-:W-:-:S03]  /*42e0*/  @UP1 UMOV UR4, UR9 ;  /* 0x0000000900041c82 */ /* 0x002fc60008000000 */
[----:B------:R-:W-:-:S05]  /*42f0*/  SEL R0, R0, R231, !P0 ;  /* 0x000000e700007207 */ /* 0x000fca0004000000 */
[----:B------:R-:W-:Y:S01]  /*4300*/  IMAD.SHL.U32 R220, R0, 0x2, RZ ;  /* 0x0000000200dc7824 */ /* 0x000fe200078e00ff */
[----:B------:R-:W-:-:S05]  /*4310*/  MOV R0, c[0x0][0x22c] ;  /* 0x00008b0000007a02 */ /* 0x000fca0000000f00 */
[----:B------:R-:W-:-:S04]  /*4320*/  IMAD R0, R0, c[0x0][0x1c0], RZ ;  /* 0x0000700000007a24 */ /* 0x000fc800078e02ff */
[C---:B------:R-:W-:Y:S02]  /*4330*/  IMAD.SHL.U32 R6, R0.reuse, 0x10, RZ ;  /* 0x0000001000067824 */ /* 0x040fe400078e00ff */
[----:B-----5:R-:W-:-:S03]  /*4340*/  IMAD.SHL.U32 R4, R0, 0x8, RZ ;  /* 0x0000000800047824 */ /* 0x020fc600078e00ff */
[C---:B------:R-:W-:Y:S02]  /*4350*/  IADD3 R5, R6.reuse, 0x20, RZ ;  /* 0x0000002006057810 */ /* 0x040fe40007ffe0ff */
[----:B------:R-:W-:Y:S02]  /*4360*/  IADD3 R0, R6, 0x40, RZ ;  /* 0x0000004006007810 */ /* 0x000fe40007ffe0ff */
[C---:B------:R-:W-:Y:S01]  /*4370*/  SHF.L.U64.HI R6, R19.reuse, 0x2, R17 ;  /* 0x0000000213067819 */ /* 0x040fe20000010211 */
[C---:B------:R-:W-:Y:S02]  /*4380*/  IMAD.IADD R5, R4.reuse, 0x1, R5 ;  /* 0x0000000104057824 */ /* 0x040fe400078e0205 */
[----:B------:R-:W-:Y:S02]  /*4390*/  IMAD.IADD R0, R4, 0x1, R0 ;  /* 0x0000000104007824 */ /* 0x000fe400078e0200 */
[----:B------:R1:W-:Y:S02]  /*43a0*/  STL [R1+0x40], R6 ;  /* 0x0000400601007387 */ /* 0x0003e40000100800 */
[----:B-1----:R-:W-:-:S05]  /*43b0*/  SHF.L.U32 R6, R19, 0x2, RZ ;  /* 0x0000000213067819 */ /* 0x002fca00000006ff */
[----:B------:R1:W-:Y:S02]  /*43c0*/  STL [R1+0x3c], R6 ;  /* 0x00003c0601007387 */ /* 0x0003e40000100800 */
[C---:B-1----:R-:W-:Y:S01]  /*43d0*/  IMAD.IADD R6, R4.reuse, 0x1, R5 ;  /* 0x0000000104067824 */ /* 0x042fe200078e0205 */
[----:B------:R-:W-:-:S03]  /*43e0*/  IADD3 R5, R4, R0, RZ ;  /* 0x0000000004057210 */ /* 0x000fc60007ffe0ff */
[C---:B------:R-:W-:Y:S01]  /*43f0*/  IMAD.IADD R6, R4.reuse, 0x1, R6 ;  /* 0x0000000104067824 */ /* 0x040fe200078e0206 */
[----:B------:R-:W-:-:S03]  /*4400*/  IADD3 R5, R4, R5, RZ ;  /* 0x0000000504057210 */ /* 0x000fc60007ffe0ff */
[C---:B------:R-:W-:Y:S01]  /*4410*/  IMAD.IADD R6, R4.reuse, 0x1, R6 ;  /* 0x0000000104067824 */ /* 0x040fe200078e0206 */
[----:B------:R-:W-:-:S04]  /*4420*/  IADD3 R5, R4, R5, RZ ;  /* 0x0000000504057210 */ /* 0x000fc80007ffe0ff */
[----:B------:R1:W-:Y:S01]  /*4430*/  STL [R1+0x24], R6 ;  /* 0x0000240601007387 */ /* 0x0003e20000100800 */
[----:B------:R-:W-:-:S03]  /*4440*/  IADD3 R0, R4, R5, RZ ;  /* 0x0000000504007210 */ /* 0x000fc60007ffe0ff */
[----:B------:R3:W-:Y:S01]  /*4450*/  STL [R1+0x20], R5 ;  /* 0x0000200501007387 */ /* 0x0007e20000100800 */
[----:B-1----:R-:W-:-:S05]  /*4460*/  IMAD.IADD R6, R4, 0x1, R6 ;  /* 0x0000000104067824 */ /* 0x002fca00078e0206 */
[----:B------:R3:W-:Y:S04]  /*4470*/  STL [R1+0x2c], R6 ;  /* 0x00002c0601007387 */ /* 0x0007e80000100800 */
[----:B--2-4-:R3:W-:Y:S02]  /*4480*/  STL [R1+0x28], R0 ;  /* 0x0000280001007387 */ /* 0x0147e40000100800 */
.L_x_369:
[----:B------:R-:W0:Y:S01]  /*4490*/  LDGDEPBAR ;  /* 0x00000000000079af */ /* 0x000e220000000000 */
[----:B---3--:R-:W-:Y:S01]  /*44a0*/  IADD3 R0, R230, R220, RZ ;  /* 0x000000dce6007210 */ /* 0x008fe20007ffe0ff */
[----:B------:R-:W-:Y:S02]  /*44b0*/  USHF.L.U32 UR9, UR22, 0x7, URZ ;  /* 0x0000000716097899 */ /* 0x000fe4000800063f */
[----:B------:R-:W-:Y:S02]  /*44c0*/  USHF.L.U32 UR10, UR5, 0x6, URZ ;  /* 0x00000006050a7899 */ /* 0x000fe4000800063f */
[----:B------:R-:W-:Y:S02]  /*44d0*/  UIADD3 UR15, UR17, 0x80, UR9 ;  /* 0x00000080110f7890 */ /* 0x000fe4000fffe009 */
[----:B------:R-:W2:Y:S01]  /*44e0*/  LDL R244, [R1+0x50] ;  /* 0x0000500001f47983 */ /* 0x000ea20000100800 */
[----:B------:R-:W-:Y:S02]  /*44f0*/  UIADD3 UR9, UR9, 0x80, URZ ;  /* 0x0000008009097890 */ /* 0x000fe4000fffe03f */
[----:B------:R-:W-:Y:S01]  /*4500*/  UIADD3 UR15, UR15, -UR8, URZ ;  /* 0x800000080f0f7290 */ /* 0x000fe2000fffe03f */
[----:B------:R-:W-:Y:S03]  /*4510*/  STL [R1+0xc0], R60 ;  /* 0x0000c03c01007387 */ /* 0x000fe60000100800 */
[----:B------:R-:W-:Y:S01]  /*4520*/  UISETP.GE.AND UP0, UPT, UR10, UR15, UPT ;  /* 0x0000000f0a00728c */ /* 0x000fe2000bf06270 */
[----:B------:R-:W-:Y:S03]  /*4530*/  STL [R1+0xbc], R59 ;  /* 0x0000bc3b01007387 */ /* 0x000fe60000100800 */
[----:B------:R-:W-:Y:S01]  /*4540*/  UISETP.LT.AND UP0, UPT, UR9, UR8, UP0 ;  /* 0x000000080900728c */ /* 0x000fe20008701270 */
[----:B------:R-:W-:Y:S04]  /*4550*/  STL [R1+0xb8], R58 ;  /* 0x0000b83a01007387 */ /* 0x000fe80000100800 */
[----:B------:R-:W-:Y:S01]  /*4560*/  STL [R1+0xb4], R57 ;  /* 0x0000b43901007387 */ /* 0x000fe20000100800 */
[----:B------:R-:W-:Y:S01]  /*4570*/  PLOP3.LUT P0, PT, PT, PT, UP0, 0x80, 0x0 ;  /* 0x000000000000781c */ /* 0x000fe20003f0f008 */
[----:B------:R-:W-:Y:S02]  /*4580*/  UISETP.GT.AND UP0, UPT, UR5, UR16, UPT ;  /* 0x000000100500728c */ /* 0x000fe4000bf04270 */
        /* <DEDUP_REMOVED lines=21> */
[----:B------:R3:W-:Y:S04]  /*46e0*/  STL [R1+0x5c], R3 ;  /* 0x00005c0301007387 */ /* 0x0007e80000100800 */
[----:B------:R4:W-:Y:S04]  /*46f0*/  STL [R1+0x58], R2 ;  /* 0x0000580201007387 */ /* 0x0009e80000100800 */
[----:B-1----:R-:W2:Y:S04]  /*4700*/  LDL R36, [R1+0x44] ;  /* 0x0000440001247983 */ /* 0x002ea80000100800 */
[----:B---3--:R-:W3:Y:S04]  /*4710*/  LDL R3, [R1+0x10] ;  /* 0x0000100001037983 */ /* 0x008ee80000100800 */
[----:B----4-:R-:W4:Y:S01]  /*4720*/  LDL R2, [R1+0x14] ;  /* 0x0000140001027983 */ /* 0x010f220000100800 */
        /* <DEDUP_REMOVED lines=43> */
[-C--:B------:R-:W-:Y:S08]  /*49e0*/  HMMA.16816.F32.BF16 R28, R160, R134.reuse, R28 ;  /* 0x00000086a01c723c */ /* 0x080ff0000004181c */
[----:B------:R-:W-:Y:S01]  /*49f0*/  HMMA.16816.F32.BF16 R32, R152, R134, R32 ;  /* 0x000000869820723c */ /* 0x000fe20000041820 */
[----:B------:R-:W4:Y:S06]  /*4a00*/  LDSM.16.M88.4 R132, [R222+0xd400] ;  /* 0x00d40000de84783b */ /* 0x000f2c0000000200 */
[----:B------:R-:W-:Y:S01]  /*4a10*/  MOV R152, UR22 ;  /* 0x0000001600987c02 */ /* 0x000fe20008000f00 */
[-C--:B-1----:R-:W-:Y:S04]  /*4a20*/  HMMA.16816.F32.BF16 R4, R140, R164.reuse, R4 ;  /* 0x000000a48c04723c */ /* 0x082fe80000041804 */
[----:B--2---:R-:W-:Y:S04]  /*4a30*/  LEA R152, R152, R244, 0x7 ;  /* 0x000000f498987211 */ /* 0x004fe800078e38ff */
[----:B------:R-:W-:Y:S01]  /*4a40*/  I2F R160, R152 ;  /* 0x0000009800a07306 */ /* 0x000fe20000201400 */
[C---:B------:R-:W-:Y:S03]  /*4a50*/  HMMA.16816.F32.BF16 R8, R168.reuse, R164, R8 ;  /* 0x000000a4a808723c */ /* 0x040fe60000041808 */
[C---:B------:R-:W-:Y:S02]  /*4a60*/  IADD3 R154, R152.reuse, 0x1, RZ ;  /* 0x00000001989a7810 */ /* 0x040fe40007ffe0ff */
[C---:B------:R-:W-:Y:S02]  /*4a70*/  IADD3 R155, R152.reuse, 0x8, RZ ;  /* 0x00000008989b7810 */ /* 0x040fe40007ffe0ff */
[C---:B------:R-:W-:Y:S01]  /*4a80*/  IADD3 R153, R152.reuse, 0x9, RZ ;  /* 0x0000000998997810 */ /* 0x040fe20007ffe0ff */
[-C--:B------:R-:W-:Y:S01]  /*4a90*/  HMMA.16816.F32.BF16 R12, R168, R166.reuse, R12 ;  /* 0x000000a6a80c723c */ /* 0x080fe2000004180c */
[----:B------:R-:W-:Y:S07]  /*4aa0*/  I2F R161, R154 ;  /* 0x0000009a00a17306 */ /* 0x000fee0000201400 */
[C---:B------:R-:W-:Y:S01]  /*4ab0*/  HMMA.16816.F32.BF16 R16, R140.reuse, R166, R16 ;  /* 0x000000a68c10723c */ /* 0x040fe20000041810 */
[----:B---3--:R-:W-:Y:S02]  /*4ac0*/  FSETP.NEU.FTZ.AND P1, PT, R3, -INF , PT ;  /* 0xff8000000300780b */ /* 0x008fe40003f3d000 */
[----:B------:R-:W-:Y:S05]  /*4ad0*/  I2F R162, R155 ;  /* 0x0000009b00a27306 */ /* 0x000fea0000201400 */
[-C--:B------:R-:W-:Y:S08]  /*4ae0*/  HMMA.16816.F32.BF16 R20, R140, R136.reuse, R20 ;  /* 0x000000888c14723c */ /* 0x080ff00000041814 */
[C---:B------:R-:W-:Y:S08]  /*4af0*/  HMMA.16816.F32.BF16 R24, R168.reuse, R136, R24 ;  /* 0x00000088a818723c */ /* 0x040ff00000041818 */
[-C--:B------:R-:W-:Y:S08]  /*4b00*/  HMMA.16816.F32.BF16 R28, R168, R138.reuse, R28 ;  /* 0x0000008aa81c723c */ /* 0x080ff0000004181c */
[----:B------:R-:W-:Y:S01]  /*4b10*/  HMMA.16816.F32.BF16 R32, R140, R138, R32 ;  /* 0x0000008a8c20723c */ /* 0x000fe20000041820 */
[----:B------:R-:W-:Y:S07]  /*4b20*/  LDSM.16.M88.4 R136, [R0+0x2000] ;  /* 0x002000000088783b */ /* 0x000fee0000000200 */
[-C--:B------:R-:W-:Y:S01]  /*4b30*/  HMMA.16816.F32.BF16 R4, R144, R148.reuse, R4 ;  /* 0x000000949004723c */ /* 0x080fe20000041804 */
[----:B------:R-:W1:Y:S07]  /*4b40*/  LDSM.16.M88.4 R140, [R221+0xd000] ;  /* 0x00d00000dd8c783b */ /* 0x000e6e0000000200 */
[C---:B------:R-:W-:Y:S08]  /*4b50*/  HMMA.16816.F32.BF16 R8, R156.reuse, R148, R8 ;  /* 0x000000949c08723c */ /* 0x040ff00000041808 */
[-C--:B------:R-:W-:Y:S08]  /*4b60*/  HMMA.16816.F32.BF16 R12, R156, R150.reuse, R12 ;  /* 0x000000969c0c723c */ /* 0x080ff0000004180c */
[C---:B------:R-:W-:Y:S01]  /*4b70*/  HMMA.16816.F32.BF16 R16, R144.reuse, R150, R16 ;  /* 0x000000969010723c */ /* 0x040fe20000041810 */
[----:B------:R2:W3:Y:S07]  /*4b80*/  LDSM.16.M88.4 R148, [R0+0x2800] ;  /* 0x002800000094783b */ /* 0x0004ee0000000200 */
[-C--:B----4-:R-:W-:Y:S08]  /*4b90*/  HMMA.16816.F32.BF16 R20, R144, R132.reuse, R20 ;  /* 0x000000849014723c */ /* 0x090ff00000041814 */
[C---:B------:R-:W-:Y:S07]  /*4ba0*/  HMMA.16816.F32.BF16 R24, R156.reuse, R132, R24 ;  /* 0x000000849c18723c */ /* 0x040fee0000041818 */
[C---:B------:R-:W-:Y:S01]  /*4bb0*/  IADD3 R133, R152.reuse, 0x10, RZ ;  /* 0x0000001098857810 */ /* 0x040fe20007ffe0ff */
[-C--:B------:R-:W-:Y:S01]  /*4bc0*/  HMMA.16816.F32.BF16 R28, R156, R134.reuse, R28 ;  /* 0x000000869c1c723c */ /* 0x080fe2000004181c */
[----:B------:R-:W-:Y:S03]  /*4bd0*/  I2F R156, R153 ;  /* 0x00000099009c7306 */ /* 0x000fe60000201400 */
[----:B--2---:R-:W-:Y:S02]  /*4be0*/  MOV R0, UR8 ;  /* 0x0000000800007c02 */ /* 0x004fe40008000f00 */
[----:B------:R-:W-:Y:S02]  /*4bf0*/  IADD3 R132, R152, 0x11, RZ ;  /* 0x0000001198847810 */ /* 0x000fe40007ffe0ff */
[----:B------:R-:W-:Y:S01]  /*4c00*/  HMMA.16816.F32.BF16 R32, R144, R134, R32 ;  /* 0x000000869020723c */ /* 0x000fe20000041820 */
[----:B------:R-:W-:Y:S02]  /*4c10*/  IADD3 R0, R0, -UR17, R36 ;  /* 0x8000001100007c10 */ /* 0x000fe4000fffe024 */
[----:B------:R-:W-:Y:S02]  /*4c20*/  I2F R145, R133 ;  /* 0x0000008500917306 */ /* 0x000fe40000201400 */
[----:B------:R-:W-:Y:S02]  /*4c30*/  @!P0 IADD3 R0, R0, UR10, RZ ;  /* 0x0000000a00008c10 */ /* 0x000fe4000fffe0ff */
[C---:B------:R-:W-:Y:S01]  /*4c40*/  IADD3 R134, R152.reuse, 0x18, RZ ;  /* 0x0000001898867810 */ /* 0x040fe20007ffe0ff */
[-C--:B-1----:R-:W-:Y:S01]  /*4c50*/  HMMA.16816.F32.BF16 R4, R136, R140.reuse, R4 ;  /* 0x0000008c8804723c */ /* 0x082fe20000041804 */
[----:B------:R-:W-:Y:S04]  /*4c60*/  IADD3 R135, R152, 0x19, RZ ;  /* 0x0000001998877810 */ /* 0x000fe80007ffe0ff */
[----:B------:R-:W-:Y:S03]  /*4c70*/  I2F R144, R132 ;  /* 0x0000008400907306 */ /* 0x000fe60000201400 */
[C---:B---3--:R-:W-:Y:S01]  /*4c80*/  HMMA.16816.F32.BF16 R8, R148.reuse, R140, R8 ;  /* 0x0000008c9408723c */ /* 0x048fe20000041808 */
[----:B------:R-:W2:Y:S06]  /*4c90*/  LDL R140, [R1+0x40] ;  /* 0x00004000018c7983 */ /* 0x000eac0000100800 */
[----:B------:R-:W-:Y:S01]  /*4ca0*/  I2F R146, R134 ;  /* 0x0000008600927306 */ /* 0x000fe20000201400 */
[-C--:B------:R-:W-:Y:S08]  /*4cb0*/  HMMA.16816.F32.BF16 R12, R148, R142.reuse, R12 ;  /* 0x0000008e940c723c */ /* 0x080ff0000004180c */
[----:B------:R-:W-:Y:S01]  /*4cc0*/  FMUL.FTZ R4, R4, c[0x0][0x2ec] ;  /* 0x0000bb0004047a20 */ /* 0x000fe20000410000 */
[----:B------:R-:W-:Y:S01]  /*4cd0*/  I2F R147, R135 ;  /* 0x0000008700937306 */ /* 0x000fe20000201400 */
[C---:B------:R-:W-:Y:S01]  /*4ce0*/  HMMA.16816.F32.BF16 R16, R136.reuse, R142, R16 ;  /* 0x0000008e8810723c */ /* 0x040fe20000041810 */
[----:B------:R-:W3:Y:S01]  /*4cf0*/  LDL R142, [R1+0x3c] ;  /* 0x00003c00018e7983 */ /* 0x000ee20000100800 */
[----:B------:R-:W-:Y:S02]  /*4d00*/  FMUL.FTZ R5, R5, c[0x0][0x2ec] ;  /* 0x0000bb0005057a20 */ /* 0x000fe40000410000 */
[----:B------:R-:W-:Y:S02]  /*4d10*/  FMUL.FTZ R6, R6, c[0x0][0x2ec] ;  /* 0x0000bb0006067a20 */ /* 0x000fe40000410000 */
[----:B------:R-:W-:Y:S02]  /*4d20*/  FMUL.FTZ R11, R11, c[0x0][0x2ec] ;  /* 0x0000bb000b0b7a20 */ /* 0x000fe40000410000 */
[----:B------:R-:W-:Y:S01]  /*4d30*/  FMUL.FTZ R7, R7, c[0x0][0x2ec] ;  /* 0x0000bb0007077a20 */ /* 0x000fe20000410000 */
[----:B------:R-:W-:Y:S03]  /*4d40*/  MUFU.TANH R164, R4 ;  /* 0x0000000400a47308 */ /* 0x000fe60000002400 */
        /* <DEDUP_REMOVED lines=10> */
[----:B------:R-:W4:Y:S01]  /*4df0*/  MUFU.TANH R246, R5 ;  /* 0x0000000500f67308 */ /* 0x000f220000002400 */
[----:B------:R-:W-:Y:S02]  /*4e00*/  FMUL.FTZ R18, R18, c[0x0][0x2ec] ;  /* 0x0000bb0012127a20 */ /* 0x000fe40000410000 */
[----:B------:R-:W-:Y:S07]  /*4e10*/  FMUL.FTZ R19, R19, c[0x0][0x2ec] ;  /* 0x0000bb0013137a20 */ /* 0x000fee0000410000 */
[----:B------:R4:W-:Y:S01]  /*4e20*/  MUFU.TANH R52, R12 ;  /* 0x0000000c00347308 */ /* 0x0009e20000002400 */
[----:B-1----:R-:W-:Y:S02]  /*4e30*/  FMUL.FTZ R11, R3, 1.4426950216293334961 ;  /* 0x3fb8aa3b030b7820 */ /* 0x002fe40000410000 */
[----:B------:R-:W2:Y:S03]  /*4e40*/  LDL R3, [R1+0x8] ;  /* 0x0000080001037983 */ /* 0x000ea60000100800 */
[----:B------:R-:W-:Y:S04]  /*4e50*/  FSEL R11, R11, RZ, P1 ;  /* 0x000000ff0b0b7208 */ /* 0x000fe80000800000 */
[----:B------:R-:W1:Y:S10]  /*4e60*/  MUFU.TANH R39, R6 ;  /* 0x0000000600277308 */ /* 0x000e740000002400 */
[----:B------:R1:W-:Y:S01]  /*4e70*/  MUFU.TANH R53, R9 ;  /* 0x0000000900357308 */ /* 0x0003e20000002400 */
[----:B----4-:R-:W-:Y:S04]  /*4e80*/  @!P0 IMNMX R12, R0, UR8, PT ;  /* 0x00000008000c8c17 */ /* 0x010fe8000b800200 */
[-C--:B------:R-:W-:Y:S05]  /*4e90*/  @!P0 ISETP.GE.AND P1, PT, R154, R12.reuse, PT ;  /* 0x0000000c9a00820c */ /* 0x080fea0003f26270 */
[----:B------:R4:W4:Y:S01]  /*4ea0*/  MUFU.TANH R38, R7 ;  /* 0x0000000700267308 */ /* 0x0009220000002400 */
[----:B------:R-:W-:Y:S09]  /*4eb0*/  @!P0 ISETP.GE.AND P2, PT, R152, R12, PT ;  /* 0x0000000c9800820c */ /* 0x000ff20003f46270 */
[----:B------:R4:W-:Y:S01]  /*4ec0*/  MUFU.TANH R54, R8 ;  /* 0x0000000800367308 */ /* 0x0009e20000002400 */
[----:B-1----:R-:W-:Y:S05]  /*4ed0*/  FFMA.FTZ R9, R161, UR4, R246 ;  /* 0x00000004a1097c23 */ /* 0x002fea00080100f6 */
[----:B------:R-:W-:Y:S04]  /*4ee0*/  @!P0 FSEL R9, R9, -INF , !P1 ;  /* 0xff80000009098808 */ /* 0x000fe80004800000 */
[----:B------:R-:W1:Y:S01]  /*4ef0*/  MUFU.TANH R41, R15 ;  /* 0x0000000f00297308 */ /* 0x000e620000002400 */
[----:B------:R-:W-:Y:S01]  /*4f00*/  FSETP.NEU.FTZ.AND P1, PT, R2, -INF , PT ;  /* 0xff8000000200780b */ /* 0x000fe20003f3d000 */
[----:B----4-:R-:W4:Y:S08]  /*4f10*/  LDSM.16.M88.4 R4, [R221+0xd400] ;  /* 0x00d40000dd04783b */ /* 0x010f300000000200 */
[----:B------:R1:W-:Y:S01]  /*4f20*/  MUFU.TANH R44, R10 ;  /* 0x0000000a002c7308 */ /* 0x0003e20000002400 */
[----:B------:R-:W-:Y:S05]  /*4f30*/  FFMA.FTZ R8, R160, UR4, R164 ;  /* 0x00000004a0087c23 */ /* 0x000fea00080100a4 */
[----:B------:R-:W-:Y:S04]  /*4f40*/  @!P0 FSEL R8, R8, -INF , !P2 ;  /* 0xff80000008088808 */ /* 0x000fe80005000000 */
[----:B------:R-:W-:Y:S01]  /*4f50*/  MUFU.TANH R168, R16 ;  /* 0x0000001000a87308 */ /* 0x000fe20000002400 */
[--C-:B------:R-:W-:Y:S09]  /*4f60*/  FFMA.FTZ R8, R8, c[0x0][0x23c], -R11.reuse ;  /* 0x00008f0008087a23 */ /* 0x100ff2000001080b */
[----:B------:R4:W-:Y:S01]  /*4f70*/  MUFU.EX2 R163, R8 ;  /* 0x0000000800a37308 */ /* 0x0009e20000000800 */
[----:B-1----:R-:W-:Y:S04]  /*4f80*/  @!P0 IADD3 R10, R0, 0x8, RZ ;  /* 0x00000008000a8810 */ /* 0x002fe80007ffe0ff */
[----:B------:R-:W-:Y:S05]  /*4f90*/  @!P0 IMNMX R10, R10, UR8, PT ;  /* 0x000000080a0a8c17 */ /* 0x000fea000b800200 */
[----:B------:R-:W-:Y:S01]  /*4fa0*/  MUFU.TANH R165, R17 ;  /* 0x0000001100a57308 */ /* 0x000fe20000002400 */
[-C--:B------:R-:W-:Y:S01]  /*4fb0*/  @!P0 ISETP.GE.AND P2, PT, R152, R10.reuse, PT ;  /* 0x0000000a9800820c */ /* 0x080fe20003f46270 */
[-C--:B----4-:R-:W-:Y:S08]  /*4fc0*/  HMMA.16816.F32.BF16 R20, R136, R4.reuse, R20 ;  /* 0x000000048814723c */ /* 0x090ff00000041814 */
[----:B------:R-:W-:Y:S01]  /*4fd0*/  MUFU.TANH R51, R13 ;  /* 0x0000000d00337308 */ /* 0x000fe20000002400 */
[C---:B------:R-:W-:Y:S03]  /*4fe0*/  HMMA.16816.F32.BF16 R24, R148.reuse, R4, R24 ;  /* 0x000000049418723c */ /* 0x040fe60000041818 */
[----:B------:R-:W-:Y:S04]  /*4ff0*/  FFMA.FTZ R8, R9, c[0x0][0x23c], -R11 ;  /* 0x00008f0009087a23 */ /* 0x000fe8000001080b */
[----:B------:R-:W-:Y:S02]  /*5000*/  FMUL.FTZ R4, R2, 1.4426950216293334961 ;  /* 0x3fb8aa3b02047820 */ /* 0x000fe40000410000 */
[----:B------:R-:W-:Y:S01]  /*5010*/  MUFU.TANH R251, R18 ;  /* 0x0000001200fb7308 */ /* 0x000fe20000002400 */
[----:B------:R-:W4:Y:S01]  /*5020*/  LDL R2, [R1+0xc] ;  /* 0x00000c0001027983 */ /* 0x000f220000100800 */
[-C--:B------:R-:W-:Y:S01]  /*5030*/  HMMA.16816.F32.BF16 R28, R148, R6.reuse, R28 ;  /* 0x00000006941c723c */ /* 0x080fe2000004181c */
[----:B------:R-:W-:Y:S01]  /*5040*/  FFMA.FTZ R5, R160, UR4, R39 ;  /* 0x00000004a0057c23 */ /* 0x000fe20008010027 */
[----:B------:R-:W-:Y:S01]  /*5050*/  FSEL R9, R4, RZ, P1 ;  /* 0x000000ff04097208 */ /* 0x000fe20000800000 */
[----:B------:R-:W-:Y:S01]  /*5060*/  FFMA.FTZ R4, R161, UR4, R38 ;  /* 0x00000004a1047c23 */ /* 0x000fe20008010026 */
[----:B------:R-:W-:Y:S01]  /*5070*/  @!P0 ISETP.GE.AND P1, PT, R154, R10, PT ;  /* 0x0000000a9a00820c */ /* 0x000fe20003f26270 */
[----:B------:R-:W-:Y:S01]  /*5080*/  FMUL.FTZ R20, R20, c[0x0][0x2ec] ;  /* 0x0000bb0014147a20 */ /* 0x000fe20000410000 */
[----:B------:R-:W-:Y:S02]  /*5090*/  @!P0 FSEL R5, R5, -INF , !P2 ;  /* 0xff80000005058808 */ /* 0x000fe40005000000 */
[----:B------:R1:W-:Y:S01]  /*50a0*/  MUFU.EX2 R141, R8 ;  /* 0x00000008008d7308 */ /* 0x0003e20000000800 */
[----:B------:R-:W-:Y:S01]  /*50b0*/  @!P0 FSEL R4, R4, -INF , !P1 ;  /* 0xff80000004048808 */ /* 0x000fe20004800000 */
[----:B------:R-:W-:Y:S02]  /*50c0*/  HMMA.16816.F32.BF16 R32, R136, R6, R32 ;  /* 0x000000068820723c */ /* 0x000fe40000041820 */
[--C-:B------:R-:W-:Y:S02]  /*50d0*/  FFMA.FTZ R5, R5, c[0x0][0x23c], -R9.reuse ;  /* 0x00008f0005057a23 */ /* 0x100fe40000010809 */
[----:B------:R-:W-:Y:S02]  /*50e0*/  FFMA.FTZ R4, R4, c[0x0][0x23c], -R9 ;  /* 0x00008f0004047a23 */ /* 0x000fe40000010809 */
[----:B------:R-:W-:Y:S02]  /*50f0*/  FMUL.FTZ R24, R24, c[0x0][0x2ec] ;  /* 0x0000bb0018187a20 */ /* 0x000fe40000410000 */
[----:B------:R1:W-:Y:S01]  /*5100*/  MUFU.EX2 R60, R5 ;  /* 0x00000005003c7308 */ /* 0x0003e20000000800 */
[----:B------:R-:W-:Y:S03]  /*5110*/  FFMA.FTZ R6, R156, UR4, R41 ;  /* 0x000000049c067c23 */ /* 0x000fe60008010029 */
[----:B------:R-:W-:Y:S02]  /*5120*/  FMUL.FTZ R25, R25, c[0x0][0x2ec] ;  /* 0x0000bb0019197a20 */ /* 0x000fe40000410000 */
[----:B------:R-:W-:Y:S02]  /*5130*/  FMUL.FTZ R28, R28, c[0x0][0x2ec] ;  /* 0x0000bb001c1c7a20 */ /* 0x000fe40000410000 */
[----:B------:R-:W-:Y:S02]  /*5140*/  FMUL.FTZ R29, R29, c[0x0][0x2ec] ;  /* 0x0000bb001d1d7a20 */ /* 0x000fe40000410000 */
[----:B------:R1:W1:Y:S01]  /*5150*/  MUFU.TANH R42, R14 ;  /* 0x0000000e002a7308 */ /* 0x0002620000002400 */
[----:B------:R-:W-:Y:S02]  /*5160*/  FMUL.FTZ R30, R30, c[0x0][0x2ec] ;  /* 0x0000bb001e1e7a20 */ /* 0x000fe40000410000 */
[----:B------:R-:W-:Y:S01]  /*5170*/  FMUL.FTZ R31, R31, c[0x0][0x2ec] ;  /* 0x0000bb001f1f7a20 */ /* 0x000fe20000410000 */
[----:B-1----:R-:W-:Y:S01]  /*5180*/  @!P0 IADD3 R8, R0, 0x20, RZ ;  /* 0x0000002000088810 */ /* 0x002fe20007ffe0ff */
[----:B------:R-:W-:Y:S02]  /*5190*/  FMUL.FTZ R26, R26, c[0x0][0x2ec] ;  /* 0x0000bb001a1a7a20 */ /* 0x000fe40000410000 */
[----:B------:R-:W-:Y:S01]  /*51a0*/  FMUL.FTZ R32, R32, c[0x0][0x2ec] ;  /* 0x0000bb0020207a20 */ /* 0x000fe20000410000 */
[----:B------:R-:W-:Y:S01]  /*51b0*/  @!P0 IMNMX R8, R8, UR8, PT ;  /* 0x0000000808088c17 */ /* 0x000fe2000b800200 */
[----:B------:R-:W-:Y:S01]  /*51c0*/  FMUL.FTZ R33, R33, c[0x0][0x2ec] ;  /* 0x0000bb0021217a20 */ /* 0x000fe20000410000 */
[----:B------:R2:W-:Y:S01]  /*51d0*/  MUFU.EX2 R59, R4 ;  /* 0x00000004003b7308 */ /* 0x0005e20000000800 */
[----:B------:R-:W-:Y:S01]  /*51e0*/  FMUL.FTZ R34, R34, c[0x0][0x2ec] ;  /* 0x0000bb0022227a20 */ /* 0x000fe20000410000 */
[-C--:B------:R-:W-:Y:S01]  /*51f0*/  @!P0 ISETP.GE.AND P2, PT, R152, R8.reuse, PT ;  /* 0x000000089800820c */ /* 0x080fe20003f46270 */
[----:B------:R-:W-:Y:S02]  /*5200*/  FMUL.FTZ R35, R35, c[0x0][0x2ec] ;  /* 0x0000bb0023237a20 */ /* 0x000fe40000410000 */
[----:B------:R-:W-:Y:S02]  /*5210*/  FFMA.FTZ R5, R160, UR4, R54 ;  /* 0x00000004a0057c23 */ /* 0x000fe40008010036 */
[----:B------:R-:W-:Y:S02]  /*5220*/  FMUL.FTZ R27, R27, c[0x0][0x2ec] ;  /* 0x0000bb001b1b7a20 */ /* 0x000fe40000410000 */
[----:B------:R-:W-:Y:S01]  /*5230*/  FMUL.FTZ R21, R21, c[0x0][0x2ec] ;  /* 0x0000bb0015157a20 */ /* 0x000fe20000410000 */
[----:B------:R-:W1:Y:S01]  /*5240*/  MUFU.TANH R249, R19 ;  /* 0x0000001300f97308 */ /* 0x000e620000002400 */
[----:B------:R-:W-:Y:S01]  /*5250*/  @!P0 FSEL R5, R5, -INF , !P2 ;  /* 0xff80000005058808 */ /* 0x000fe20005000000 */
[----:B------:R-:W-:Y:S01]  /*5260*/  FMUL.FTZ R22, R22, c[0x0][0x2ec] ;  /* 0x0000bb0016167a20 */ /* 0x000fe20000410000 */
[----:B------:R-:W-:Y:S01]  /*5270*/  @!P0 IADD3 R14, R0, 0x28, RZ ;  /* 0x00000028000e8810 */ /* 0x000fe20007ffe0ff */
[----:B------:R-:W-:Y:S02]  /*5280*/  FFMA.FTZ R0, R161, UR4, R53 ;  /* 0x00000004a1007c23 */ /* 0x000fe40008010035 */
[----:B------:R-:W-:Y:S02]  /*5290*/  FFMA.FTZ R7, R162, UR4, R42 ;  /* 0x00000004a2077c23 */ /* 0x000fe4000801002a */
[----:B------:R-:W-:Y:S02]  /*52a0*/  FMUL.FTZ R23, R23, c[0x0][0x2ec] ;  /* 0x0000bb0017177a20 */ /* 0x000fe40000410000 */
[----:B------:R-:W1:Y:S10]  /*52b0*/  MUFU.TANH R167, R20 ;  /* 0x0000001400a77308 */ /* 0x000e740000002400 */
[----:B------:R-:W1:Y:S10]  /*52c0*/  MUFU.TANH R166, R21 ;  /* 0x0000001500a67308 */ /* 0x000e740000002400 */
[----:B------:R-:W-:Y:S10]  /*52d0*/  MUFU.TANH R50, R24 ;  /* 0x0000001800327308 */ /* 0x000ff40000002400 */
        /* <DEDUP_REMOVED lines=9> */
[----:B------:R-:W1:Y:S10]  /*5370*/  MUFU.TANH R252, R22 ;  /* 0x0000001600fc7308 */ /* 0x000e740000002400 */
[----:B------:R-:W1:Y:S01]  /*5380*/  MUFU.TANH R250, R23 ;  /* 0x0000001700fa7308 */ /* 0x000e620000002400 */
[C---:B--2---:R-:W-:Y:S01]  /*5390*/  FMUL.FTZ R4, R3.reuse, 1.4426950216293334961 ;  /* 0x3fb8aa3b03047820 */ /* 0x044fe20000410000 */
[----:B------:R-:W-:Y:S08]  /*53a0*/  FSETP.NEU.FTZ.AND P1, PT, R3, -INF , PT ;  /* 0xff8000000300780b */ /* 0x000ff00003f3d000 */
[----:B------:R-:W2:Y:S01]  /*53b0*/  MUFU.TANH R3, R30 ;  /* 0x0000001e00037308 */ /* 0x000ea20000002400 */
[----:B------:R-:W-:Y:S02]  /*53c0*/  FSEL R4, R4, RZ, P1 ;  /* 0x000000ff04047208 */ /* 0x000fe40000800000 */
[-C--:B------:R-:W-:Y:S03]  /*53d0*/  @!P0 ISETP.GE.AND P1, PT, R154, R8.reuse, PT ;  /* 0x000000089a00820c */ /* 0x080fe60003f26270 */
[----:B------:R-:W-:Y:S01]  /*53e0*/  FFMA.FTZ R13, R5, c[0x0][0x23c], -R4 ;  /* 0x00008f00050d7a23 */ /* 0x000fe20000010804 */
[----:B------:R-:W-:Y:S02]  /*53f0*/  @!P0 FSEL R0, R0, -INF , !P1 ;  /* 0xff80000000008808 */ /* 0x000fe40004800000 */
[----:B------:R-:W-:Y:S01]  /*5400*/  @!P0 IMNMX R5, R14, UR8, PT ;  /* 0x000000080e058c17 */ /* 0x000fe2000b800200 */
[----:B------:R-:W-:Y:S01]  /*5410*/  FFMA.FTZ R14, R160, UR4, R44 ;  /* 0x00000004a00e7c23 */ /* 0x000fe2000801002c */
[----:B------:R1:W-:Y:S02]  /*5420*/  MUFU.EX2 R58, R13 ;  /* 0x0000000d003a7308 */ /* 0x0003e40000000800 */
[-C--:B------:R-:W-:Y:S04]  /*5430*/  @!P0 ISETP.GE.AND P2, PT, R152, R5.reuse, PT ;  /* 0x000000059800820c */ /* 0x080fe80003f46270 */
[----:B------:R-:W-:Y:S02]  /*5440*/  @!P0 FSEL R14, R14, -INF , !P2 ;  /* 0xff8000000e0e8808 */ /* 0x000fe40005000000 */
[-C--:B------:R-:W-:Y:S01]  /*5450*/  @!P0 ISETP.GE.AND P2, PT, R134, R8.reuse, PT ;  /* 0x000000088600820c */ /* 0x080fe20003f46270 */
[----:B-1----:R-:W-:Y:S04]  /*5460*/  FFMA.FTZ R13, R0, c[0x0][0x23c], -R4 ;  /* 0x00008f00000d7a23 */ /* 0x002fe80000010804 */
[----:B------:R1:W-:Y:S02]  /*5470*/  MUFU.EX2 R57, R13 ;  /* 0x0000000d00397308 */ /* 0x0003e40000000800 */
[----:B-1----:R-:W-:Y:S02]  /*5480*/  FFMA.FTZ R13, R161, UR4, R43 ;  /* 0x00000004a10d7c23 */ /* 0x002fe4000801002b */
[C---:B----4-:R-:W-:Y:S01]  /*5490*/  FMUL.FTZ R15, R2.reuse, 1.4426950216293334961 ;  /* 0x3fb8aa3b020f7820 */ /* 0x050fe20000410000 */
[----:B------:R-:W-:Y:S05]  /*54a0*/  FSETP.NEU.FTZ.AND P1, PT, R2, -INF , PT ;  /* 0xff8000000200780b */ /* 0x000fea0003f3d000 */
[----:B------:R-:W1:Y:S01]  /*54b0*/  MUFU.TANH R2, R31 ;  /* 0x0000001f00027308 */ /* 0x000e620000002400 */
[----:B------:R-:W-:Y:S02]  /*54c0*/  FSEL R0, R15, RZ, P1 ;  /* 0x000000ff0f007208 */ /* 0x000fe40000800000 */
[-C--:B------:R-:W-:Y:S03]  /*54d0*/  @!P0 ISETP.GE.AND P1, PT, R154, R5.reuse, PT ;  /* 0x000000059a00820c */ /* 0x080fe60003f26270 */
[--C-:B------:R-:W-:Y:S01]  /*54e0*/  FFMA.FTZ R14, R14, c[0x0][0x23c], -R0.reuse ;  /* 0x00008f000e0e7a23 */ /* 0x100fe20000010800 */
[----:B------:R-:W-:Y:S02]  /*54f0*/  @!P0 FSEL R13, R13, -INF , !P1 ;  /* 0xff8000000d0d8808 */ /* 0x000fe40004800000 */
[-C--:B------:R-:W-:Y:S01]  /*5500*/  @!P0 ISETP.GE.AND P1, PT, R155, R8.reuse, PT ;  /* 0x000000089b00820c */ /* 0x080fe20003f26270 */
[----:B------:R4:W-:Y:S02]  /*5510*/  MUFU.EX2 R48, R14 ;  /* 0x0000000e00307308 */ /* 0x0009e40000000800 */
[----:B------:R-:W-:Y:S08]  /*5520*/  FFMA.FTZ R13, R13, c[0x0][0x23c], -R0 ;  /* 0x00008f000d0d7a23 */ /* 0x000ff00000010800 */
[----:B------:R1:W-:Y:S01]  /*5530*/  MUFU.EX2 R47, R13 ;  /* 0x0000000d002f7308 */ /* 0x0003e20000000800 */
[----:B----4-:R-:W-:Y:S02]  /*5540*/  FFMA.FTZ R14, R156, UR4, R51 ;  /* 0x000000049c0e7c23 */ /* 0x010fe40008010033 */
[----:B-1----:R-:W-:Y:S05]  /*5550*/  FFMA.FTZ R13, R162, UR4, R52 ;  /* 0x00000004a20d7c23 */ /* 0x002fea0008010034 */
[----:B------:R-:W-:Y:S02]  /*5560*/  @!P0 FSEL R13, R13, -INF , !P1 ;  /* 0xff8000000d0d8808 */ /* 0x000fe40004800000 */
[----:B------:R-:W-:Y:S03]  /*5570*/  @!P0 ISETP.GE.AND P1, PT, R153, R8, PT ;  /* 0x000000089900820c */ /* 0x000fe60003f26270 */
[--C-:B------:R-:W-:Y:S01]  /*5580*/  FFMA.FTZ R13, R13, c[0x0][0x23c], -R4.reuse ;  /* 0x00008f000d0d7a23 */ /* 0x100fe20000010804 */
[----:B------:R-:W-:Y:S02]  /*5590*/  @!P0 FSEL R14, R14, -INF , !P1 ;  /* 0xff8000000e0e8808 */ /* 0x000fe40004800000 */
[-C--:B------:R-:W-:Y:S01]  /*55a0*/  @!P0 ISETP.GE.AND P1, PT, R155, R5.reuse, PT ;  /* 0x000000059b00820c */ /* 0x080fe20003f26270 */
[----:B------:R-:W-:Y:S02]  /*55b0*/  MUFU.EX2 R56, R13 ;  /* 0x0000000d00387308 */ /* 0x000fe40000000800 */
[----:B------:R-:W-:Y:S01]  /*55c0*/  FFMA.FTZ R14, R14, c[0x0][0x23c], -R4 ;  /* 0x00008f000e0e7a23 */ /* 0x000fe20000010804 */
[----:B------:R-:W-:Y:S02]  /*55d0*/  @!P0 FSEL R7, R7, -INF , !P1 ;  /* 0xff80000007078808 */ /* 0x000fe40004800000 */
[-C--:B------:R-:W-:Y:S03]  /*55e0*/  @!P0 ISETP.GE.AND P1, PT, R153, R5.reuse, PT ;  /* 0x000000059900820c */ /* 0x080fe60003f26270 */
[--C-:B------:R-:W-:Y:S01]  /*55f0*/  FFMA.FTZ R7, R7, c[0x0][0x23c], -R0.reuse ;  /* 0x00008f0007077a23 */ /* 0x100fe20000010800 */
[----:B------:R-:W-:Y:S01]  /*5600*/  @!P0 FSEL R6, R6, -INF , !P1 ;  /* 0xff80000006068808 */ /* 0x000fe20004800000 */
[----:B------:R-:W-:Y:S01]  /*5610*/  MUFU.EX2 R55, R14 ;  /* 0x0000000e00377308 */ /* 0x000fe20000000800 */
[-C--:B------:R-:W-:Y:S03]  /*5620*/  @!P0 ISETP.GE.AND P1, PT, R155, R12.reuse, PT ;  /* 0x0000000c9b00820c */ /* 0x080fe60003f26270 */
[----:B------:R-:W-:Y:S06]  /*5630*/  FFMA.FTZ R6, R6, c[0x0][0x23c], -R0 ;  /* 0x00008f0006067a23 */ /* 0x000fec0000010800 */
[----:B------:R1:W-:Y:S10]  /*5640*/  MUFU.EX2 R46, R7 ;  /* 0x00000007002e7308 */ /* 0x0003f40000000800 */
[----:B------:R4:W-:Y:S01]  /*5650*/  MUFU.EX2 R45, R6 ;  /* 0x00000006002d7308 */ /* 0x0009e20000000800 */
[----:B-1----:R-:W-:Y:S05]  /*5660*/  FFMA.FTZ R7, R162, UR4, R168 ;  /* 0x00000004a2077c23 */ /* 0x002fea00080100a8 */
[----:B------:R-:W-:Y:S02]  /*5670*/  @!P0 FSEL R7, R7, -INF , !P1 ;  /* 0xff80000007078808 */ /* 0x000fe40004800000 */
[----:B------:R-:W-:Y:S03]  /*5680*/  @!P0 ISETP.GE.AND P1, PT, R153, R12, PT ;  /* 0x0000000c9900820c */ /* 0x000fe60003f26270 */
[----:B------:R-:W-:Y:S02]  /*5690*/  FFMA.FTZ R7, R7, c[0x0][0x23c], -R11 ;  /* 0x00008f0007077a23 */ /* 0x000fe4000001080b */
[----:B----4-:R-:W-:Y:S02]  /*56a0*/  FFMA.FTZ R6, R156, UR4, R165 ;  /* 0x000000049c067c23 */ /* 0x010fe400080100a5 */
[----:B------:R1:W-:Y:S03]  /*56b0*/  MUFU.EX2 R157, R7 ;  /* 0x00000007009d7308 */ /* 0x0003e60000000800 */
[----:B------:R-:W-:Y:S02]  /*56c0*/  @!P0 FSEL R6, R6, -INF , !P1 ;  /* 0xff80000006068808 */ /* 0x000fe40004800000 */
[-C--:B------:R-:W-:Y:S03]  /*56d0*/  @!P0 ISETP.GE.AND P1, PT, R155, R10.reuse, PT ;  /* 0x0000000a9b00820c */ /* 0x080fe60003f26270 */
[----:B------:R-:W-:Y:S04]  /*56e0*/  FFMA.FTZ R6, R6, c[0x0][0x23c], -R11 ;  /* 0x00008f0006067a23 */ /* 0x000fe8000001080b */
[----:B------:R4:W2:Y:S01]  /*56f0*/  MUFU.EX2 R154, R6 ;  /* 0x00000006009a7308 */ /* 0x0008a20000000800 */
        /* <DEDUP_REMOVED lines=9> */
[----:B------:R4:W-:Y:S01]  /*5790*/  MUFU.EX2 R161, R6 ;  /* 0x0000000600a17308 */ /* 0x0009e20000000800 */
[----:B-1----:R-:W-:Y:S05]  /*57a0*/  FFMA.FTZ R7, R145, UR4, R167 ;  /* 0x0000000491077c23 */ /* 0x002fea00080100a7 */
[----:B------:R-:W-:Y:S02]  /*57b0*/  @!P0 FSEL R7, R7, -INF , !P1 ;  /* 0xff80000007078808 */ /* 0x000fe40004800000 */
[----:B------:R-:W-:Y:S03]  /*57c0*/  @!P0 ISETP.GE.AND P1, PT, R132, R12, PT ;  /* 0x0000000c8400820c */ /* 0x000fe60003f26270 */
[--C-:B------:R-:W-:Y:S02]  /*57d0*/  FFMA.FTZ R7, R7, c[0x0][0x23c], -R11.reuse ;  /* 0x00008f0007077a23 */ /* 0x100fe4000001080b */
        /* <DEDUP_REMOVED lines=19> */
[--C-:B------:R-:W-:Y:S02]  /*5910*/  FFMA.FTZ R7, R7, c[0x0][0x23c], -R4.reuse ;  /* 0x00008f0007077a23 */ /* 0x100fe40000010804 */
[----:B----4-:R-:W-:Y:S02]  /*5920*/  FFMA.FTZ R6, R144, UR4, R49 ;  /* 0x0000000490067c23 */ /* 0x010fe40008010031 */
[----:B------:R1:W-:Y:S03]  /*5930*/  MUFU.EX2 R247, R7 ;  /* 0x0000000700f77308 */ /* 0x0003e60000000800 */
[----:B------:R-:W-:Y:S02]  /*5940*/  @!P0 FSEL R6, R6, -INF , !P1 ;  /* 0xff80000006068808 */ /* 0x000fe40004800000 */
[----:B------:R-:W-:Y:S03]  /*5950*/  @!P0 ISETP.GE.AND P1, PT, R133, R5, PT ;  /* 0x000000058500820c */ /* 0x000fe60003f26270 */
[----:B------:R-:W-:Y:S04]  /*5960*/  FFMA.FTZ R6, R6, c[0x0][0x23c], -R4 ;  /* 0x00008f0006067a23 */ /* 0x000fe80000010804 */
[----:B------:R4:W-:Y:S01]  /*5970*/  MUFU.EX2 R245, R6 ;  /* 0x0000000600f57308 */ /* 0x0009e20000000800 */
[----:B-1----:R-:W-:Y:S01]  /*5980*/  FFMA.FTZ R7, R145, UR4, R37 ;  /* 0x0000000491077c23 */ /* 0x002fe20008010025 */
[----:B------:R-:W-:Y:S04]  /*5990*/  MOV R145, R39 ;  /* 0x0000002700917202 */ /* 0x000fe80000000f00 */
[----:B------:R-:W-:Y:S02]  /*59a0*/  @!P0 FSEL R7, R7, -INF , !P1 ;  /* 0xff80000007078808 */ /* 0x000fe40004800000 */
[-C--:B------:R-:W-:Y:S03]  /*59b0*/  @!P0 ISETP.GE.AND P1, PT, R132, R5.reuse, PT ;  /* 0x000000058400820c */ /* 0x080fe60003f26270 */
[----:B------:R-:W-:Y:S02]  /*59c0*/  FFMA.FTZ R7, R7, c[0x0][0x23c], -R0 ;  /* 0x00008f0007077a23 */ /* 0x000fe40000010800 */
[----:B----4-:R-:W-:Y:S01]  /*59d0*/  FFMA.FTZ R6, R144, UR4, R36 ;  /* 0x0000000490067c23 */ /* 0x010fe20008010024 */
[----:B------:R-:W-:Y:S01]  /*59e0*/  MOV R144, R38 ;  /* 0x0000002600907202 */ /* 0x000fe20000000f00 */
[----:B------:R1:W-:Y:S03]  /*59f0*/  MUFU.EX2 R40, R7 ;  /* 0x0000000700287308 */ /* 0x0003e60000000800 */
[----:B------:R-:W-:Y:S02]  /*5a00*/  @!P0 FSEL R6, R6, -INF , !P1 ;  /* 0xff80000006068808 */ /* 0x000fe40004800000 */
[----:B------:R-:W-:Y:S03]  /*5a10*/  @!P0 ISETP.GE.AND P1, PT, R135, R8, PT ;  /* 0x000000088700820c */ /* 0x000fe60003f26270 */
[----:B------:R-:W-:Y:S02]  /*5a20*/  FFMA.FTZ R13, R6, c[0x0][0x23c], -R0 ;  /* 0x00008f00060d7a23 */ /* 0x000fe40000010800 */
[----:B------:R-:W-:Y:S02]  /*5a30*/  FFMA.FTZ R6, R147, UR4, R171 ;  /* 0x0000000493067c23 */ /* 0x000fe400080100ab */
[----:B------:R-:W-:Y:S03]  /*5a40*/  MUFU.EX2 R39, R13 ;  /* 0x0000000d00277308 */ /* 0x000fe60000000800 */
[----:B------:R-:W-:Y:S02]  /*5a50*/  @!P0 FSEL R6, R6, -INF , !P1 ;  /* 0xff80000006068808 */ /* 0x000fe40004800000 */
[-C--:B------:R-:W-:Y:S01]  /*5a60*/  @!P0 ISETP.GE.AND P1, PT, R134, R5.reuse, PT ;  /* 0x000000058600820c */ /* 0x080fe20003f26270 */
[----:B-1----:R-:W-:Y:S05]  /*5a70*/  FFMA.FTZ R7, R146, UR4, R244 ;  /* 0x0000000492077c23 */ /* 0x002fea00080100f4 */
[----:B------:R-:W-:Y:S02]  /*5a80*/  @!P0 FSEL R7, R7, -INF , !P2 ;  /* 0xff80000007078808 */ /* 0x000fe40005000000 */
[-C--:B------:R-:W-:Y:S03]  /*5a90*/  @!P0 ISETP.GE.AND P2, PT, R134, R12.reuse, PT ;  /* 0x0000000c8600820c */ /* 0x080fe60003f46270 */
[--C-:B------:R-:W-:Y:S02]  /*5aa0*/  FFMA.FTZ R7, R7, c[0x0][0x23c], -R4.reuse ;  /* 0x00008f0007077a23 */ /* 0x100fe40000010804 */
[----:B------:R-:W-:Y:S02]  /*5ab0*/  FFMA.FTZ R4, R6, c[0x0][0x23c], -R4 ;  /* 0x00008f0006047a23 */ /* 0x000fe40000010804 */
[----:B--2---:R-:W-:Y:S01]  /*5ac0*/  FFMA.FTZ R6, R146, UR4, R3 ;  /* 0x0000000492067c23 */ /* 0x004fe20008010003 */
[----:B------:R1:W-:Y:S04]  /*5ad0*/  MUFU.EX2 R170, R7 ;  /* 0x0000000700aa7308 */ /* 0x0003e80000000800 */
[----:B------:R-:W-:Y:S02]  /*5ae0*/  @!P0 FSEL R6, R6, -INF , !P1 ;  /* 0xff80000006068808 */ /* 0x000fe40004800000 */
[----:B------:R-:W-:Y:S03]  /*5af0*/  @!P0 ISETP.GE.AND P1, PT, R135, R12, PT ;  /* 0x0000000c8700820c */ /* 0x000fe60003f26270 */
[----:B------:R-:W-:Y:S01]  /*5b00*/  FFMA.FTZ R6, R6, c[0x0][0x23c], -R0 ;  /* 0x00008f0006067a23 */ /* 0x000fe20000010800 */
[----:B------:R2:W-:Y:S10]  /*5b10*/  MUFU.EX2 R169, R4 ;  /* 0x0000000400a97308 */ /* 0x0005f40000000800 */
[----:B------:R4:W-:Y:S01]  /*5b20*/  MUFU.EX2 R38, R6 ;  /* 0x0000000600267308 */ /* 0x0009e20000000800 */
[----:B-1----:R-:W-:Y:S05]  /*5b30*/  FFMA.FTZ R7, R146, UR4, R151 ;  /* 0x0000000492077c23 */ /* 0x002fea0008010097 */
[----:B------:R-:W-:Y:S02]  /*5b40*/  @!P0 FSEL R7, R7, -INF , !P2 ;  /* 0xff80000007078808 */ /* 0x000fe40005000000 */
[-C--:B------:R-:W-:Y:S01]  /*5b50*/  @!P0 ISETP.GE.AND P2, PT, R134, R10.reuse, PT ;  /* 0x0000000a8600820c */ /* 0x080fe20003f46270 */
[----:B--2---:R-:W-:Y:S02]  /*5b60*/  FFMA.FTZ R4, R147, UR4, R150 ;  /* 0x0000000493047c23 */ /* 0x004fe40008010096 */
[----:B------:R-:W-:Y:S03]  /*5b70*/  FFMA.FTZ R7, R7, c[0x0][0x23c], -R11 ;  /* 0x00008f0007077a23 */ /* 0x000fe6000001080b */
[----:B------:R-:W-:Y:S01]  /*5b80*/  @!P0 FSEL R4, R4, -INF , !P1 ;  /* 0xff80000004048808 */ /* 0x000fe20004800000 */
[----:B------:R1:W-:Y:S01]  /*5b90*/  MUFU.EX2 R149, R7 ;  /* 0x0000000700957308 */ /* 0x0003e20000000800 */
[----:B------:R-:W-:Y:S01]  /*5ba0*/  @!P0 ISETP.GE.AND P1, PT, R135, R10, PT ;  /* 0x0000000a8700820c */ /* 0x000fe20003f26270 */
[----:B----4-:R-:W-:Y:S02]  /*5bb0*/  FFMA.FTZ R6, R146, UR4, R159 ;  /* 0x0000000492067c23 */ /* 0x010fe4000801009f */
[----:B------:R-:W-:Y:S02]  /*5bc0*/  FFMA.FTZ R11, R4, c[0x0][0x23c], -R11 ;  /* 0x00008f00040b7a23 */ /* 0x000fe4000001080b */
[----:B------:R-:W-:Y:S01]  /*5bd0*/  FFMA.FTZ R4, R147, UR4, R158 ;  /* 0x0000000493047c23 */ /* 0x000fe2000801009e */
[----:B------:R-:W-:Y:S03]  /*5be0*/  @!P0 FSEL R6, R6, -INF , !P2 ;  /* 0xff80000006068808 */ /* 0x000fe60005000000 */
[----:B------:R-:W2:Y:S01]  /*5bf0*/  MUFU.EX2 R148, R11 ;  /* 0x0000000b00947308 */ /* 0x000ea20000000800 */
[----:B------:R-:W-:Y:S01]  /*5c00*/  @!P0 FSEL R4, R4, -INF , !P1 ;  /* 0xff80000004048808 */ /* 0x000fe20004800000 */
[--C-:B------:R-:W-:Y:S01]  /*5c10*/  FFMA.FTZ R6, R6, c[0x0][0x23c], -R9.reuse ;  /* 0x00008f0006067a23 */ /* 0x100fe20000010809 */
[----:B------:R-:W-:Y:S02]  /*5c20*/  @!P0 ISETP.GE.AND P1, PT, R135, R5, PT ;  /* 0x000000058700820c */ /* 0x000fe40003f26270 */
[----:B------:R-:W-:Y:S01]  /*5c30*/  F2FP.BF16.PACK_AB R5, R141, R163 ;  /* 0x000000a38d05723e */ /* 0x000fe200000010ff */
[----:B------:R-:W-:Y:S02]  /*5c40*/  FFMA.FTZ R9, R4, c[0x0][0x23c], -R9 ;  /* 0x00008f0004097a23 */ /* 0x000fe40000010809 */
[----:B------:R-:W-:Y:S02]  /*5c50*/  FFMA.FTZ R4, R147, UR4, R2 ;  /* 0x0000000493047c23 */ /* 0x000fe40008010002 */
[----:B------:R4:W-:Y:S01]  /*5c60*/  MUFU.EX2 R155, R6 ;  /* 0x00000006009b7308 */ /* 0x0009e20000000800 */
[----:B------:R2:W-:Y:S01]  /*5c70*/  STS [R236+0x13000], R5 ;  /* 0x01300005ec007388 */ /* 0x0005e20000000800 */
[----:B-1----:R-:W-:Y:S02]  /*5c80*/  F2FP.BF16.PACK_AB R7, R59, R60 ;  /* 0x0000003c3b07723e */ /* 0x002fe400000010ff */
[----:B------:R-:W-:Y:S02]  /*5c90*/  @!P0 FSEL R4, R4, -INF , !P1 ;  /* 0xff80000004048808 */ /* 0x000fe40004800000 */
[----:B---3--:R-:W-:Y:S01]  /*5ca0*/  IADD3 R142, P0, R142, UR14, RZ ;  /* 0x0000000e8e8e7c10 */ /* 0x008fe2000ff1e0ff */
[----:B------:R1:W-:Y:S02]  /*5cb0*/  STS [R236+0x13400], R7 ;  /* 0x01340007ec007388 */ /* 0x0003e40000000800 */
[----:B------:R-:W-:Y:S01]  /*5cc0*/  FFMA.FTZ R0, R4, c[0x0][0x23c], -R0 ;  /* 0x00008f0004007a23 */ /* 0x000fe20000010800 */
[----:B------:R-:W-:Y:S01]  /*5cd0*/  F2FP.BF16.PACK_AB R4, R154, R157 ;  /* 0x0000009d9a04723e */ /* 0x000fe200000010ff */
[----:B------:R-:W2:Y:S01]  /*5ce0*/  MUFU.EX2 R147, R9 ;  /* 0x0000000900937308 */ /* 0x000ea20000000800 */
[----:B------:R-:W-:Y:S02]  /*5cf0*/  IADD3.X R143, R140, UR13, RZ, P0, !PT ;  /* 0x0000000d8c8f7c10 */ /* 0x000fe400087fe4ff */
[----:B------:R-:W-:Y:S01]  /*5d00*/  PLOP3.LUT P0, PT, PT, PT, UP0, 0x80, 0x0 ;  /* 0x000000000000781c */ /* 0x000fe20003f0f008 */
[----:B------:R2:W-:Y:S04]  /*5d10*/  STS [R235+0x13000], R4 ;  /* 0x01300004eb007388 */ /* 0x0005e80000000800 */
[----:B------:R-:W3:Y:S02]  /*5d20*/  LDG.E R140, [R142.64] ;  /* 0x000000068e8c7981 */ /* 0x000ee4000c1e1900 */
[----:B------:R2:W2:Y:S01]  /*5d30*/  MUFU.EX2 R248, R0 ;  /* 0x0000000000f87308 */ /* 0x0004a20000000800 */
[----:B----4-:R-:W-:Y:S02]  /*5d40*/  F2FP.BF16.PACK_AB R6, R57, R58 ;  /* 0x0000003a3906723e */ /* 0x010fe400000010ff */
[----:B--2---:R-:W-:Y:S02]  /*5d50*/  F2FP.BF16.PACK_AB R5, R47, R48 ;  /* 0x000000302f05723e */ /* 0x004fe400000010ff */
[----:B-1----:R-:W-:Y:S02]  /*5d60*/  F2FP.BF16.PACK_AB R7, R55, R56 ;  /* 0x000000383707723e */ /* 0x002fe400000010ff */
[----:B------:R-:W-:Y:S02]  /*5d70*/  F2FP.BF16.PACK_AB R4, R156, R160 ;  /* 0x000000a09c04723e */ /* 0x000fe400000010ff */
[----:B------:R-:W-:Y:S05]  /*5d80*/  F2FP.BF16.PACK_AB R0, R161, R162 ;  /* 0x000000a2a100723e */ /* 0x000fea00000010ff */
[----:B------:R1:W-:Y:S04]  /*5d90*/  STS [R235+0x13400], R0 ;  /* 0x01340000eb007388 */ /* 0x0003e80000000800 */
[----:B------:R2:W-:Y:S04]  /*5da0*/  STS [R236+0x14000], R6 ;  /* 0x01400006ec007388 */ /* 0x0005e80000000800 */
[----:B------:R4:W-:Y:S04]  /*5db0*/  STS [R236+0x14400], R5 ;  /* 0x01440005ec007388 */ /* 0x0009e80000000800 */
[----:B------:R4:W-:Y:S01]  /*5dc0*/  STS [R235+0x14000], R7 ;  /* 0x01400007eb007388 */ /* 0x0009e20000000800 */
[----:B-1----:R-:W-:Y:S02]  /*5dd0*/  F2FP.BF16.PACK_AB R0, R148, R149 ;  /* 0x000000959400723e */ /* 0x002fe400000010ff */
[----:B--2---:R-:W-:Y:S02]  /*5de0*/  F2FP.BF16.PACK_AB R6, R45, R46 ;  /* 0x0000002e2d06723e */ /* 0x004fe400000010ff */
[----:B----4-:R-:W-:Y:S03]  /*5df0*/  F2FP.BF16.PACK_AB R5, R152, R153 ;  /* 0x000000999805723e */ /* 0x010fe600000010ff */
[----:B------:R1:W-:Y:S01]  /*5e00*/  STS [R235+0x14400], R6 ;  /* 0x01440006eb007388 */ /* 0x0003e20000000800 */
[----:B------:R-:W-:Y:S03]  /*5e10*/  F2FP.BF16.PACK_AB R7, R245, R247 ;  /* 0x000000f7f507723e */ /* 0x000fe600000010ff */
[----:B------:R2:W-:Y:S04]  /*5e20*/  STS [R234+0x13000], R5 ;  /* 0x01300005ea007388 */ /* 0x0005e80000000800 */
[----:B------:R4:W-:Y:S04]  /*5e30*/  STS [R234+0x13400], R4 ;  /* 0x01340004ea007388 */ /* 0x0009e80000000800 */
[----:B------:R4:W-:Y:S01]  /*5e40*/  STS [R233+0x13000], R0 ;  /* 0x01300000e9007388 */ /* 0x0009e20000000800 */
[----:B-1----:R-:W-:Y:S02]  /*5e50*/  F2FP.BF16.PACK_AB R6, R39, R40 ;  /* 0x000000282706723e */ /* 0x002fe400000010ff */
[----:B--2---:R-:W-:Y:S02]  /*5e60*/  F2FP.BF16.PACK_AB R5, R147, R155 ;  /* 0x0000009b9305723e */ /* 0x004fe400000010ff */
[----:B----4-:R-:W-:Y:S03]  /*5e70*/  F2FP.BF16.PACK_AB R4, R169, R170 ;  /* 0x000000aaa904723e */ /* 0x010fe600000010ff */
[----:B------:R-:W-:Y:S01]  /*5e80*/  STS [R233+0x13400], R5 ;  /* 0x01340005e9007388 */ /* 0x000fe20000000800 */
[----:B------:R-:W-:Y:S03]  /*5e90*/  F2FP.BF16.PACK_AB R0, R248, R38 ;  /* 0x00000026f800723e */ /* 0x000fe600000010ff */
[----:B------:R-:W-:Y:S04]  /*5ea0*/  STS [R234+0x14000], R7 ;  /* 0x01400007ea007388 */ /* 0x000fe80000000800 */
[----:B------:R-:W-:Y:S04]  /*5eb0*/  STS [R234+0x14400], R6 ;  /* 0x01440006ea007388 */ /* 0x000fe80000000800 */
[----:B------:R-:W-:Y:S04]  /*5ec0*/  STS [R233+0x14000], R4 ;  /* 0x01400004e9007388 */ /* 0x000fe80000000800 */
[----:B------:R1:W-:Y:S04]  /*5ed0*/  STS [R233+0x14400], R0 ;  /* 0x01440000e9007388 */ /* 0x0003e80000000800 */
[----:B------:R-:W2:Y:S08]  /*5ee0*/  LDSM.16.M88.4 R32, [R223+0x6000] ;  /* 0x00600000df20783b */ /* 0x000eb00000000200 */
[----:B------:R-:W4:Y:S08]  /*5ef0*/  LDSM.16.M88.4 R28, [R223+0x6800] ;  /* 0x00680000df1c783b */ /* 0x000f300000000200 */
[----:B------:R-:W4:Y:S01]  /*5f00*/  LDSM.16.M88.4 R132, [R224+0x6000] ;  /* 0x00600000e084783b */ /* 0x000f220000000200 */
[----:B-1----:R-:W-:Y:S01]  /*5f10*/  FFMA.FTZ R0, -R164, R164, 1 ;  /* 0x3f800000a4007423 */ /* 0x002fe200000101a4 */
[----:B------:R-:W-:Y:S06]  /*5f20*/  MOV R164, R144 ;  /* 0x0000009000a47202 */ /* 0x000fec0000000f00 */
[----:B------:R-:W1:Y:S01]  /*5f30*/  LDSM.16.M88.4 R136, [R224+0x6800] ;  /* 0x00680000e088783b */ /* 0x000e620000000200 */
[----:B------:R-:W-:Y:S01]  /*5f40*/  FMUL.FTZ R0, R0, c[0x0][0x2ec] ;  /* 0x0000bb0000007a20 */ /* 0x000fe20000410000 */
        /* <DEDUP_REMOVED lines=52> */
[C---:B------:R-:W-:Y:S03]  /*6290*/  HMMA.16816.F32.BF16 R16, R132.reuse, R214, R16 ;  /* 0x000000d68410723c */ /* 0x040fe60000041810 */
[----:B------:R-:W-:Y:S02]  /*62a0*/  FMUL.FTZ R141, R141, R5 ;  /* 0x000000058d8d7220 */ /* 0x000fe40000410000 */
[----:B------:R-:W-:Y:S01]  /*62b0*/  FADD.FTZ R4, -R140, R4 ;  /* 0x000000048c047221 */ /* 0x000fe20000010100 */
[----:B------:R1:W2:Y:S02]  /*62c0*/  LDG.E R5, [R142.64+0x20] ;  /* 0x000020068e057981 */ /* 0x0002a4000c1e1900 */
[-C--:B------:R-:W-:Y:S01]  /*62d0*/  HMMA.16816.F32.BF16 R20, R132, R216.reuse, R20 ;  /* 0x000000d88414723c */ /* 0x080fe20000041814 */
[----:B------:R-:W-:Y:S03]  /*62e0*/  FMUL.FTZ R4, R163, R4 ;  /* 0x00000004a3047220 */ /* 0x000fe60000410000 */
[----:B------:R-:W-:Y:S01]  /*62f0*/  MOV R163, R145 ;  /* 0x0000009100a37202 */ /* 0x000fe20000000f00 */
        /* <DEDUP_REMOVED lines=25> */
[----:B------:R-:W-:Y:S02]  /*6490*/  FFMA.FTZ R17, -R151, R151, 1 ;  /* 0x3f80000097117423 */ /* 0x000fe40000010197 */
[----:B------:R-:W-:Y:S02]  /*64a0*/  FFMA.FTZ R16, -R150, R150, 1 ;  /* 0x3f80000096107423 */ /* 0x000fe40000010196 */
[----:B------:R-:W-:Y:S01]  /*64b0*/  FMUL.FTZ R33, R149, R20 ;  /* 0x0000001495217220 */ /* 0x000fe20000410000 */
[----:B------:R-:W-:Y:S01]  /*64c0*/  MOV R149, R237 ;  /* 0x000000ed00957202 */ /* 0x000fe20000000f00 */
[----:B------:R-:W-:Y:S01]  /*64d0*/  FMUL.FTZ R32, R148, R32 ;  /* 0x0000002094207220 */ /* 0x000fe20000410000 */
[----:B------:R-:W-:Y:S01]  /*64e0*/  MOV R148, R238 ;  /* 0x000000ee00947202 */ /* 0x000fe20000000f00 */
        /* <DEDUP_REMOVED lines=15> */
[----:B------:R-:W-:Y:S02]  /*65e0*/  FMUL.FTZ R32, R32, c[0x0][0x2ec] ;  /* 0x0000bb0020207a20 */ /* 0x000fe40000410000 */
[----:B------:R-:W-:Y:S02]  /*65f0*/  FFMA.FTZ R20, -R166, R166, 1 ;  /* 0x3f800000a6147423 */ /* 0x000fe400000101a6 */
[----:B------:R-:W-:Y:S02]  /*6600*/  FFMA.FTZ R133, -R250, R250, 1 ;  /* 0x3f800000fa857423 */ /* 0x000fe400000101fa */
[----:B------:R-:W-:Y:S02]  /*6610*/  FMUL.FTZ R20, R20, c[0x0][0x2ec] ;  /* 0x0000bb0014147a20 */ /* 0x000fe40000410000 */
[----:B------:R-:W-:Y:S02]  /*6620*/  FMUL.FTZ R133, R133, c[0x0][0x2ec] ;  /* 0x0000bb0085857a20 */ /* 0x000fe40000410000 */
[----:B------:R-:W-:Y:S02]  /*6630*/  FMUL.FTZ R141, R20, R134 ;  /* 0x00000086148d7220 */ /* 0x000fe40000410000 */
[----:B------:R-:W-:Y:S02]  /*6640*/  FFMA.FTZ R134, -R252, R252, 1 ;  /* 0x3f800000fc867423 */ /* 0x000fe400000101fc */
[----:B------:R-:W-:Y:S02]  /*6650*/  FFMA.FTZ R20, -R37, R37, 1 ;  /* 0x3f80000025147423 */ /* 0x000fe40000010125 */
[----:B------:R-:W-:Y:S02]  /*6660*/  FMUL.FTZ R134, R134, c[0x0][0x2ec] ;  /* 0x0000bb0086867a20 */ /* 0x000fe40000410000 */
        /* <DEDUP_REMOVED lines=14> */
[----:B------:R-:W-:Y:S01]  /*6750*/  FADD.FTZ R19, -R5, R19 ;  /* 0x0000001305137221 */ /* 0x000fe20000010100 */
        /* <DEDUP_REMOVED lines=15> */
[C---:B---3--:R-:W-:Y:S02]  /*6850*/  FADD.FTZ R5, -R4.reuse, R8 ;  /* 0x0000000804057221 */ /* 0x048fe40000010100 */
        /* <DEDUP_REMOVED lines=18> */
[----:B------:R-:W-:Y:S02]  /*6980*/  FMUL.FTZ R32, R32, R5 ;  /* 0x0000000520207220 */ /* 0x000fe40000410000 */
[C---:B------:R-:W-:Y:S01]  /*6990*/  FADD.FTZ R24, -R4.reuse, R24 ;  /* 0x0000001804187221 */ /* 0x040fe20000010100 */
[----:B------:R1:W5:Y:S01]  /*69a0*/  LDL.LU R53, [R1+0xa4] ;  /* 0x0000a40001357983 */ /* 0x0003620000300800 */
[----:B------:R-:W-:Y:S02]  /*69b0*/  FADD.FTZ R5, -R4, R25 ;  /* 0x0000001904057221 */ /* 0x000fe40000010100 */
[----:B------:R-:W-:Y:S01]  /*69c0*/  FFMA.FTZ R25, -R50, R50, 1 ;  /* 0x3f80000032197423 */ /* 0x000fe20000010132 */
[----:B------:R1:W5:Y:S01]  /*69d0*/  LDL.LU R52, [R1+0xa0] ;  /* 0x0000a00001347983 */ /* 0x0003620000300800 */
[----:B------:R-:W-:Y:S02]  /*69e0*/  FMUL.FTZ R23, R23, R6 ;  /* 0x0000000617177220 */ /* 0x000fe40000410000 */
[----:B------:R-:W-:Y:S01]  /*69f0*/  FMUL.FTZ R34, R34, R7 ;  /* 0x0000000722227220 */ /* 0x000fe20000410000 */
[----:B------:R1:W5:Y:S01]  /*6a00*/  LDL.LU R51, [R1+0x9c] ;  /* 0x00009c0001337983 */ /* 0x0003620000300800 */
[C---:B------:R-:W-:Y:S02]  /*6a10*/  FADD.FTZ R6, -R4.reuse, R28 ;  /* 0x0000001c04067221 */ /* 0x040fe40000010100 */
[----:B------:R-:W-:Y:S01]  /*6a20*/  FADD.FTZ R7, -R4, R29 ;  /* 0x0000001d04077221 */ /* 0x000fe20000010100 */
[----:B------:R1:W5:Y:S01]  /*6a30*/  LDL.LU R50, [R1+0x98] ;  /* 0x0000980001327983 */ /* 0x0003620000300800 */
[----:B------:R-:W-:Y:S02]  /*6a40*/  FMUL.FTZ R4, R247, R24 ;  /* 0x00000018f7047220 */ /* 0x000fe40000410000 */
[----:B------:R-:W-:Y:S02]  /*6a50*/  FFMA.FTZ R24, -R49, R49, 1 ;  /* 0x3f80000031187423 */ /* 0x000fe40000010131 */
[----:B------:R-:W-:Y:S01]  /*6a60*/  FMUL.FTZ R25, R25, c[0x0][0x2ec] ;  /* 0x0000bb0019197a20 */ /* 0x000fe20000410000 */
[----:B------:R1:W5:Y:S01]  /*6a70*/  LDL.LU R49, [R1+0x94] ;  /* 0x0000940001317983 */ /* 0x0003620000300800 */
[----:B------:R-:W-:Y:S02]  /*6a80*/  FMUL.FTZ R5, R245, R5 ;  /* 0x00000005f5057220 */ /* 0x000fe40000410000 */
[----:B------:R-:W-:Y:S02]  /*6a90*/  FFMA.FTZ R29, -R244, R244, 1 ;  /* 0x3f800000f41d7423 */ /* 0x000fe400000101f4 */
[----:B------:R-:W-:Y:S02]  /*6aa0*/  FMUL.FTZ R24, R24, c[0x0][0x2ec] ;  /* 0x0000bb0018187a20 */ /* 0x000fe40000410000 */
[----:B------:R-:W-:Y:S02]  /*6ab0*/  FMUL.FTZ R25, R25, R4 ;  /* 0x0000000419197220 */ /* 0x000fe40000410000 */
[----:B----4-:R-:W-:Y:S02]  /*6ac0*/  FADD.FTZ R4, -R0, R10 ;  /* 0x0000000a00047221 */ /* 0x010fe40000010100 */
[----:B------:R-:W-:Y:S02]  /*6ad0*/  FMUL.FTZ R6, R170, R6 ;  /* 0x00000006aa067220 */ /* 0x000fe40000410000 */
[----:B------:R-:W-:Y:S02]  /*6ae0*/  FFMA.FTZ R28, -R171, R171, 1 ;  /* 0x3f800000ab1c7423 */ /* 0x000fe400000101ab */
[----:B------:R-:W-:Y:S02]  /*6af0*/  FMUL.FTZ R29, R29, c[0x0][0x2ec] ;  /* 0x0000bb001d1d7a20 */ /* 0x000fe40000410000 */
[----:B------:R-:W-:Y:S02]  /*6b00*/  FMUL.FTZ R24, R24, R5 ;  /* 0x0000000518187220 */ /* 0x000fe40000410000 */
[----:B------:R-:W-:Y:S02]  /*6b10*/  FADD.FTZ R5, -R0, R11 ;  /* 0x0000000b00057221 */ /* 0x000fe40000010100 */
[----:B------:R-:W-:Y:S02]  /*6b20*/  FMUL.FTZ R4, R48, R4 ;  /* 0x0000000430047220 */ /* 0x000fe40000410000 */
[----:B------:R-:W-:Y:S01]  /*6b30*/  FMUL.FTZ R7, R169, R7 ;  /* 0x00000007a9077220 */ /* 0x000fe20000410000 */
[----:B------:R1:W5:Y:S01]  /*6b40*/  LDL.LU R48, [R1+0x90] ;  /* 0x0000900001307983 */ /* 0x0003620000300800 */
[----:B------:R-:W-:Y:S02]  /*6b50*/  FMUL.FTZ R28, R28, c[0x0][0x2ec] ;  /* 0x0000bb001c1c7a20 */ /* 0x000fe40000410000 */
[----:B------:R-:W-:Y:S02]  /*6b60*/  FMUL.FTZ R29, R29, R6 ;  /* 0x000000061d1d7220 */ /* 0x000fe40000410000 */
[----:B------:R-:W-:Y:S02]  /*6b70*/  FADD.FTZ R6, -R0, R14 ;  /* 0x0000000e00067221 */ /* 0x000fe40000010100 */
        /* <DEDUP_REMOVED lines=25> */
[C---:B------:R-:W-:Y:S02]  /*6d10*/  FADD.FTZ R4, -R0.reuse, R27 ;  /* 0x0000001b00047221 */ /* 0x040fe40000010100 */
[----:B------:R-:W-:Y:S02]  /*6d20*/  FMUL.FTZ R13, R13, R5 ;  /* 0x000000050d0d7220 */ /* 0x000fe40000410000 */
[----:B------:R-:W-:Y:S02]  /*6d30*/  FADD.FTZ R5, -R0, R30 ;  /* 0x0000001e00057221 */ /* 0x000fe40000010100 */
[----:B------:R-:W-:Y:S02]  /*6d40*/  FMUL.FTZ R18, R18, R6 ;  /* 0x0000000612127220 */ /* 0x000fe40000410000 */
[----:B------:R-:W-:Y:S02]  /*6d50*/  FADD.FTZ R6, -R0, R31 ;  /* 0x0000001f00067221 */ /* 0x000fe40000010100 */
[----:B------:R-:W-:Y:S02]  /*6d60*/  FMUL.FTZ R0, R40, R26 ;  /* 0x0000001a28007220 */ /* 0x000fe40000410000 */
        /* <DEDUP_REMOVED lines=8> */
[----:B------:R-:W-:Y:S01]  /*6df0*/  FMUL.FTZ R6, R248, R6 ;  /* 0x00000006f8067220 */ /* 0x000fe20000410000 */
[----:B------:R1:W5:Y:S01]  /*6e00*/  LDL.LU R37, [R1+0x64] ;  /* 0x0000640001257983 */ /* 0x0003620000300800 */
[----:B------:R-:W-:Y:S02]  /*6e10*/  FMUL.FTZ R19, R19, c[0x0][0x2ec] ;  /* 0x0000bb0013137a20 */ /* 0x000fe40000410000 */
[----:B------:R-:W-:Y:S01]  /*6e20*/  FMUL.FTZ R22, R22, c[0x0][0x2ec] ;  /* 0x0000bb0016167a20 */ /* 0x000fe20000410000 */
[----:B------:R1:W5:Y:S01]  /*6e30*/  LDL R150, [R1+0x18] ;  /* 0x0000180001967983 */ /* 0x0003620000100800 */
[----:B------:R-:W-:Y:S02]  /*6e40*/  FMUL.FTZ R33, R33, R8 ;  /* 0x0000000821217220 */ /* 0x000fe40000410000 */
[----:B------:R-:W-:Y:S01]  /*6e50*/  FMUL.FTZ R17, R17, R7 ;  /* 0x0000000711117220 */ /* 0x000fe20000410000 */
[----:B------:R1:W5:Y:S01]  /*6e60*/  LDL.LU R36, [R1+0x60] ;  /* 0x0000600001247983 */ /* 0x0003620000300800 */
[----:B------:R-:W-:Y:S02]  /*6e70*/  FMUL.FTZ R20, R20, R0 ;  /* 0x0000000014147220 */ /* 0x000fe40000410000 */
[----:B------:R-:W-:Y:S01]  /*6e80*/  FMUL.FTZ R19, R19, R4 ;  /* 0x0000000413137220 */ /* 0x000fe20000410000 */
[----:B------:R1:W5:Y:S01]  /*6e90*/  LDL R147, [R1+0x1c] ;  /* 0x00001c0001937983 */ /* 0x0003620000100800 */
[----:B------:R-:W-:Y:S02]  /*6ea0*/  FMUL.FTZ R22, R22, R5 ;  /* 0x0000000516167220 */ /* 0x000fe40000410000 */
[----:B------:R-:W-:Y:S01]  /*6eb0*/  FMUL.FTZ R21, R21, R6 ;  /* 0x0000000615157220 */ /* 0x000fe20000410000 */
[----:B------:R1:W5:Y:S04]  /*6ec0*/  LDL.LU R3, [R1+0x5c] ;  /* 0x00005c0001037983 */ /* 0x0003680000300800 */
[----:B------:R1:W5:Y:S06]  /*6ed0*/  LDL.64 R152, [R1] ;  /* 0x0000000001987983 */ /* 0x00036c0000100a00 */
[----:B------:R1:W5:Y:S01]  /*6ee0*/  LDL.LU R2, [R1+0x58] ;  /* 0x0000580001027983 */ /* 0x0003620000300800 */
[----:B------:R-:W-:-:S05]  /*6ef0*/  @!P0 BRA `(.L_x_367) ;  /* 0x0000030000008947 */ /* 0x000fca0003800000 */
        /* <DEDUP_REMOVED lines=38> */
[----:B---3--:R-:W-:Y:S03]  /*7160*/  @!P1 IMAD.MOV.U32 R4, RZ, RZ, R241 ;  /* 0x000000ffff049224 */ /* 0x008fe600078e00f1 */
        /* <DEDUP_REMOVED lines=9> */
.L_x_367:
        /* <DEDUP_REMOVED lines=11> */
[----:B--2---:R-:W-:Y:S02]  /*72b0*/  F2FP.BF16.PACK_AB R9, R17, R18 ;  /* 0x000000121109723e */ /* 0x004fe400000010ff */
        /* <DEDUP_REMOVED lines=33> */
[-C--:B--2---:R-:W-:Y:S08]  /*74d0*/  HMMA.16816.F32.BF16 R36, R4, R8.reuse, R36 ;  /* 0x000000080424723c */ /* 0x084ff00000041824 */
[C---:B----4-:R-:W-:Y:S08]  /*74e0*/  HMMA.16816.F32.BF16 R40, R12.reuse, R8, R40 ;  /* 0x000000080c28723c */ /* 0x050ff00000041828 */
[-C--:B------:R-:W-:Y:S08]  /*74f0*/  HMMA.16816.F32.BF16 R44, R12, R10.reuse, R44 ;  /* 0x0000000a0c2c723c */ /* 0x080ff0000004182c */
[C---:B------:R-:W-:Y:S01]  /*7500*/  HMMA.16816.F32.BF16 R48, R4.reuse, R10, R48 ;  /* 0x0000000a0430723c */ /* 0x040fe20000041830 */
[----:B------:R-:W2:Y:S07]  /*7510*/  LDSM.16.MT88.4 R8, [R0+0x8400] ;  /* 0x008400000008783b */ /* 0x000eae0000004200 */
        /* <DEDUP_REMOVED lines=55> */
[----:B---3--:R-:W-:Y:S01]  /*7890*/  IMAD.MOV.U32 R5, RZ, RZ, c[0x0][0x370] ;  /* 0x0000dc00ff057624 */ /* 0x008fe200078e00ff */
        /* <DEDUP_REMOVED lines=32> */
.L_x_368:
[----:B---3--:R-:W-:Y:S01]  /*7aa0*/  LDSM.16.M88.4 R24, [R225] ;  /* 0x00000000e118783b */ /* 0x008fe20000000200 */
        /* <DEDUP_REMOVED lines=460> */
[----:B------:R-:W-:Y:S02]  /*9770*/  ULDC.64 UR12, c[0x0][0x388] ;  /* 0x0000e200000c7ab9 */ /* 0x000fe40000000a00 */
[----:B------:R-:W-:Y:S02]  /*9780*/  UIADD3 UR5, UR5, UR11, URZ ;  /* 0x0000000b05057290 */ /* 0x000fe4000fffe03f */
[----:B------:R-:W-:-:S02]  /*9790*/  UIMAD UR9, UR59, UR12, URZ ;  /* 0x0000000c3b0972a4 */ /* 0x000fc4000f8e023f */
[----:B------:R-:W-:Y:S02]  /*97a0*/  UIMAD.WIDE.U32 UR4, UR31, UR12, UR4 ;  /* 0x0000000c1f0472a5 */ /* 0x000fe4000f8e0004 */
[----:B------:R-:W-:-:S04]  /*97b0*/  UIMAD UR9, UR31, UR13, UR9 ;  /* 0x0000000d1f0972a4 */ /* 0x000fc8000f8e0209 */
[----:B------:R-:W-:Y:S02]  /*97c0*/  UIADD3 UR16, UR5, UR9, URZ ;  /* 0x0000000905107290 */ /* 0x000fe4000fffe03f */
[----:B------:R-:W-:Y:S02]  /*97d0*/  UMOV UR15, UR4 ;  /* 0x00000004000f7c82 */ /* 0x000fe40008000000 */
.L_x_370:
        /* <DEDUP_REMOVED lines=18> */
.L_x_371:
[----:B------:R-:W-:Y:S01]  /*9900*/  BAR.SYNC.DEFER_BLOCKING 0x0 ;  /* 0x0000000000007b1d */ /* 0x000fe20000010000 */
[----:B-1----:R-:W-:Y:S01]  /*9910*/  IMAD.SHL.U32 R3, R151, 0x2, RZ ;  /* 0x0000000297037824 */ /* 0x002fe200078e00ff */
[----:B------:R-:W-:Y:S01]  /*9920*/  USHF.L.U32 UR4, UR22, 0x7, URZ ;  /* 0x0000000716047899 */ /* 0x000fe2000800063f */
[--C-:B------:R-:W-:Y:S01]  /*9930*/  SHF.R.S32.HI R7, RZ, 0x1f, R152.reuse ;  /* 0x0000001fff077819 */ /* 0x100fe20000011498 */
[----:B------:R-:W-:Y:S01]  /*9940*/  IMAD.MOV.U32 R6, RZ, RZ, R152 ;  /* 0x000000ffff067224 */ /* 0x000fe200078e0098 */
[----:B------:R-:W-:Y:S01]  /*9950*/  UIMAD UR8, UR22, -0x80, UR8 ;  /* 0xffffff80160878a4 */ /* 0x000fe2000f8e0208 */
        /* <DEDUP_REMOVED lines=9> */
[----:B------:R-:W-:-:S03]  /*99f0*/  ULDC.64 UR10, c[0x0][0x3b8] ;  /* 0x0000ee00000a7ab9 */ /* 0x000fc60000000a00 */
[----:B------:R-:W-:Y:S01]  /*9a00*/  IMAD.U32 R8, RZ, RZ, UR5 ;  /* 0x00000005ff087e24 */ /* 0x000fe2000f8e00ff */
[----:B------:R-:W-:Y:S01]  /*9a10*/  UIMAD UR5, UR58, UR10, URZ ;  /* 0x0000000a3a0572a4 */ /* 0x000fe2000f8e023f */
[----:B------:R2:W3:Y:S03]  /*9a20*/  LDS.128 R36, [R3+0xa000] ;  /* 0x00a0000003247984 */ /* 0x0004e60000000c00 */
[----:B------:R-:W-:Y:S01]  /*9a30*/  IADD3.X R5, R5, UR16, R8, P0, !PT ;  /* 0x0000001005057c10 */ /* 0x000fe200087fe408 */
[----:B------:R-:W-:Y:S01]  /*9a40*/  IMAD.U32 R8, RZ, RZ, UR35 ;  /* 0x00000023ff087e24 */ /* 0x000fe2000f8e00ff */
[----:B------:R2:W4:Y:S01]  /*9a50*/  LDS.128 R32, [R3+0xc000] ;  /* 0x00c0000003207984 */ /* 0x0005220000000c00 */
[----:B------:R-:W-:Y:S01]  /*9a60*/  UIMAD UR5, UR35, UR11, UR5 ;  /* 0x0000000b230572a4 */ /* 0x000fe2000f8e0205 */
[----:B-1----:R-:W-:Y:S02]  /*9a70*/  SHF.R.S32.HI R0, RZ, 0x1f, R9 ;  /* 0x0000001fff007819 */ /* 0x002fe40000011409 */
[----:B------:R2:W1:Y:S02]  /*9a80*/  LDS.128 R28, [R3+0xe000] ;  /* 0x00e00000031c7984 */ /* 0x0004640000000c00 */
[----:B------:R-:W-:Y:S01]  /*9a90*/  LEA.HI R0, R0, R9, RZ, 0x2 ;  /* 0x0000000900007211 */ /* 0x000fe200078f10ff */
[----:B------:R-:W-:Y:S01]  /*9aa0*/  IMAD.WIDE.U32 R8, R8, c[0x0][0x3b8], R4 ;  /* 0x0000ee0008087a25 */ /* 0x000fe200078e0004 */
[----:B------:R2:W1:Y:S02]  /*9ab0*/  LDS.128 R48, [R3+0xf000] ;  /* 0x00f0000003307984 */ /* 0x0004640000000c00 */
[----:B------:R-:W-:-:S02]  /*9ac0*/  SHF.R.S32.HI R0, RZ, 0x2, R0 ;  /* 0x00000002ff007819 */ /* 0x000fc40000011400 */
        /* <DEDUP_REMOVED lines=26> */
.L_x_373:
[----:B------:R-:W-:Y:S05]  /*9c70*/  BSYNC B0 ;  /* 0x0000000000007941 */ /* 0x000fea0003800000 */
.L_x_372:
        /* <DEDUP_REMOVED lines=20> */
.L_x_375:
[----:B------:R-:W-:Y:S05]  /*9dc0*/  BSYNC B0 ;  /* 0x0000000000007941 */ /* 0x000fea0003800000 */
.L_x_374:
        /* <DEDUP_REMOVED lines=29> */
.L_x_377:
[----:B------:R-:W-:Y:S05]  /*9fa0*/  BSYNC B0 ;  /* 0x0000000000007941 */ /* 0x000fea0003800000 */
.L_x_376:
        /* <DEDUP_REMOVED lines=16> */
.L_x_353:
[----:B------:R-:W-:Y:S05]  /*a0b0*/  BSYNC B1 ;  /* 0x0000000000017941 */ /* 0x000fea0003800000 */
.L_x_339:
        /* <DEDUP_REMOVED lines=11> */
.L_x_378:
[----:B------:R-:W-:Y:S05]  /*a170*/  EXIT ;  /* 0x000000000000794d */ /* 0x000fea0003800000 */
.L_x_380:
        /* <DEDUP_REMOVED lines=16> */
.L_x_676:


//--------------------- .text._ZN5flash25flash_bwd_dot_do_o_kernelILb0E23Flash_bwd_kernel_traitsILi96ELi64ELi128ELi8ELi2ELi4ELi4ELb1ELb0EN7cutlass10bfloat16_tE19Flash_kernel_traitsILi96ELi64ELi128ELi8ES3_EEEEvNS_16Flash_bwd_paramsE --------------------------
	.section	.text._ZN5flash25flash_bwd_dot_do_o_kernelILb0E23Flash_bwd_kernel_traitsILi96ELi64ELi128ELi8ELi2ELi4ELi4ELb1ELb0EN7cutlass10bfloat16_tE19Flash_kernel_traitsILi96ELi64ELi128ELi8ES3_EEEEvNS_16Flash_bwd_paramsE,"ax",@progbits
	.sectioninfo	@"SHI_REGISTERS=43"
	.align	128
        .global         _ZN5flash25flash_bwd_dot_do_o_kernelILb0E23Flash_bwd_kernel_traitsILi96ELi64ELi128ELi8ELi2ELi4ELi4ELb1ELb0EN7cutlass10bfloat16_tE19Flash_kernel_traitsILi96ELi64ELi128ELi8ES3_EEEEvNS_16Flash_bwd_paramsE
        .type           _ZN5flash25flash_bwd_dot_do_o_kernelILb0E23Flash_bwd_kernel_traitsILi96ELi64ELi128ELi8ELi2ELi4ELi4ELb1ELb0EN7cutlass10bfloat16_tE19Flash_kernel_traitsILi96ELi64ELi128ELi8ES3_EEEEvNS_16Flash_bwd_paramsE,@function
        .size           _ZN5flash25flash_bwd_dot_do_o_kernelILb0E23Flash_bwd_kernel_traitsILi96ELi64ELi128ELi8ELi2ELi4ELi4ELb1ELb0EN7cutlass10bfloat16_tE19Flash_kernel_traitsILi96ELi64ELi128ELi8ES3_EEEEvNS_16Flash_bwd_paramsE,(.L_x_677 - _ZN5flash25flash_bwd_dot_do_o_kernelILb0E23Flash_bwd_kernel_traitsILi96ELi64ELi128ELi8ELi2ELi4ELi4ELb1ELb0EN7cutlass10bfloat16_tE19Flash_kernel_traitsILi96ELi64ELi128ELi8ES3_EEEEvNS_16Flash_bwd_paramsE)
        .other          _ZN5flash25flash_bwd_dot_do_o_kernelILb0E23Flash_bwd_kernel_traitsILi96ELi64ELi128ELi8ELi2ELi4ELi4ELb1ELb0EN7cutlass10bfloat16_tE19Flash_kernel_traitsILi96ELi64ELi128ELi8ES3_EEEEvNS_16Flash_bwd_paramsE,@"STO_CUDA_ENTRY STV_DEFAULT"
_ZN5flash25flash_bwd_dot_do_o_kernelILb0E23Flash_bwd_kernel_traitsILi96ELi64ELi128ELi8ELi2ELi4ELi4ELb1ELb0EN7cutlass10bfloat16_tE19Flash_kernel_traitsILi96ELi64ELi128ELi8ES3_EEEEvNS_16Flash_bwd_paramsE:
.text._ZN5flash25flash_bwd_dot_do_o_kernelILb0E23Flash_bwd_kernel_traitsILi96ELi64ELi128ELi8ELi2ELi4ELi4ELb1ELb0EN7cutlass10bfloat16_tE19Flash_kernel_traitsILi96ELi64ELi128ELi8ES3_EEEEvNS_16Flash_bwd_paramsE:
[----:B------:R-:W-:Y:S02]  /*0000*/  IMAD.MOV.U32 R1, RZ, RZ, c[0x0][0x28] ;  /* 0x00000a00ff017624 */ /* 0x000fe400078e00ff */
[----:B------:R-:W0:Y:S01]  /*0010*/  S2R R7, SR_CTAID.Y ;  /* 0x0000000000077919 */ /* 0x000e220000002600 */
[----:B------:R-:W-:Y:S01]  /*0020*/  ISETP.NE.U32.AND P0, PT, RZ, c[0x0][0x240], PT ;  /* 0x00009000ff007a0c */ /* 0x000fe20003f05070 */
[----:B------:R-:W-:Y:S01]  /*0030*/  ULDC.64 UR4, c[0x0][0x118] ;  /* 0x0000460000047ab9 */ /* 0x000fe20000000a00 */
[----:B------:R-:W-:Y:S02]  /*0040*/  MOV R9, 0xffffffff ;  /* 0xffffffff00097802 */ /* 0x000fe40000000f00 */
[----:B------:R-:W-:-:S13]  /*0050*/  ISETP.NE.AND.EX P0, PT, RZ, c[0x0][0x244], PT, P0 ;  /* 0x00009100ff007a0c */ /* 0x000fda0003f05300 */
[----:B------:R-:W-:Y:S01]  /*0060*/  @P0 MOV R2, 0x4 ;  /* 0x0000000400020802 */ /* 0x000fe20000000f00 */
[----:B------:R-:W-:Y:S01]  /*0070*/  @P0 IMAD.MOV.U32 R5, RZ, RZ, 0x4 ;  /* 0x00000004ff050424 */ /* 0x000fe200078e00ff */
[----:B0-----:R-:W-:-:S03]  /*0080*/  @P0 IADD3 R4, R7, 0x1, RZ ;  /* 0x0000000107040810 */ /* 0x001fc60007ffe0ff */
[----:B------:R-:W-:-:S04]  /*0090*/  @P0 IMAD.WIDE R2, R7, R2, c[0x0][0x240] ;  /* 0x0000900007020625 */ /* 0x000fc800078e0202 */
[----:B------:R-:W-:Y:S01]  /*00a0*/  @P0 IMAD.WIDE R4, R4, R5, c[0x0][0x240] ;  /* 0x0000900004040625 */ /* 0x000fe200078e0205 */
[----:B------:R-:W2:Y:S05]  /*00b0*/  @P0 LDG.E R9, [R2.64] ;  /* 0x0000000402090981 */ /* 0x000eaa000c1e1900 */
[----:B------:R-:W2:Y:S04]  /*00c0*/  @P0 LDG.E R4, [R4.64] ;  /* 0x0000000404040981 */ /* 0x000ea8000c1e1900 */
[----:B------:R-:W0:Y:S02]  /*00d0*/  S2R R31, SR_CTAID.X ;  /* 0x00000000001f7919 */ /* 0x000e240000002500 */
[----:B0-----:R-:W-:Y:S01]  /*00e0*/  SHF.L.U32 R31, R31, 0x6, RZ ;  /* 0x000000061f1f7819 */ /* 0x001fe200000006ff */
[----:B--2---:R-:W-:-:S02]  /*00f0*/  @P0 IMAD.IADD R6, R4, 0x1, -R9 ;  /* 0x0000000104060824 */ /* 0x004fc400078e0a09 */
[----:B------:R-:W-:-:S05]  /*0100*/  @!P0 IMAD.MOV.U32 R6, RZ, RZ, c[0x0][0x214] ;  /* 0x00008500ff068624 */ /* 0x000fca00078e00ff */
[----:B------:R-:W-:-:S13]  /*0110*/  ISETP.GT.AND P0, PT, R6, R31, PT ;  /* 0x0000001f0600720c */ /* 0x000fda0003f04270 */
[----:B------:R-:W-:Y:S05]  /*0120*/  @!P0 EXIT ;  /* 0x000000000000894d */ /* 0x000fea0003800000 */
[C---:B------:R-:W-:Y:S01]  /*0130*/  ISETP.NE.AND P1, PT, R9.reuse, -0x1, PT ;  /* 0xffffffff0900780c */ /* 0x040fe20003f25270 */
[----:B------:R-:W0:Y:S01]  /*0140*/  S2R R0, SR_CTAID.Z ;  /* 0x0000000000007919 */ /* 0x000e220000002700 */
[----:B------:R-:W-:Y:S02]  /*0150*/  ULDC.U8 UR6, c[0x0][0x328] ;  /* 0x0000ca0000067ab9 */ /* 0x000fe40000000000 */
[----:B------:R-:W-:Y:S01]  /*0160*/  ISETP.NE.AND P0, PT, RZ, UR6, PT ;  /* 0x00000006ff007c0c */ /* 0x000fe2000bf05270 */
[----:B------:R-:W1:Y:S08]  /*0170*/  S2R R30, SR_TID.X ;  /* 0x00000000001e7919 */ /* 0x000e700000002100 */
[--C-:B------:R-:W-:Y:S01]  /*0180*/  @!P1 SHF.R.S32.HI R2, RZ, 0x1f, R7.reuse ;  /* 0x0000001fff029819 */ /* 0x100fe20000011407 */
[----:B------:R-:W-:Y:S01]  /*0190*/  @P1 IMAD.WIDE.U32 R20, R9, c[0x0][0x370], RZ ;  /* 0x0000dc0009141a25 */ /* 0x000fe200078e00ff */
[----:B------:R-:W-:-:S03]  /*01a0*/  @!P1 SHF.R.S32.HI R8, RZ, 0x1f, R7 ;  /* 0x0000001fff089819 */ /* 0x000fc60000011407 */
[----:B------:R-:W-:Y:S02]  /*01b0*/  @!P1 IMAD R4, R2, c[0x0][0x368], RZ ;  /* 0x0000da0002049a24 */ /* 0x000fe400078e02ff */
[----:B------:R-:W-:Y:S02]  /*01c0*/  @!P1 IMAD R8, R8, c[0x0][0x1e0], RZ ;  /* 0x0000780008089a24 */ /* 0x000fe400078e02ff */
[----:B------:R-:W-:Y:S02]  /*01d0*/  @!P1 IMAD R11, R7, c[0x0][0x36c], R4 ;  /* 0x0000db00070b9a24 */ /* 0x000fe400078e0204 */
[----:B------:R-:W-:-:S04]  /*01e0*/  @P1 IMAD.WIDE.U32 R32, R9, c[0x0][0x1e8], RZ ;  /* 0x00007a0009201a25 */ /* 0x000fc800078e00ff */
[----:B------:R-:W-:-:S04]  /*01f0*/  @!P1 IMAD.WIDE.U32 R2, R7, c[0x0][0x368], RZ ;  /* 0x0000da0007029a25 */ /* 0x000fc800078e00ff */
[----:B------:R-:W-:Y:S01]  /*0200*/  @!P1 IMAD.WIDE.U32 R4, R7, c[0x0][0x1e0], RZ ;  /* 0x0000780007049a25 */ /* 0x000fe200078e00ff */
[----:B------:R-:W-:-:S03]  /*0210*/  @!P1 MOV R20, R2 ;  /* 0x0000000200149202 */ /* 0x000fc60000000f00 */
[----:B------:R-:W-:Y:S01]  /*0220*/  @!P1 IMAD R13, R7, c[0x0][0x1e4], R8 ;  /* 0x00007900070d9a24 */ /* 0x000fe200078e0208 */
[----:B------:R-:W-:Y:S01]  /*0230*/  @!P1 MOV R32, R4 ;  /* 0x0000000400209202 */ /* 0x000fe20000000f00 */
[C---:B------:R-:W-:Y:S02]  /*0240*/  @P1 IMAD R21, R9.reuse, c[0x0][0x374], R21 ;  /* 0x0000dd0009151a24 */ /* 0x040fe400078e0215 */
[----:B------:R-:W-:Y:S02]  /*0250*/  @P1 IMAD R33, R9, c[0x0][0x1ec], R33 ;  /* 0x00007b0009211a24 */ /* 0x000fe400078e0221 */
[----:B------:R-:W-:Y:S02]  /*0260*/  @!P1 IMAD.IADD R21, R3, 0x1, R11 ;  /* 0x0000000103159824 */ /* 0x000fe400078e020b */
[----:B------:R-:W-:Y:S01]  /*0270*/  @!P1 IMAD.IADD R33, R5, 0x1, R13 ;  /* 0x0000000105219824 */ /* 0x000fe200078e020d */
[----:B------:R-:W-:Y:S05]  /*0280*/  @!P0 BRA `(.L_x_381) ;  /* 0x0000007000008947 */ /* 0x000fea0003800000 */
[----:B01----:R-:W-:Y:S01]  /*0290*/  HFMA2.MMA R3, -RZ, RZ, 0, 7.62939453125e-06 ;  /* 0x00000080ff037435 */ /* 0x003fe200000001ff */
[----:B------:R-:W-:-:S02]  /*02a0*/  @!P1 IMAD R9, R7, c[0x0][0x224], RZ ;  /* 0x0000890007099a24 */ /* 0x000fc400078e02ff */
[----:B------:R-:W-:-:S03]  /*02b0*/  IMAD.MOV.U32 R4, RZ, RZ, c[0x0][0x210] ;  /* 0x00008400ff047624 */ /* 0x000fc600078e00ff */
[----:B------:R-:W-:-:S04]  /*02c0*/  LEA R2, R7, R9, 0x7 ;  /* 0x0000000907027211 */ /* 0x000fc800078e38ff */
[----:B------:R-:W-:-:S04]  /*02d0*/  IMAD R3, R3, R4, c[0x0][0x234] ;  /* 0x00008d0003037624 */ /* 0x000fc800078e0204 */
[----:B------:R-:W-:Y:S01]  /*02e0*/  IMAD R2, R3, R0, R2 ;  /* 0x0000000003027224 */ /* 0x000fe200078e0202 */
[----:B------:R-:W-:Y:S05]  /*02f0*/  BRA `(.L_x_382) ;  /* 0x0000002000007947 */ /* 0x000fea0003800000 */
.L_x_381:
[----:B01----:R-:W-:-:S04]  /*0300*/  IMAD R2, R7, c[0x0][0x1c0], R0 ;  /* 0x0000700007027a24 */ /* 0x003fc800078e0200 */
[----:B------:R-:W-:-:S03]  /*0310*/  IMAD R2, R2, c[0x0][0x224], RZ ;  /* 0x0000890002027a24 */ /* 0x000fc600078e02ff */
.L_x_382:
[----:B------:R-:W-:Y:S01]  /*0320*/  SHF.R.S32.HI R3, RZ, 0x1f, R30 ;  /* 0x0000001fff037819 */ /* 0x000fe2000001141e */
[--C-:B------:R-:W-:Y:S01]  /*0330*/  IMAD.IADD R5, R6, 0x1, -R31.reuse ;  /* 0x0000000106057824 */ /* 0x100fe200078e0a1f */
[----:B------:R-:W-:Y:S01]  /*0340*/  IADD3 R35, R31, R2, RZ ;  /* 0x000000021f237210 */ /* 0x000fe20007ffe0ff */
[----:B------:R-:W-:Y:S01]  /*0350*/  BSSY B0, `(.L_x_383) ;  /* 0x000002b000007945 */ /* 0x000fe20003800000 */
[----:B------:R-:W-:Y:S01]  /*0360*/  LEA.HI R3, R3, R30, RZ, 0x2 ;  /* 0x0000001e03037211 */ /* 0x000fe200078f10ff */
[----:B------:R-:W-:Y:S01]  /*0370*/  CS2R R18, SRZ ;  /* 0x0000000000127805 */ /* 0x000fe2000001ff00 */
[----:B------:R-:W-:Y:S01]  /*0380*/  SHF.R.S32.HI R28, RZ, 0x1f, R31 ;  /* 0x0000001fff1c7819 */ /* 0x000fe2000001141f */
[----:B------:R-:W-:Y:S01]  /*0390*/  CS2R R6, SRZ ;  /* 0x0000000000067805 */ /* 0x000fe2000001ff00 */
[----:B------:R-:W-:Y:S01]  /*03a0*/  SHF.R.S32.HI R34, RZ, 0x2, R3 ;  /* 0x00000002ff227819 */ /* 0x000fe20000011403 */
[----:B------:R-:W-:Y:S01]  /*03b0*/  CS2R R10, SRZ ;  /* 0x00000000000a7805 */ /* 0x000fe2000001ff00 */
[----:B------:R-:W-:Y:S01]  /*03c0*/  LOP3.LUT R3, R3, 0x1ffffffc, RZ, 0xc0, !PT ;  /* 0x1ffffffc03037812 */ /* 0x000fe200078ec0ff */
[----:B------:R-:W-:Y:S01]  /*03d0*/  CS2R R8, SRZ ;  /* 0x0000000000087805 */ /* 0x000fe2000001ff00 */
[----:B------:R-:W-:Y:S01]  /*03e0*/  ISETP.GE.AND P0, PT, R34, R5, PT ;  /* 0x000000052200720c */ /* 0x000fe20003f06270 */
[----:B------:R-:W-:Y:S01]  /*03f0*/  CS2R R14, SRZ ;  /* 0x00000000000e7805 */ /* 0x000fe2000001ff00 */
[----:B------:R-:W-:Y:S01]  /*0400*/  SHF.R.S32.HI R36, RZ, 0x1f, R0 ;  /* 0x0000001fff247819 */ /* 0x000fe20000011400 */
[----:B------:R-:W-:Y:S01]  /*0410*/  IMAD.IADD R3, R30, 0x1, -R3 ;  /* 0x000000011e037824 */ /* 0x000fe200078e0a03 */
[----:B------:R-:W-:Y:S01]  /*0420*/  CS2R R4, SRZ ;  /* 0x0000000000047805 */ /* 0x000fe2000001ff00 */
[----:B------:R-:W-:Y:S01]  /*0430*/  MOV R22, RZ ;  /* 0x000000ff00167202 */ /* 0x000fe20000000f00 */
[----:B------:R-:W-:Y:S01]  /*0440*/  CS2R R12, SRZ ;  /* 0x00000000000c7805 */ /* 0x000fe2000001ff00 */
[----:B------:R-:W-:Y:S01]  /*0450*/  IMAD.SHL.U32 R2, R3, 0x8, RZ ;  /* 0x0000000803027824 */ /* 0x000fe200078e00ff */
[----:B------:R-:W-:-:S04]  /*0460*/  SHF.R.S32.HI R37, RZ, 0x1f, R34 ;  /* 0x0000001fff257819 */ /* 0x000fc80000011422 */
[----:B------:R-:W-:Y:S02]  /*0470*/  IADD3 R38, R2, 0x20, RZ ;  /* 0x0000002002267810 */ /* 0x000fe40007ffe0ff */
[----:B------:R-:W-:Y:S01]  /*0480*/  SHF.R.S32.HI R3, RZ, 0x1f, R2 ;  /* 0x0000001fff037819 */ /* 0x000fe20000011402 */
[----:B------:R-:W-:Y:S05]  /*0490*/  @P0 BRA `(.L_x_384) ;  /* 0x0000016000000947 */ /* 0x000fea0003800000 */
[----:B------:R-:W-:Y:S01]  /*04a0*/  IMAD R24, R28, c[0x0][0x370], RZ ;  /* 0x0000dc001c187a24 */ /* 0x000fe200078e02ff */
[----:B------:R-:W-:Y:S01]  /*04b0*/  ISETP.GE.AND P2, PT, R38, c[0x0][0x220], PT ;  /* 0x0000880026007a0c */ /* 0x000fe20003f46270 */
[----:B------:R-:W-:-:S04]  /*04c0*/  IMAD.WIDE.U32 R16, R31, c[0x0][0x370], R2 ;  /* 0x0000dc001f107a25 */ /* 0x000fc800078e0002 */
[----:B------:R-:W-:Y:S01]  /*04d0*/  IMAD R24, R31, c[0x0][0x374], R24 ;  /* 0x0000dd001f187a24 */ /* 0x000fe200078e0218 */
[----:B------:R-:W-:Y:S01]  /*04e0*/  IADD3 R20, P1, R20, R16, RZ ;  /* 0x0000001014147210 */ /* 0x000fe20007f3e0ff */
[----:B------:R-:W-:-:S03]  /*04f0*/  IMAD R23, R36, c[0x0][0x378], RZ ;  /* 0x0000de0024177a24 */ /* 0x000fc600078e02ff */
[----:B------:R-:W-:Y:S01]  /*0500*/  IADD3.X R21, R21, R17, R24, P1, !PT ;  /* 0x0000001115157210 */ /* 0x000fe20000ffe418 */
[----:B------:R-:W-:Y:S01]  /*0510*/  IMAD R23, R0, c[0x0][0x37c], R23 ;  /* 0x0000df0000177a24 */ /* 0x000fe200078e0217 */
[C---:B------:R-:W-:Y:S01]  /*0520*/  IADD3 R24, R2.reuse, 0x40, RZ ;  /* 0x0000004002187810 */ /* 0x040fe20007ffe0ff */
[----:B------:R-:W-:Y:S01]  /*0530*/  IMAD R17, R37, c[0x0][0x370], RZ ;  /* 0x0000dc0025117a24 */ /* 0x000fe200078e02ff */
[----:B------:R-:W-:Y:S01]  /*0540*/  ISETP.GE.AND P1, PT, R2, c[0x0][0x220], PT ;  /* 0x0000880002007a0c */ /* 0x000fe20003f26270 */
[----:B------:R-:W-:Y:S01]  /*0550*/  IMAD.WIDE.U32 R20, R0, c[0x0][0x378], R20 ;  /* 0x0000de0000147a25 */ /* 0x000fe200078e0014 */
[----:B------:R-:W-:-:S04]  /*0560*/  ISETP.GE.AND P3, PT, R24, c[0x0][0x220], PT ;  /* 0x0000880018007a0c */ /* 0x000fc80003f66270 */
[----:B------:R-:W-:Y:S01]  /*0570*/  IADD3 R21, R21, R23, RZ ;  /* 0x0000001715157210 */ /* 0x000fe20007ffe0ff */
[----:B------:R-:W-:-:S04]  /*0580*/  IMAD R23, R34, c[0x0][0x374], R17 ;  /* 0x0000dd0022177a24 */ /* 0x000fc800078e0211 */
[----:B------:R-:W-:-:S04]  /*0590*/  IMAD.WIDE.U32 R16, R34, c[0x0][0x370], R20 ;  /* 0x0000dc0022107a25 */ /* 0x000fc800078e0014 */
[----:B------:R-:W-:Y:S01]  /*05a0*/  IMAD.IADD R17, R17, 0x1, R23 ;  /* 0x0000000111117824 */ /* 0x000fe200078e0217 */
[----:B------:R-:W-:-:S04]  /*05b0*/  LEA R20, P4, R16, c[0x0][0x330], 0x1 ;  /* 0x0000cc0010147a11 */ /* 0x000fc800078808ff */
[----:B------:R-:W-:-:S05]  /*05c0*/  LEA.HI.X R21, R16, c[0x0][0x334], R17, 0x1, P4 ;  /* 0x0000cd0010157a11 */ /* 0x000fca00020f0c11 */
[----:B------:R0:W5:Y:S04]  /*05d0*/  @!P1 LDG.E.128 R8, [R20.64] ;  /* 0x0000000414089981 */ /* 0x000168000c1e1d00 */
[----:B------:R0:W5:Y:S04]  /*05e0*/  @!P2 LDG.E.128 R4, [R20.64+0x40] ;  /* 0x000040041404a981 */ /* 0x000168000c1e1d00 */
[----:B------:R0:W5:Y:S02]  /*05f0*/  @!P3 LDG.E.128 R12, [R20.64+0x80] ;  /* 0x00008004140cb981 */ /* 0x000164000c1e1d00 */
.L_x_384:
[----:B------:R-:W-:Y:S05]  /*0600*/  BSYNC B0 ;  /* 0x0000000000007941 */ /* 0x000fea0003800000 */
.L_x_383:
[----:B------:R-:W-:Y:S01]  /*0610*/  BSSY B0, `(.L_x_385) ;  /* 0x000001f000007945 */ /* 0x000fe20003800000 */
[----:B------:R-:W-:Y:S01]  /*0620*/  CS2R R16, SRZ ;  /* 0x0000000000107805 */ /* 0x000fe2000001ff00 */
[----:B------:R-:W-:Y:S01]  /*0630*/  CS2R R26, SRZ ;  /* 0x00000000001a7805 */ /* 0x000fe2000001ff00 */
[----:B------:R-:W-:Y:S01]  /*0640*/  CS2R R24, SRZ ;  /* 0x0000000000187805 */ /* 0x000fe2000001ff00 */
[----:B------:R-:W-:Y:S01]  /*0650*/  MOV R23, RZ ;  /* 0x000000ff00177202 */ /* 0x000fe20000000f00 */
[----:B0-----:R-:W-:Y:S01]  /*0660*/  CS2R R20, SRZ ;  /* 0x0000000000147805 */ /* 0x001fe2000001ff00 */
[----:B------:R-:W-:Y:S05]  /*0670*/  @P0 BRA `(.L_x_386) ;  /* 0x0000018000000947 */ /* 0x000fea0003800000 */
[----:B------:R-:W-:Y:S01]  /*0680*/  IMAD R40, R28, c[0x0][0x1e8], RZ ;  /* 0x00007a001c287a24 */ /* 0x000fe200078e02ff */
[----:B------:R-:W-:Y:S01]  /*0690*/  MOV R29, R3 ;  /* 0x00000003001d7202 */ /* 0x000fe20000000f00 */
[----:B------:R-:W-:Y:S01]  /*06a0*/  IMAD.MOV.U32 R28, RZ, RZ, R2 ;  /* 0x000000ffff1c7224 */ /* 0x000fe200078e0002 */
[----:B------:R-:W-:Y:S01]  /*06b0*/  ISETP.GE.AND P1, PT, R2, c[0x0][0x220], PT ;  /* 0x0000880002007a0c */ /* 0x000fe20003f26270 */
[C---:B------:R-:W-:Y:S01]  /*06c0*/  IMAD R40, R31.reuse, c[0x0][0x1ec], R40 ;  /* 0x00007b001f287a24 */ /* 0x040fe200078e0228 */
[----:B------:R-:W-:Y:S01]  /*06d0*/  ISETP.GE.AND P2, PT, R38, c[0x0][0x220], PT ;  /* 0x0000880026007a0c */ /* 0x000fe20003f46270 */
[----:B------:R-:W-:-:S04]  /*06e0*/  IMAD.WIDE.U32 R28, R31, c[0x0][0x1e8], R28 ;  /* 0x00007a001f1c7a25 */ /* 0x000fc800078e001c */
[----:B------:R-:W-:Y:S01]  /*06f0*/  IMAD R3, R36, c[0x0][0x1f0], RZ ;  /* 0x00007c0024037a24 */ /* 0x000fe200078e02ff */
[----:B------:R-:W-:Y:S01]  /*0700*/  IADD3 R32, P0, R32, R28, RZ ;  /* 0x0000001c20207210 */ /* 0x000fe20007f1e0ff */
[----:B------:R-:W-:Y:S02]  /*0710*/  IMAD R37, R37, c[0x0][0x1e8], RZ ;  /* 0x00007a0025257a24 */ /* 0x000fe400078e02ff */
[----:B------:R-:W-:Y:S01]  /*0720*/  IMAD R3, R0, c[0x0][0x1f4], R3 ;  /* 0x00007d0000037a24 */ /* 0x000fe200078e0203 */
[----:B------:R-:W-:-:S05]  /*0730*/  IADD3.X R33, R33, R29, R40, P0, !PT ;  /* 0x0000001d21217210 */ /* 0x000fca00007fe428 */
[----:B------:R-:W-:Y:S01]  /*0740*/  IMAD.WIDE.U32 R32, R0, c[0x0][0x1f0], R32 ;  /* 0x00007c0000207a25 */ /* 0x000fe200078e0020 */
[----:B------:R-:W-:-:S03]  /*0750*/  IADD3 R0, R2, 0x40, RZ ;  /* 0x0000004002007810 */ /* 0x000fc60007ffe0ff */
[----:B------:R-:W-:Y:S01]  /*0760*/  IMAD.IADD R33, R33, 0x1, R3 ;  /* 0x0000000121217824 */ /* 0x000fe200078e0203 */
[----:B------:R-:W-:Y:S01]  /*0770*/  ISETP.GE.AND P3, PT, R0, c[0x0][0x220], PT ;  /* 0x0000880000007a0c */ /* 0x000fe20003f66270 */
[C---:B------:R-:W-:Y:S02]  /*0780*/  IMAD R3, R34.reuse, c[0x0][0x1ec], R37 ;  /* 0x00007b0022037a24 */ /* 0x040fe400078e0225 */
[----:B------:R-:W-:-:S05]  /*0790*/  IMAD.WIDE.U32 R28, R34, c[0x0][0x1e8], R32 ;  /* 0x00007a00221c7a25 */ /* 0x000fca00078e0020 */
[----:B------:R-:W-:Y:S02]  /*07a0*/  IADD3 R3, R29, R3, RZ ;  /* 0x000000031d037210 */ /* 0x000fe40007ffe0ff */
[----:B------:R-:W-:-:S04]  /*07b0*/  LEA R2, P0, R28, c[0x0][0x1d0], 0x1 ;  /* 0x000074001c027a11 */ /* 0x000fc800078008ff */
[----:B------:R-:W-:-:S05]  /*07c0*/  LEA.HI.X R3, R28, c[0x0][0x1d4], R3, 0x1, P0 ;  /* 0x000075001c037a11 */ /* 0x000fca00000f0c03 */
[----:B------:R0:W5:Y:S04]  /*07d0*/  @!P1 LDG.E.128 R24, [R2.64] ;  /* 0x0000000402189981 */ /* 0x000168000c1e1d00 */
[----:B------:R0:W5:Y:S04]  /*07e0*/  @!P2 LDG.E.128 R16, [R2.64+0x40] ;  /* 0x000040040210a981 */ /* 0x000168000c1e1d00 */
[----:B------:R0:W5:Y:S02]  /*07f0*/  @!P3 LDG.E.128 R20, [R2.64+0x80] ;  /* 0x000080040214b981 */ /* 0x000164000c1e1d00 */
.L_x_386:
[----:B------:R-:W-:Y:S05]  /*0800*/  BSYNC B0 ;  /* 0x0000000000007941 */ /* 0x000fea0003800000 */
.L_x_385:
[C---:B0----5:R-:W-:Y:S01]  /*0810*/  LOP3.LUT R2, R8.reuse, 0xffff0000, RZ, 0xc0, !PT ;  /* 0xffff000008027812 */ /* 0x061fe200078ec0ff */
[----:B------:R-:W-:Y:S01]  /*0820*/  IMAD.U32 R0, R8, 0x10000, RZ ;  /* 0x0001000008007824 */ /* 0x000fe200078e00ff */
[----:B------:R-:W-:-:S02]  /*0830*/  LOP3.LUT R29, R24, 0xffff0000, RZ, 0xc0, !PT ;  /* 0xffff0000181d7812 */ /* 0x000fc400078ec0ff */
[----:B------:R-:W-:Y:S02]  /*0840*/  SHF.L.U32 R3, R24, 0x10, RZ ;  /* 0x0000001018037819 */ /* 0x000fe400000006ff */
[----:B------:R-:W-:Y:S01]  /*0850*/  LOP3.LUT P0, RZ, R30, 0x3, RZ, 0xc0, !PT ;  /* 0x000000031eff7812 */ /* 0x000fe2000780c0ff */
[----:B------:R-:W-:Y:S01]  /*0860*/  FMUL.FTZ R8, R2, R29 ;  /* 0x0000001d02087220 */ /* 0x000fe20000410000 */
[----:B------:R-:W-:Y:S01]  /*0870*/  SHF.L.U32 R29, R25, 0x10, RZ ;  /* 0x00000010191d7819 */ /* 0x000fe200000006ff */
[----:B------:R-:W-:Y:S01]  /*0880*/  IMAD.U32 R2, R9, 0x10000, RZ ;  /* 0x0001000009027824 */ /* 0x000fe200078e00ff */
[----:B------:R-:W-:Y:S01]  /*0890*/  LOP3.LUT R25, R25, 0xffff0000, RZ, 0xc0, !PT ;  /* 0xffff000019197812 */ /* 0x000fe200078ec0ff */
[----:B------:R-:W-:Y:S01]  /*08a0*/  FFMA.FTZ R0, R0, R3, R8 ;  /* 0x0000000300007223 */ /* 0x000fe20000010008 */
[----:B------:R-:W-:Y:S02]  /*08b0*/  LOP3.LUT R8, R9, 0xffff0000, RZ, 0xc0, !PT ;  /* 0xffff000009087812 */ /* 0x000fe400078ec0ff */
[----:B------:R-:W-:Y:S01]  /*08c0*/  SHF.L.U32 R3, R26, 0x10, RZ ;  /* 0x000000101a037819 */ /* 0x000fe200000006ff */
[----:B------:R-:W-:Y:S01]  /*08d0*/  FFMA.FTZ R2, R2, R29, R0 ;  /* 0x0000001d02027223 */ /* 0x000fe20000010000 */
[----:B------:R-:W-:Y:S01]  /*08e0*/  LOP3.LUT R9, R26, 0xffff0000, RZ, 0xc0, !PT ;  /* 0xffff00001a097812 */ /* 0x000fe200078ec0ff */
[----:B------:R-:W-:-:S02]  /*08f0*/  IMAD.U32 R0, R10, 0x10000, RZ ;  /* 0x000100000a007824 */ /* 0x000fc400078e00ff */
[----:B------:R-:W-:Y:S01]  /*0900*/  FFMA.FTZ R8, R8, R25, R2 ;  /* 0x0000001908087223 */ /* 0x000fe20000010002 */
[----:B------:R-:W-:Y:S02]  /*0910*/  LOP3.LUT R2, R10, 0xffff0000, RZ, 0xc0, !PT ;  /* 0xffff00000a027812 */ /* 0x000fe400078ec0ff */
[----:B------:R-:W-:Y:S01]  /*0920*/  LOP3.LUT R10, R11, 0xffff0000, RZ, 0xc0, !PT ;  /* 0xffff00000b0a7812 */ /* 0x000fe200078ec0ff */
[----:B------:R-:W-:Y:S01]  /*0930*/  FFMA.FTZ R8, R0, R3, R8 ;  /* 0x0000000300087223 */ /* 0x000fe20000010008 */
[----:B------:R-:W-:Y:S01]  /*0940*/  SHF.L.U32 R3, R27, 0x10, RZ ;  /* 0x000000101b037819 */ /* 0x000fe200000006ff */
[----:B------:R-:W-:Y:S01]  /*0950*/  IMAD.U32 R0, R11, 0x10000, RZ ;  /* 0x000100000b007824 */ /* 0x000fe200078e00ff */
[----:B------:R-:W-:Y:S01]  /*0960*/  LOP3.LUT R27, R27, 0xffff0000, RZ, 0xc0, !PT ;  /* 0xffff00001b1b7812 */ /* 0x000fe200078ec0ff */
[----:B------:R-:W-:Y:S01]  /*0970*/  FFMA.FTZ R2, R2, R9, R8 ;  /* 0x0000000902027223 */ /* 0x000fe20000010008 */
[----:B------:R-:W-:-:S03]  /*0980*/  LOP3.LUT R9, R16, 0xffff0000, RZ, 0xc0, !PT ;  /* 0xffff000010097812 */ /* 0x000fc600078ec0ff */
[----:B------:R-:W-:Y:S01]  /*0990*/  FFMA.FTZ R2, R0, R3, R2 ;  /* 0x0000000300027223 */ /* 0x000fe20000010002 */
[----:B------:R-:W-:Y:S01]  /*09a0*/  SHF.L.U32 R3, R16, 0x10, RZ ;  /* 0x0000001010037819 */ /* 0x000fe200000006ff */
[----:B------:R-:W-:Y:S02]  /*09b0*/  IMAD.U32 R0, R4, 0x10000, RZ ;  /* 0x0001000004007824 */ /* 0x000fe400078e00ff */
        /* <DEDUP_REMOVED lines=23> */
[C---:B------:R-:W-:Y:S01]  /*0b30*/  IMAD.U32 R0, R12.reuse, 0x10000, RZ ;  /* 0x000100000c007824 */ /* 0x040fe200078e00ff */
[----:B------:R-:W-:Y:S01]  /*0b40*/  LOP3.LUT R12, R12, 0xffff0000, RZ, 0xc0, !PT ;  /* 0xffff00000c0c7812 */ /* 0x000fe200078ec0ff */
[----:B------:R-:W-:-:S04]  /*0b50*/  FFMA.FTZ R2, R6, R19, R2 ;  /* 0x0000001306027223 */ /* 0x000fc80000010002 */
[----:B------:R-:W-:Y:S01]  /*0b60*/  FFMA.FTZ R2, R0, R3, R2 ;  /* 0x0000000300027223 */ /* 0x000fe20000010002 */
[----:B------:R-:W-:Y:S01]  /*0b70*/  SHF.L.U32 R3, R21, 0x10, RZ ;  /* 0x0000001015037819 */ /* 0x000fe200000006ff */
[C---:B------:R-:W-:Y:S01]  /*0b80*/  IMAD.U32 R0, R13.reuse, 0x10000, RZ ;  /* 0x000100000d007824 */ /* 0x040fe200078e00ff */
[----:B------:R-:W-:Y:S01]  /*0b90*/  LOP3.LUT R13, R13, 0xffff0000, RZ, 0xc0, !PT ;  /* 0xffff00000d0d7812 */ /* 0x000fe200078ec0ff */
[----:B------:R-:W-:Y:S01]  /*0ba0*/  FFMA.FTZ R5, R12, R5, R2 ;  /* 0x000000050c057223 */ /* 0x000fe20000010002 */
[----:B------:R-:W-:-:S03]  /*0bb0*/  LOP3.LUT R2, R21, 0xffff0000, RZ, 0xc0, !PT ;  /* 0xffff000015027812 */ /* 0x000fc600078ec0ff */
        /* <DEDUP_REMOVED lines=13> */
[----:B------:R-:W-:-:S03]  /*0c90*/  SHF.R.S32.HI R5, RZ, 0x1f, R35 ;  /* 0x0000001fff057819 */ /* 0x000fc60000011423 */
[----:B------:R-:W-:-:S05]  /*0ca0*/  FFMA.FTZ R0, R15, R2, R0 ;  /* 0x000000020f007223 */ /* 0x000fca0000010000 */
[----:B------:R-:W0:Y:S02]  /*0cb0*/  SHFL.BFLY PT, R3, R0, 0x2, 0x1f ;  /* 0x0c401f0000037f89 */ /* 0x000e2400000e0000 */
[----:B0-----:R-:W-:-:S05]  /*0cc0*/  FADD.FTZ R3, R0, R3 ;  /* 0x0000000300037221 */ /* 0x001fca0000010000 */
[----:B------:R0:W1:Y:S01]  /*0cd0*/  SHFL.BFLY PT, R4, R3, 0x1, 0x1f ;  /* 0x0c201f0003047f89 */ /* 0x00006200000e0000 */
[----:B------:R-:W-:Y:S05]  /*0ce0*/  @P0 EXIT ;  /* 0x000000000000094d */ /* 0x000fea0003800000 */
[----:B------:R-:W-:Y:S01]  /*0cf0*/  LEA.HI R30, P0, R30, R35, RZ, 0x1e ;  /* 0x000000231e1e7211 */ /* 0x000fe2000781f0ff */
[----:B-1----:R-:W-:-:S04]  /*0d00*/  FADD.FTZ R4, R3, R4 ;  /* 0x0000000403047221 */ /* 0x002fc80000010000 */
[----:B------:R-:W-:Y:S01]  /*0d10*/  IMAD.X R5, RZ, RZ, R5, P0 ;  /* 0x000000ffff057224 */ /* 0x000fe200000e0605 */
[----:B------:R-:W-:-:S04]  /*0d20*/  LEA R2, P0, R30, c[0x0][0x3c8], 0x2 ;  /* 0x0000f2001e027a11 */ /* 0x000fc800078010ff */
[----:B0-----:R-:W-:Y:S01]  /*0d30*/  LEA.HI.X R3, R30, c[0x0][0x3cc], R5, 0x2, P0 ;  /* 0x0000f3001e037a11 */ /* 0x001fe200000f1405 */
[----:B------:R-:W-:-:S05]  /*0d40*/  FMUL.FTZ R5, R4, c[0x0][0x2d4] ;  /* 0x0000b50004057a20 */ /* 0x000fca0000410000 */
[----:B------:R-:W-:Y:S01]  /*0d50*/  STG.E [R2.64], R5 ;  /* 0x0000000502007986 */ /* 0x000fe2000c101904 */
[----:B------:R-:W-:Y:S05]  /*0d60*/  EXIT ;  /* 0x000000000000794d */ /* 0x000fea0003800000 */
.L_x_387:
        /* <DEDUP_REMOVED lines=9> */
.L_x_677:


//--------------------- .text._ZN5flash25flash_bwd_dot_do_o_kernelILb1E23Flash_bwd_kernel_traitsILi96ELi64ELi128ELi8ELi2ELi4ELi4ELb1ELb0EN7cutlass10bfloat16_tE19Flash_kernel_traitsILi96ELi64ELi128ELi8ES3_EEEEvNS_16Flash_bwd_paramsE --------------------------
	.section	.text._ZN5flash25flash_bwd_dot_do_o_kernelILb1E23Flash_bwd_kernel_traitsILi96ELi64ELi128ELi8ELi2ELi4ELi4ELb1ELb0EN7cutlass10bfloat16_tE19Flash_kernel_traitsILi96ELi64ELi128ELi8ES3_EEEEvNS_16Flash_bwd_paramsE,"ax",@progbits
	.sectioninfo	@"SHI_REGISTERS=45"
	.align	128
        .global         _ZN5flash25flash_bwd_dot_do_o_kernelILb1E23Flash_bwd_kernel_traitsILi96ELi64ELi128ELi8ELi2ELi4ELi4ELb1ELb0EN7cutlass10bfloat16_tE19Flash_kernel_traitsILi96ELi64ELi128ELi8ES3_EEEEvNS_16Flash_bwd_paramsE
        .type           _ZN5flash25flash_bwd_dot_do_o_kernelILb1E23Flash_bwd_kernel_traitsILi96ELi64ELi128ELi8ELi2ELi4ELi4ELb1ELb0EN7cutlass10bfloat16_tE19Flash_kernel_traitsILi96ELi64ELi128ELi8ES3_EEEEvNS_16Flash_bwd_paramsE,@function
        .size           _ZN5flash25flash_bwd_dot_do_o_kernelILb1E23Flash_bwd_kernel_traitsILi96ELi64ELi128ELi8ELi2ELi4ELi4ELb1ELb0EN7cutlass10bfloat16_tE19Flash_kernel_traitsILi96ELi64ELi128ELi8ES3_EEEEvNS_16Flash_bwd_paramsE,(.L_x_678 - _ZN5flash25flash_bwd_dot_do_o_kernelILb1E23Flash_bwd_kernel_traitsILi96ELi64ELi128ELi8ELi2ELi4ELi4ELb1ELb0EN7cutlass10bfloat16_tE19Flash_kernel_traitsILi96ELi64ELi128ELi8ES3_EEEEvNS_16Flash_bwd_paramsE)
        .other          _ZN5flash25flash_bwd_dot_do_o_kernelILb1E23Flash_bwd_kernel_traitsILi96ELi64ELi128ELi8ELi2ELi4ELi4ELb1ELb0EN7cutlass10bfloat16_tE19Flash_kernel_traitsILi96ELi64ELi128ELi8ES3_EEEEvNS_16Flash_bwd_paramsE,@"STO_CUDA_ENTRY STV_DEFAULT"
_ZN5flash25flash_bwd_dot_do_o_kernelILb1E23Flash_bwd_kernel_traitsILi96ELi64ELi128ELi8ELi2ELi4ELi4ELb1ELb0EN7cutlass10bfloat16_tE19Flash_kernel_traitsILi96ELi64ELi128ELi8ES3_EEEEvNS_16Flash_bwd_paramsE:
.text._ZN5flash25flash_bwd_dot_do_o_kernelILb1E23Flash_bwd_kernel_traitsILi96ELi64ELi128ELi8ELi2ELi4ELi4ELb1ELb0EN7cutlass10bfloat16_tE19Flash_kernel_traitsILi96ELi64ELi128ELi8ES3_EEEEvNS_16Flash_bwd_paramsE:
[----:B------:R-:W-:Y:S02]  /*0000*/  MOV R1, c[0x0][0x28] ;  /* 0x00000a0000017a02 */ /* 0x000fe40000000f00 */
[----:B------:R-:W0:Y:S01]  /*0010*/  S2R R5, SR_CTAID.Y ;  /* 0x0000000000057919 */ /* 0x000e220000002600 */
[----:B------:R-:W-:Y:S01]  /*0020*/  ISETP.NE.U32.AND P0, PT, RZ, c[0x0][0x240], PT ;  /* 0x00009000ff007a0c */ /* 0x000fe20003f05070 */
[----:B------:R-:W-:Y:S01]  /*0030*/  IMAD.MOV.U32 R10, RZ, RZ, -0x1 ;  /* 0xffffffffff0a7424 */ /* 0x000fe200078e00ff */
[----:B------:R-:W-:Y:S02]  /*0040*/  ULDC.64 UR4, c[0x0][0x118] ;  /* 0x0000460000047ab9 */ /* 0x000fe40000000a00 */
        /* <DEDUP_REMOVED lines=9> */
[----:B0-----:R-:W-:Y:S01]  /*00e0*/  IMAD.SHL.U32 R41, R41, 0x40, RZ ;  /* 0x0000004029297824 */ /* 0x001fe200078e00ff */
[----:B--2---:R-:W-:-:S02]  /*00f0*/  @P0 IADD3 R8, R7, -R10, RZ ;  /* 0x8000000a07080210 */ /* 0x004fc40007ffe0ff */
[----:B------:R-:W-:-:S04]  /*0100*/  @!P0 MOV R8, c[0x0][0x214] ;  /* 0x0000850000088a02 */ /* 0x000fc80000000f00 */
[----:B------:R-:W-:-:S13]  /*0110*/  ISETP.GT.AND P1, PT, R8, R41, PT ;  /* 0x000000290800720c */ /* 0x000fda0003f24270 */
[----:B------:R-:W-:Y:S05]  /*0120*/  @!P1 EXIT ;  /* 0x000000000000994d */ /* 0x000fea0003800000 */
[----:B------:R-:W-:Y:S01]  /*0130*/  ISETP.NE.AND P1, PT, R10, -0x1, PT ;  /* 0xffffffff0a00780c */ /* 0x000fe20003f25270 */
[C---:B------:R-:W-:Y:S01]  /*0140*/  IMAD.WIDE R2, R5.reuse, 0x80, RZ ;  /* 0x0000008005027825 */ /* 0x040fe200078e02ff */
[----:B------:R-:W-:Y:S01]  /*0150*/  SHF.R.S32.HI R36, RZ, 0x1f, R41 ;  /* 0x0000001fff247819 */ /* 0x000fe20000011429 */
[----:B------:R-:W-:Y:S02]  /*0160*/  ULDC.U8 UR6, c[0x0][0x328] ;  /* 0x0000ca0000067ab9 */ /* 0x000fe40000000000 */
[----:B------:R-:W-:Y:S01]  /*0170*/  IMAD.MOV.U32 R9, RZ, RZ, c[0x0][0x1c0] ;  /* 0x00007000ff097624 */ /* 0x000fe200078e00ff */
[----:B------:R-:W-:Y:S01]  /*0180*/  SEL R4, R2, RZ, P0 ;  /* 0x000000ff02047207 */ /* 0x000fe20000000000 */
[----:B------:R-:W-:Y:S01]  /*0190*/  IMAD.WIDE R6, R5, c[0x0][0x224], RZ ;  /* 0x0000890005067a25 */ /* 0x000fe200078e02ff */
[----:B------:R-:W-:Y:S02]  /*01a0*/  SEL R11, R3, RZ, P0 ;  /* 0x000000ff030b7207 */ /* 0x000fe40000000000 */
[----:B------:R-:W-:Y:S01]  /*01b0*/  SHF.R.S32.HI R15, RZ, 0x1f, R9 ;  /* 0x0000001fff0f7819 */ /* 0x000fe20000011409 */
[----:B------:R-:W-:Y:S01]  /*01c0*/  IMAD R16, R7, c[0x0][0x1c0], RZ ;  /* 0x0000700007107a24 */ /* 0x000fe200078e02ff */
[----:B------:R-:W-:Y:S01]  /*01d0*/  IADD3 R21, P0, R41, R4, RZ ;  /* 0x0000000429157210 */ /* 0x000fe20007f1e0ff */
[----:B------:R-:W-:Y:S01]  /*01e0*/  @P1 IMAD.WIDE.U32 R24, R10, c[0x0][0x370], RZ ;  /* 0x0000dc000a181a25 */ /* 0x000fe200078e00ff */
[----:B------:R-:W-:-:S02]  /*01f0*/  @!P1 SHF.R.S32.HI R0, RZ, 0x1f, R5 ;  /* 0x0000001fff009819 */ /* 0x000fc40000011405 */
[----:B------:R-:W-:Y:S01]  /*0200*/  @!P1 SHF.R.S32.HI R17, RZ, 0x1f, R5 ;  /* 0x0000001fff119819 */ /* 0x000fe20000011405 */
[----:B------:R-:W-:Y:S01]  /*0210*/  @P1 IMAD.WIDE.U32 R12, R10, c[0x0][0x1e8], RZ ;  /* 0x00007a000a0c1a25 */ /* 0x000fe200078e00ff */
[----:B------:R-:W-:Y:S02]  /*0220*/  IADD3.X R11, R36, R11, RZ, P0, !PT ;  /* 0x0000000b240b7210 */ /* 0x000fe400007fe4ff */
[----:B------:R-:W-:Y:S01]  /*0230*/  ISETP.NE.AND P0, PT, RZ, UR6, PT ;  /* 0x00000006ff007c0c */ /* 0x000fe2000bf05270 */
[----:B------:R-:W-:Y:S01]  /*0240*/  @!P1 IMAD R14, R0, c[0x0][0x368], RZ ;  /* 0x0000da00000e9a24 */ /* 0x000fe200078e02ff */
[----:B------:R-:W-:Y:S01]  /*0250*/  @P1 MOV R40, R12 ;  /* 0x0000000c00281202 */ /* 0x000fe20000000f00 */
[----:B------:R-:W-:-:S04]  /*0260*/  @!P1 IMAD.WIDE.U32 R2, R5, c[0x0][0x368], RZ ;  /* 0x0000da0005029a25 */ /* 0x000fc800078e00ff */
[----:B------:R-:W-:Y:S02]  /*0270*/  @!P1 IMAD R7, R5, c[0x0][0x36c], R14 ;  /* 0x0000db0005079a24 */ /* 0x000fe400078e020e */
[----:B------:R-:W-:Y:S02]  /*0280*/  @!P1 IMAD R14, R17, c[0x0][0x1e0], RZ ;  /* 0x00007800110e9a24 */ /* 0x000fe400078e02ff */
[C---:B------:R-:W-:Y:S01]  /*0290*/  @P1 IMAD R25, R10.reuse, c[0x0][0x374], R25 ;  /* 0x0000dd000a191a24 */ /* 0x040fe200078e0219 */
[----:B------:R-:W-:Y:S01]  /*02a0*/  @!P1 IADD3 R25, R3, R7, RZ ;  /* 0x0000000703199210 */ /* 0x000fe20007ffe0ff */
[----:B------:R-:W-:Y:S02]  /*02b0*/  @P1 IMAD R0, R10, c[0x0][0x1ec], R13 ;  /* 0x00007b000a001a24 */ /* 0x000fe400078e020d */
[----:B------:R-:W-:Y:S02]  /*02c0*/  IMAD R15, R6, R15, R16 ;  /* 0x0000000f060f7224 */ /* 0x000fe400078e0210 */
[----:B------:R-:W-:-:S04]  /*02d0*/  @!P1 IMAD.WIDE.U32 R12, R5, c[0x0][0x1e0], RZ ;  /* 0x00007800050c9a25 */ /* 0x000fc800078e00ff */
[----:B------:R-:W-:Y:S01]  /*02e0*/  @!P1 IMAD R3, R5, c[0x0][0x1e4], R14 ;  /* 0x0000790005039a24 */ /* 0x000fe200078e020e */
[----:B------:R-:W-:Y:S01]  /*02f0*/  MOV R14, c[0x0][0x22c] ;  /* 0x00008b00000e7a02 */ /* 0x000fe20000000f00 */
[----:B------:R-:W-:Y:S01]  /*0300*/  IMAD.WIDE.U32 R6, R6, c[0x0][0x1c0], RZ ;  /* 0x0000700006067a25 */ /* 0x000fe200078e00ff */
[----:B------:R-:W-:-:S03]  /*0310*/  @!P1 MOV R40, R12 ;  /* 0x0000000c00289202 */ /* 0x000fc60000000f00 */
[----:B------:R-:W-:Y:S02]  /*0320*/  @!P1 IMAD.MOV.U32 R24, RZ, RZ, R2 ;  /* 0x000000ffff189224 */ /* 0x000fe400078e0002 */
[----:B------:R-:W0:Y:S01]  /*0330*/  S2R R2, SR_CTAID.Z ;  /* 0x0000000000027919 */ /* 0x000e220000002700 */
[----:B------:R-:W-:Y:S01]  /*0340*/  @!P1 IMAD.IADD R0, R13, 0x1, R3 ;  /* 0x000000010d009824 */ /* 0x000fe200078e0203 */
[----:B------:R-:W-:Y:S01]  /*0350*/  IADD3 R3, R7, R15, RZ ;  /* 0x0000000f07037210 */ /* 0x000fe20007ffe0ff */
[----:B------:R-:W-:Y:S01]  /*0360*/  @P1 IMAD.MOV.U32 R17, RZ, RZ, R10 ;  /* 0x000000ffff111224 */ /* 0x000fe200078e000a */
[----:B------:R-:W-:Y:S01]  /*0370*/  SHF.R.S32.HI R7, RZ, 0x1f, R14 ;  /* 0x0000001fff077819 */ /* 0x000fe2000001140e */
[----:B------:R-:W-:-:S04]  /*0380*/  IMAD.WIDE R12, R9, c[0x0][0x22c], RZ ;  /* 0x00008b00090c7a25 */ /* 0x000fc800078e02ff */
[----:B------:R-:W-:Y:S02]  /*0390*/  IMAD R14, R3, c[0x0][0x22c], RZ ;  /* 0x00008b00030e7a24 */ /* 0x000fe400078e02ff */
[----:B------:R-:W1:Y:S01]  /*03a0*/  S2R R3, SR_TID.X ;  /* 0x0000000000037919 */ /* 0x000e620000002100 */
[----:B------:R-:W-:Y:S02]  /*03b0*/  @!P1 IMAD.MOV.U32 R17, RZ, RZ, -0x1 ;  /* 0xffffffffff119424 */ /* 0x000fe400078e00ff */
[----:B------:R-:W-:Y:S02]  /*03c0*/  IMAD.MOV.U32 R15, RZ, RZ, RZ ;  /* 0x000000ffff0f7224 */ /* 0x000fe400078e00ff */
[----:B------:R-:W-:Y:S02]  /*03d0*/  IMAD R16, R13, R17, RZ ;  /* 0x000000110d107224 */ /* 0x000fe400078e02ff */
[----:B------:R-:W-:Y:S02]  /*03e0*/  IMAD R7, R7, R6, R14 ;  /* 0x0000000607077224 */ /* 0x000fe400078e020e */
[----:B------:R-:W-:-:S02]  /*03f0*/  IMAD R23, R12, R15, R16 ;  /* 0x0000000f0c177224 */ /* 0x000fc400078e0210 */
[----:B------:R-:W-:-:S04]  /*0400*/  IMAD.WIDE.U32 R14, R6, c[0x0][0x22c], RZ ;  /* 0x00008b00060e7a25 */ /* 0x000fc800078e00ff */
[----:B------:R-:W-:Y:S02]  /*0410*/  IMAD R4, R11, R12, RZ ;  /* 0x0000000c0b047224 */ /* 0x000fe400078e02ff */
[----:B------:R-:W-:-:S04]  /*0420*/  IMAD.WIDE.U32 R16, R12, R17, RZ ;  /* 0x000000110c107225 */ /* 0x000fc800078e00ff */
[----:B0-----:R-:W-:Y:S01]  /*0430*/  IMAD R19, R2, c[0x0][0x22c], RZ ;  /* 0x00008b0002137a24 */ /* 0x001fe200078e02ff */
[----:B------:R-:W-:Y:S01]  /*0440*/  SEL R16, R14, R16, !P1 ;  /* 0x000000100e107207 */ /* 0x000fe20004800000 */
[----:B------:R-:W-:Y:S01]  /*0450*/  IMAD.IADD R11, R15, 0x1, R7 ;  /* 0x000000010f0b7824 */ /* 0x000fe200078e0207 */
[----:B------:R-:W-:Y:S01]  /*0460*/  @P1 IADD3 R11, R17, R23, RZ ;  /* 0x00000017110b1210 */ /* 0x000fe20007ffe0ff */
[----:B------:R-:W-:Y:S01]  /*0470*/  IMAD.WIDE.U32 R6, R21, R12, RZ ;  /* 0x0000000c15067225 */ /* 0x000fe200078e00ff */
[----:B------:R-:W-:-:S03]  /*0480*/  SHF.R.S32.HI R14, RZ, 0x1f, R19 ;  /* 0x0000001fff0e7819 */ /* 0x000fc60000011413 */
[----:B------:R-:W-:Y:S01]  /*0490*/  IMAD R13, R13, R21, R4 ;  /* 0x000000150d0d7224 */ /* 0x000fe200078e0204 */
[----:B------:R-:W-:-:S03]  /*04a0*/  SHF.R.S32.HI R4, RZ, 0x1f, R2 ;  /* 0x0000001fff047819 */ /* 0x000fc60000011402 */
[----:B------:R-:W-:Y:S01]  /*04b0*/  IMAD.IADD R13, R7, 0x1, R13 ;  /* 0x00000001070d7824 */ /* 0x000fe200078e020d */
[----:B------:R-:W-:Y:S05]  /*04c0*/  @!P0 BRA `(.L_x_388) ;  /* 0x0000007000008947 */ /* 0x000fea0003800000 */
[----:B-1----:R-:W-:Y:S01]  /*04d0*/  HFMA2.MMA R12, -RZ, RZ, 0, 7.62939453125e-06 ;  /* 0x00000080ff0c7435 */ /* 0x002fe200000001ff */
[----:B------:R-:W-:Y:S02]  /*04e0*/  @!P1 IMAD R10, R5, c[0x0][0x224], RZ ;  /* 0x00008900050a9a24 */ /* 0x000fe400078e02ff */
[----:B------:R-:W-:-:S03]  /*04f0*/  IMAD.MOV.U32 R15, RZ, RZ, c[0x0][0x210] ;  /* 0x00008400ff0f7624 */ /* 0x000fc600078e00ff */
[----:B------:R-:W-:-:S04]  /*0500*/  LEA R10, R5, R10, 0x7 ;  /* 0x0000000a050a7211 */ /* 0x000fc800078e38ff */
[----:B------:R-:W-:-:S04]  /*0510*/  IMAD R5, R12, R15, c[0x0][0x234] ;  /* 0x00008d000c057624 */ /* 0x000fc800078e020f */
[----:B------:R-:W-:Y:S01]  /*0520*/  IMAD R32, R5, R2, R10 ;  /* 0x0000000205207224 */ /* 0x000fe200078e020a */
[----:B------:R-:W-:Y:S05]  /*0530*/  BRA `(.L_x_389) ;  /* 0x0000002000007947 */ /* 0x000fea0003800000 */
.L_x_388:
[----:B-1----:R-:W-:-:S04]  /*0540*/  IMAD R5, R5, c[0x0][0x1c0], R2 ;  /* 0x0000700005057a24 */ /* 0x002fc800078e0202 */
[----:B------:R-:W-:Y:S02]  /*0550*/  IMAD R32, R5, c[0x0][0x224], RZ ;  /* 0x0000890005207a24 */ /* 0x000fe400078e02ff */
.L_x_389:
[----:B------:R-:W-:Y:S01]  /*0560*/  SHF.R.S32.HI R10, RZ, 0x1f, R3 ;  /* 0x0000001fff0a7819 */ /* 0x000fe20000011403 */
[----:B------:R-:W-:Y:S01]  /*0570*/  BSSY B0, `(.L_x_390) ;  /* 0x0000036000007945 */ /* 0x000fe20003800000 */
[----:B------:R-:W-:Y:S01]  /*0580*/  IADD3 R19, P0, P1, R6, R16, R19 ;  /* 0x0000001006137210 */ /* 0x000fe2000791e013 */
[----:B------:R-:W-:Y:S01]  /*0590*/  CS2R R20, SRZ ;  /* 0x0000000000147805 */ /* 0x000fe2000001ff00 */
[CC--:B------:R-:W-:Y:S02]  /*05a0*/  LEA.HI R5, R10.reuse, R3.reuse, RZ, 0x3 ;  /* 0x000000030a057211 */ /* 0x0c0fe400078f18ff */
[----:B------:R-:W-:Y:S02]  /*05b0*/  LEA.HI R10, R10, R3, RZ, 0x2 ;  /* 0x000000030a0a7211 */ /* 0x000fe400078f10ff */
[----:B------:R-:W-:Y:S02]  /*05c0*/  LOP3.LUT R12, R5, 0x3ffffff8, RZ, 0xc0, !PT ;  /* 0x3ffffff8050c7812 */ /* 0x000fe400078ec0ff */
[----:B------:R-:W-:Y:S01]  /*05d0*/  SHF.R.S32.HI R7, RZ, 0x3, R5 ;  /* 0x00000003ff077819 */ /* 0x000fe20000011405 */
[----:B------:R-:W-:Y:S01]  /*05e0*/  IMAD R5, R9, c[0x0][0x22c], RZ ;  /* 0x00008b0009057a24 */ /* 0x000fe200078e02ff */
[----:B------:R-:W-:Y:S01]  /*05f0*/  SHF.R.S32.HI R6, RZ, 0x2, R10 ;  /* 0x00000002ff067819 */ /* 0x000fe2000001140a */
[----:B------:R-:W-:Y:S01]  /*0600*/  IMAD.IADD R12, R3, 0x1, -R12 ;  /* 0x00000001030c7824 */ /* 0x000fe200078e0a0c */
[----:B------:R-:W-:Y:S01]  /*0610*/  IADD3.X R11, R13, R11, R14, P0, P1 ;  /* 0x0000000b0d0b7210 */ /* 0x000fe200007e240e */
[----:B------:R-:W-:Y:S01]  /*0620*/  IMAD.IADD R9, R8, 0x1, -R41 ;  /* 0x0000000108097824 */ /* 0x000fe200078e0a29 */
[----:B------:R-:W-:Y:S01]  /*0630*/  LOP3.LUT R16, R10, 0x1ffffffc, RZ, 0xc0, !PT ;  /* 0x1ffffffc0a107812 */ /* 0x000fe200078ec0ff */
[----:B------:R-:W-:Y:S01]  /*0640*/  CS2R R14, SRZ ;  /* 0x00000000000e7805 */ /* 0x000fe2000001ff00 */
[----:B------:R-:W-:-:S02]  /*0650*/  SHF.L.U32 R12, R12, 0x2, RZ ;  /* 0x000000020c0c7819 */ /* 0x000fc400000006ff */
[----:B------:R-:W-:Y:S01]  /*0660*/  ISETP.GE.AND P0, PT, R6, R9, PT ;  /* 0x000000090600720c */ /* 0x000fe20003f06270 */
[----:B------:R-:W-:Y:S01]  /*0670*/  IMAD.IADD R34, R3, 0x1, -R16 ;  /* 0x0000000103227824 */ /* 0x000fe200078e0a10 */
[----:B------:R-:W-:Y:S01]  /*0680*/  IADD3 R32, R41, R32, RZ ;  /* 0x0000002029207210 */ /* 0x000fe20007ffe0ff */
[----:B------:R-:W-:Y:S01]  /*0690*/  IMAD R12, R7, R5, R12 ;  /* 0x00000005070c7224 */ /* 0x000fe200078e020c */
[----:B------:R-:W-:Y:S01]  /*06a0*/  CS2R R8, SRZ ;  /* 0x0000000000087805 */ /* 0x000fe2000001ff00 */
[----:B------:R-:W-:Y:S01]  /*06b0*/  IMAD.SHL.U32 R34, R34, 0x8, RZ ;  /* 0x0000000822227824 */ /* 0x000fe200078e00ff */
[----:B------:R-:W-:Y:S01]  /*06c0*/  MOV R28, RZ ;  /* 0x000000ff001c7202 */ /* 0x000fe20000000f00 */
[----:B------:R-:W-:Y:S01]  /*06d0*/  CS2R R16, SRZ ;  /* 0x0000000000107805 */ /* 0x000fe2000001ff00 */
[----:B------:R-:W-:Y:S02]  /*06e0*/  IADD3 R7, P1, R12, R19, RZ ;  /* 0x000000130c077210 */ /* 0x000fe40007f3e0ff */
[----:B------:R-:W-:Y:S01]  /*06f0*/  CS2R R18, SRZ ;  /* 0x0000000000127805 */ /* 0x000fe2000001ff00 */
[----:B------:R-:W-:-:S02]  /*0700*/  SHF.R.S32.HI R33, RZ, 0x1f, R6 ;  /* 0x0000001fff217819 */ /* 0x000fc40000011406 */
[----:B------:R-:W-:Y:S02]  /*0710*/  LEA.HI.X.SX32 R38, R12, R11, 0x1, P1 ;  /* 0x0000000b0c267211 */ /* 0x000fe400008f0eff */
[----:B------:R-:W-:Y:S01]  /*0720*/  CS2R R10, SRZ ;  /* 0x00000000000a7805 */ /* 0x000fe2000001ff00 */
[----:B------:R-:W-:Y:S01]  /*0730*/  CS2R R12, SRZ ;  /* 0x00000000000c7805 */ /* 0x000fe2000001ff00 */
        /* <DEDUP_REMOVED lines=11> */
[----:B------:R-:W-:-:S03]  /*07f0*/  ISETP.GE.AND P1, PT, R34, c[0x0][0x220], PT ;  /* 0x0000880022007a0c */ /* 0x000fc60003f26270 */
[----:B------:R-:W-:Y:S01]  /*0800*/  IMAD.WIDE.U32 R24, R2, c[0x0][0x378], R22 ;  /* 0x0000de0002187a25 */ /* 0x000fe200078e0016 */
[----:B------:R-:W-:-:S03]  /*0810*/  IADD3 R22, R34, 0x40, RZ ;  /* 0x0000004022167810 */ /* 0x000fc60007ffe0ff */
[----:B------:R-:W-:Y:S01]  /*0820*/  IMAD R23, R33, c[0x0][0x370], RZ ;  /* 0x0000dc0021177a24 */ /* 0x000fe200078e02ff */
[----:B------:R-:W-:Y:S02]  /*0830*/  IADD3 R25, R25, R27, RZ ;  /* 0x0000001b19197210 */ /* 0x000fe40007ffe0ff */
[----:B------:R-:W-:Y:S01]  /*0840*/  ISETP.GE.AND P3, PT, R22, c[0x0][0x220], PT ;  /* 0x0000880016007a0c */ /* 0x000fe20003f66270 */
[C---:B------:R-:W-:Y:S02]  /*0850*/  IMAD R23, R6.reuse, c[0x0][0x374], R23 ;  /* 0x0000dd0006177a24 */ /* 0x040fe400078e0217 */
[----:B------:R-:W-:-:S04]  /*0860*/  IMAD.WIDE.U32 R24, R6, c[0x0][0x370], R24 ;  /* 0x0000dc0006187a25 */ /* 0x000fc800078e0018 */
[----:B------:R-:W-:Y:S01]  /*0870*/  IMAD.IADD R23, R25, 0x1, R23 ;  /* 0x0000000119177824 */ /* 0x000fe200078e0217 */
[----:B------:R-:W-:-:S04]  /*0880*/  LEA R22, P4, R24, c[0x0][0x330], 0x1 ;  /* 0x0000cc0018167a11 */ /* 0x000fc800078808ff */
[----:B------:R-:W-:-:S05]  /*0890*/  LEA.HI.X R23, R24, c[0x0][0x334], R23, 0x1, P4 ;  /* 0x0000cd0018177a11 */ /* 0x000fca00020f0c17 */
[----:B------:R0:W5:Y:S04]  /*08a0*/  @!P1 LDG.E.128 R8, [R22.64] ;  /* 0x0000000416089981 */ /* 0x000168000c1e1d00 */
[----:B------:R0:W5:Y:S04]  /*08b0*/  @!P2 LDG.E.128 R12, [R22.64+0x40] ;  /* 0x00004004160ca981 */ /* 0x000168000c1e1d00 */
[----:B------:R0:W5:Y:S02]  /*08c0*/  @!P3 LDG.E.128 R16, [R22.64+0x80] ;  /* 0x000080041610b981 */ /* 0x000164000c1e1d00 */
.L_x_391:
[----:B------:R-:W-:Y:S05]  /*08d0*/  BSYNC B0 ;  /* 0x0000000000007941 */ /* 0x000fea0003800000 */
.L_x_390:
[----:B------:R-:W-:Y:S01]  /*08e0*/  BSSY B0, `(.L_x_392) ;  /* 0x000001f000007945 */ /* 0x000fe20003800000 */
[----:B0-----:R-:W-:Y:S01]  /*08f0*/  CS2R R22, SRZ ;  /* 0x0000000000167805 */ /* 0x001fe2000001ff00 */
[----:B------:R-:W-:Y:S01]  /*0900*/  CS2R R24, SRZ ;  /* 0x0000000000187805 */ /* 0x000fe2000001ff00 */
[----:B------:R-:W-:Y:S01]  /*0910*/  CS2R R26, SRZ ;  /* 0x00000000001a7805 */ /* 0x000fe2000001ff00 */
[----:B------:R-:W-:Y:S01]  /*0920*/  MOV R29, RZ ;  /* 0x000000ff001d7202 */ /* 0x000fe20000000f00 */
[----:B------:R-:W-:Y:S01]  /*0930*/  CS2R R30, SRZ ;  /* 0x00000000001e7805 */ /* 0x000fe2000001ff00 */
[----:B------:R-:W-:Y:S05]  /*0940*/  @P0 BRA `(.L_x_393) ;  /* 0x0000018000000947 */ /* 0x000fea0003800000 */
[----:B------:R-:W-:Y:S01]  /*0950*/  IMAD R42, R36, c[0x0][0x1e8], RZ ;  /* 0x00007a00242a7a24 */ /* 0x000fe200078e02ff */
[----:B------:R-:W-:Y:S01]  /*0960*/  MOV R37, R35 ;  /* 0x0000002300257202 */ /* 0x000fe20000000f00 */
[----:B------:R-:W-:Y:S01]  /*0970*/  IMAD.MOV.U32 R36, RZ, RZ, R34 ;  /* 0x000000ffff247224 */ /* 0x000fe200078e0022 */
[----:B------:R-:W-:Y:S01]  /*0980*/  ISETP.GE.AND P1, PT, R34, c[0x0][0x220], PT ;  /* 0x0000880022007a0c */ /* 0x000fe20003f26270 */
[----:B------:R-:W-:Y:S01]  /*0990*/  IMAD R35, R4, c[0x0][0x1f0], RZ ;  /* 0x00007c0004237a24 */ /* 0x000fe200078e02ff */
[----:B------:R-:W-:Y:S01]  /*09a0*/  ISETP.GE.AND P2, PT, R39, c[0x0][0x220], PT ;  /* 0x0000880027007a0c */ /* 0x000fe20003f46270 */
[----:B------:R-:W-:-:S04]  /*09b0*/  IMAD.WIDE.U32 R36, R41, c[0x0][0x1e8], R36 ;  /* 0x00007a0029247a25 */ /* 0x000fc800078e0024 */
[----:B------:R-:W-:Y:S01]  /*09c0*/  IMAD R41, R41, c[0x0][0x1ec], R42 ;  /* 0x00007b0029297a24 */ /* 0x000fe200078e022a */
[----:B------:R-:W-:Y:S01]  /*09d0*/  IADD3 R36, P0, R40, R36, RZ ;  /* 0x0000002428247210 */ /* 0x000fe20007f1e0ff */
[----:B------:R-:W-:Y:S02]  /*09e0*/  IMAD R35, R2, c[0x0][0x1f4], R35 ;  /* 0x00007d0002237a24 */ /* 0x000fe400078e0223 */
[----:B------:R-:W-:Y:S01]  /*09f0*/  IMAD R33, R33, c[0x0][0x1e8], RZ ;  /* 0x00007a0021217a24 */ /* 0x000fe200078e02ff */
[----:B------:R-:W-:Y:S02]  /*0a00*/  IADD3.X R37, R0, R37, R41, P0, !PT ;  /* 0x0000002500257210 */ /* 0x000fe400007fe429 */
[----:B------:R-:W-:Y:S01]  /*0a10*/  IADD3 R0, R34, 0x40, RZ ;  /* 0x0000004022007810 */ /* 0x000fe20007ffe0ff */
[----:B------:R-:W-:Y:S02]  /*0a20*/  IMAD R33, R6, c[0x0][0x1ec], R33 ;  /* 0x00007b0006217a24 */ /* 0x000fe400078e0221 */
[----:B------:R-:W-:Y:S01]  /*0a30*/  IMAD.WIDE.U32 R36, R2, c[0x0][0x1f0], R36 ;  /* 0x00007c0002247a25 */ /* 0x000fe200078e0024 */
[----:B------:R-:W-:-:S03]  /*0a40*/  ISETP.GE.AND P3, PT, R0, c[0x0][0x220], PT ;  /* 0x0000880000007a0c */ /* 0x000fc60003f66270 */
[----:B------:R-:W-:-:S04]  /*0a50*/  IMAD.IADD R37, R37, 0x1, R35 ;  /* 0x0000000125257824 */ /* 0x000fc800078e0223 */
[----:B------:R-:W-:-:S05]  /*0a60*/  IMAD.WIDE.U32 R36, R6, c[0x0][0x1e8], R36 ;  /* 0x00007a0006247a25 */ /* 0x000fca00078e0024 */
[----:B------:R-:W-:Y:S02]  /*0a70*/  IADD3 R33, R37, R33, RZ ;  /* 0x0000002125217210 */ /* 0x000fe40007ffe0ff */
[----:B------:R-:W-:-:S04]  /*0a80*/  LEA R34, P0, R36, c[0x0][0x1d0], 0x1 ;  /* 0x0000740024227a11 */ /* 0x000fc800078008ff */
[----:B------:R-:W-:-:S05]  /*0a90*/  LEA.HI.X R35, R36, c[0x0][0x1d4], R33, 0x1, P0 ;  /* 0x0000750024237a11 */ /* 0x000fca00000f0c21 */
[----:B------:R0:W5:Y:S04]  /*0aa0*/  @!P1 LDG.E.128 R20, [R34.64] ;  /* 0x0000000422149981 */ /* 0x000168000c1e1d00 */
[----:B------:R0:W5:Y:S04]  /*0ab0*/  @!P2 LDG.E.128 R24, [R34.64+0x40] ;  /* 0x000040042218a981 */ /* 0x000168000c1e1d00 */
[----:B------:R0:W5:Y:S02]  /*0ac0*/  @!P3 LDG.E.128 R28, [R34.64+0x80] ;  /* 0x00008004221cb981 */ /* 0x000164000c1e1d00 */
.L_x_393:
[----:B------:R-:W-:Y:S05]  /*0ad0*/  BSYNC B0 ;  /* 0x0000000000007941 */ /* 0x000fea0003800000 */
.L_x_392:
[C---:B-----5:R-:W-:Y:S01]  /*0ae0*/  LOP3.LUT R2, R8.reuse, 0xffff0000, RZ, 0xc0, !PT ;  /* 0xffff000008027812 */ /* 0x060fe200078ec0ff */
[----:B------:R-:W-:Y:S01]  /*0af0*/  IMAD.U32 R0, R8, 0x10000, RZ ;  /* 0x0001000008007824 */ /* 0x000fe200078e00ff */
[----:B0-----:R-:W-:-:S02]  /*0b00*/  LOP3.LUT R35, R20, 0xffff0000, RZ, 0xc0, !PT ;  /* 0xffff000014237812 */ /* 0x001fc400078ec0ff */
[----:B------:R-:W-:Y:S02]  /*0b10*/  SHF.L.U32 R33, R20, 0x10, RZ ;  /* 0x0000001014217819 */ /* 0x000fe400000006ff */
[----:B------:R-:W-:Y:S01]  /*0b20*/  LOP3.LUT R8, R9, 0xffff0000, RZ, 0xc0, !PT ;  /* 0xffff000009087812 */ /* 0x000fe200078ec0ff */
[----:B------:R-:W-:Y:S01]  /*0b30*/  FMUL.FTZ R4, R2, R35 ;  /* 0x0000002302047220 */ /* 0x000fe20000410000 */
[----:B------:R-:W-:Y:S01]  /*0b40*/  SHF.L.U32 R35, R21, 0x10, RZ ;  /* 0x0000001015237819 */ /* 0x000fe200000006ff */
[----:B------:R-:W-:Y:S01]  /*0b50*/  IMAD.U32 R2, R9, 0x10000, RZ ;  /* 0x0001000009027824 */ /* 0x000fe200078e00ff */
[----:B------:R-:W-:Y:S01]  /*0b60*/  LOP3.LUT R21, R21, 0xffff0000, RZ, 0xc0, !PT ;  /* 0xffff000015157812 */ /* 0x000fe200078ec0ff */
[----:B------:R-:W-:Y:S01]  /*0b70*/  FFMA.FTZ R0, R0, R33, R4 ;  /* 0x0000002100007223 */ /* 0x000fe20000010004 */
[----:B------:R-:W-:Y:S02]  /*0b80*/  SHF.L.U32 R9, R22, 0x10, RZ ;  /* 0x0000001016097819 */ /* 0x000fe400000006ff */
[----:B------:R-:W-:Y:S01]  /*0b90*/  LOP3.LUT P0, RZ, R3, 0x3, RZ, 0xc0, !PT ;  /* 0x0000000303ff7812 */ /* 0x000fe2000780c0ff */
[----:B------:R-:W-:Y:S01]  /*0ba0*/  FFMA.FTZ R2, R2, R35, R0 ;  /* 0x0000002302027223 */ /* 0x000fe20000010000 */
[----:B------:R-:W-:Y:S01]  /*0bb0*/  LEA R6, P1, R7, c[0x0][0x350], 0x2 ;  /* 0x0000d40007067a11 */ /* 0x000fe200078210ff */
[----:B------:R-:W-:-:S02]  /*0bc0*/  IMAD.U32 R0, R10, 0x10000, RZ ;  /* 0x000100000a007824 */ /* 0x000fc400078e00ff */
[----:B------:R-:W-:Y:S01]  /*0bd0*/  FFMA.FTZ R8, R8, R21, R2 ;  /* 0x0000001508087223 */ /* 0x000fe20000010002 */
[----:B------:R-:W-:Y:S02]  /*0be0*/  LOP3.LUT R2, R10, 0xffff0000, RZ, 0xc0, !PT ;  /* 0xffff00000a027812 */ /* 0x000fe400078ec0ff */
[----:B------:R-:W-:Y:S01]  /*0bf0*/  LOP3.LUT R21, R22, 0xffff0000, RZ, 0xc0, !PT ;  /* 0xffff000016157812 */ /* 0x000fe200078ec0ff */
[----:B------:R-:W-:Y:S01]  /*0c00*/  FFMA.FTZ R8, R0, R9, R8 ;  /* 0x0000000900087223 */ /* 0x000fe20000010008 */
[----:B------:R-:W-:Y:S01]  /*0c10*/  SHF.L.U32 R9, R23, 0x10, RZ ;  /* 0x0000001017097819 */ /* 0x000fe200000006ff */
[C---:B------:R-:W-:Y:S01]  /*0c20*/  IMAD.U32 R0, R11.reuse, 0x10000, RZ ;  /* 0x000100000b007824 */ /* 0x040fe200078e00ff */
[----:B------:R-:W-:Y:S01]  /*0c30*/  LOP3.LUT R10, R11, 0xffff0000, RZ, 0xc0, !PT ;  /* 0xffff00000b0a7812 */ /* 0x000fe200078ec0ff */
[----:B------:R-:W-:Y:S01]  /*0c40*/  FFMA.FTZ R2, R2, R21, R8 ;  /* 0x0000001502027223 */ /* 0x000fe20000010008 */
[----:B------:R-:W-:Y:S02]  /*0c50*/  LOP3.LUT R23, R23, 0xffff0000, RZ, 0xc0, !PT ;  /* 0xffff000017177812 */ /* 0x000fe400078ec0ff */
[----:B------:R-:W-:Y:S01]  /*0c60*/  LOP3.LUT R11, R24, 0xffff0000, RZ, 0xc0, !PT ;  /* 0xffff0000180b7812 */ /* 0x000fe200078ec0ff */
[----:B------:R-:W-:Y:S01]  /*0c70*/  FFMA.FTZ R2, R0, R9, R2 ;  /* 0x0000000900027223 */ /* 0x000fe20000010002 */
[----:B------:R-:W-:Y:S01]  /*0c80*/  SHF.L.U32 R9, R24, 0x10, RZ ;  /* 0x0000001018097819 */ /* 0x000fe200000006ff */
[----:B------:R-:W-:Y:S01]  /*0c90*/  IMAD.U32 R0, R12, 0x10000, RZ ;  /* 0x000100000c007824 */ /* 0x000fe200078e00ff */
[----:B------:R-:W-:Y:S01]  /*0ca0*/  @!P0 LEA.HI R8, P2, R3, R32, RZ, 0x1e ;  /* 0x0000002003088211 */ /* 0x000fe2000785f0ff */
[----:B------:R-:W-:Y:S01]  /*0cb0*/  FFMA.FTZ R10, R10, R23, R2 ;  /* 0x000000170a0a7223 */ /* 0x000fe20000010002 */
[----:B------:R-:W-:-:S02]  /*0cc0*/  LOP3.LUT R2, R12, 0xffff0000, RZ, 0xc0, !PT ;  /* 0xffff00000c027812 */ /* 0x000fc400078ec0ff */
[----:B------:R-:W-:Y:S01]  /*0cd0*/  LOP3.LUT R12, R13, 0xffff0000, RZ, 0xc0, !PT ;  /* 0xffff00000d0c7812 */ /* 0x000fe200078ec0ff */
[----:B------:R-:W-:Y:S01]  /*0ce0*/  FFMA.FTZ R10, R0, R9, R10 ;  /* 0x00000009000a7223 */ /* 0x000fe2000001000a */
[----:B------:R-:W-:Y:S01]  /*0cf0*/  SHF.L.U32 R9, R25, 0x10, RZ ;  /* 0x0000001019097819 */ /* 0x000fe200000006ff */
[----:B------:R-:W-:Y:S01]  /*0d00*/  IMAD.U32 R0, R13, 0x10000, RZ ;  /* 0x000100000d007824 */ /* 0x000fe200078e00ff */
[----:B------:R-:W-:Y:S01]  /*0d10*/  LOP3.LUT R25, R25, 0xffff0000, RZ, 0xc0, !PT ;  /* 0xffff000019197812 */ /* 0x000fe200078ec0ff */
[----:B------:R-:W-:Y:S01]  /*0d20*/  FFMA.FTZ R2, R2, R11, R10 ;  /* 0x0000000b02027223 */ /* 0x000fe2000001000a */
[----:B------:R-:W-:Y:S02]  /*0d30*/  LOP3.LUT R11, R26, 0xffff0000, RZ, 0xc0, !PT ;  /* 0xffff00001a0b7812 */ /* 0x000fe400078ec0ff */
[----:B------:R-:W-:Y:S01]  /*0d40*/  LEA.HI.X R7, R7, c[0x0][0x354], R38, 0x2, P1 ;  /* 0x0000d50007077a11 */ /* 0x000fe200008f1426 */
[----:B------:R-:W-:Y:S01]  /*0d50*/  FFMA.FTZ R2, R0, R9, R2 ;  /* 0x0000000900027223 */ /* 0x000fe20000010002 */
[----:B------:R-:W-:Y:S01]  /*0d60*/  SHF.L.U32 R9, R26, 0x10, RZ ;  /* 0x000000101a097819 */ /* 0x000fe200000006ff */
[----:B------:R-:W-:Y:S01]  /*0d70*/  IMAD.U32 R0, R14, 0x10000, RZ ;  /* 0x000100000e007824 */ /* 0x000fe200078e00ff */
[----:B------:R-:W-:Y:S01]  /*0d80*/  @!P0 LEA R4, P1, R8, c[0x0][0x3c8], 0x2 ;  /* 0x0000f20008048a11 */ /* 0x000fe200078210ff */
        /* <DEDUP_REMOVED lines=9> */
[----:B------:R-:W-:Y:S01]  /*0e20*/  SHF.L.U32 R3, R5, 0x3, RZ ;  /* 0x0000000305037819 */ /* 0x000fe200000006ff */
        /* <DEDUP_REMOVED lines=24> */
[----:B------:R-:W-:-:S03]  /*0fb0*/  @!P0 LEA.HI.X.SX32 R11, R32, RZ, 0x1, P2 ;  /* 0x000000ff200b8211 */ /* 0x000fc600010f0eff */
[----:B------:R-:W-:Y:S01]  /*0fc0*/  FFMA.FTZ R0, R19, R2, R0 ;  /* 0x0000000213007223 */ /* 0x000fe20000010000 */
[----:B------:R-:W-:-:S04]  /*0fd0*/  @!P0 LEA.HI.X R5, R8, c[0x0][0x3cc], R11, 0x2, P1 ;  /* 0x0000f30008058a11 */ /* 0x000fc800008f140b */
[----:B------:R-:W0:Y:S02]  /*0fe0*/  SHFL.BFLY PT, R9, R0, 0x2, 0x1f ;  /* 0x0c401f0000097f89 */ /* 0x000e2400000e0000 */
[----:B0-----:R-:W-:-:S05]  /*0ff0*/  FADD.FTZ R9, R0, R9 ;  /* 0x0000000900097221 */ /* 0x001fca0000010000 */
[----:B------:R-:W0:Y:S02]  /*1000*/  SHFL.BFLY PT, R2, R9, 0x1, 0x1f ;  /* 0x0c201f0009027f89 */ /* 0x000e2400000e0000 */
[----:B0-----:R-:W-:-:S04]  /*1010*/  FADD.FTZ R2, R9, R2 ;  /* 0x0000000209027221 */ /* 0x001fc80000010000 */
[----:B------:R-:W-:Y:S02]  /*1020*/  FMUL.FTZ R11, R2, c[0x0][0x2d4] ;  /* 0x0000b500020b7a20 */ /* 0x000fe40000410000 */
[----:B------:R-:W-:-:S03]  /*1030*/  IMAD.WIDE R2, R3, 0x10, R6 ;  /* 0x0000001003027825 */ /* 0x000fc600078e0206 */
[----:B------:R-:W-:Y:S04]  /*1040*/  @!P0 STG.E [R4.64], R11 ;  /* 0x0000000b04008986 */ /* 0x000fe8000c101904 */
[----:B------:R-:W-:Y:S04]  /*1050*/  STG.E.128 [R6.64], RZ ;  /* 0x000000ff06007986 */ /* 0x000fe8000c101d04 */
[----:B------:R-:W-:Y:S04]  /*1060*/  STG.E.128 [R2.64], RZ ;  /* 0x000000ff02007986 */ /* 0x000fe8000c101d04 */
[----:B------:R-:W-:Y:S04]  /*1070*/  STG.E.128 [R6.64+0x80], RZ ;  /* 0x000080ff06007986 */ /* 0x000fe8000c101d04 */
[----:B------:R-:W-:Y:S04]  /*1080*/  STG.E.128 [R2.64+0x80], RZ ;  /* 0x000080ff02007986 */ /* 0x000fe8000c101d04 */
[----:B------:R-:W-:Y:S04]  /*1090*/  STG.E.128 [R6.64+0x100], RZ ;  /* 0x000100ff06007986 */ /* 0x000fe8000c101d04 */
[----:B------:R-:W-:Y:S01]  /*10a0*/  STG.E.128 [R2.64+0x100], RZ ;  /* 0x000100ff02007986 */ /* 0x000fe2000c101d04 */
[----:B------:R-:W-:Y:S05]  /*10b0*/  EXIT ;  /* 0x000000000000794d */ /* 0x000fea0003800000 */
.L_x_394:
        /* <DEDUP_REMOVED lines=12> */
.L_x_678:


//--------------------- .text._ZN5flash27flash_bwd_convert_dq_kernelI23Flash_bwd_kernel_traitsILi96ELi64ELi128ELi8ELi2ELi4ELi4ELb0ELb0EN7cutlass10bfloat16_tE19Flash_kernel_traitsILi96ELi64ELi128ELi8ES3_EEEEvNS_16Flash_bwd_paramsEi --------------------------
	.section	.text._ZN5flash27flash_bwd_convert_dq_kernelI23Flash_bwd_kernel_traitsILi96ELi64ELi128ELi8ELi2ELi4ELi4ELb0ELb0EN7cutlass10bfloat16_tE19Flash_kernel_traitsILi96ELi64ELi128ELi8ES3_EEEEvNS_16Flash_bwd_paramsEi,"ax",@progbits
	.sectioninfo	@"SHI_REGISTERS=64"
	.align	128
        .global         _ZN5flash27flash_bwd_convert_dq_kernelI23Flash_bwd_kernel_traitsILi96ELi64ELi128ELi8ELi2ELi4ELi4ELb0ELb0EN7cutlass10bfloat16_tE19Flash_kernel_traitsILi96ELi64ELi128ELi8ES3_EEEEvNS_16Flash_bwd_paramsEi
        .type           _ZN5flash27flash_bwd_convert_dq_kernelI23Flash_bwd_kernel_traitsILi96ELi64ELi128ELi8ELi2ELi4ELi4ELb0ELb0EN7cutlass10bfloat16_tE19Flash_kernel_traitsILi96ELi64ELi128ELi8ES3_EEEEvNS_16Flash_bwd_paramsEi,@function
        .size           _ZN5flash27flash_bwd_convert_dq_kernelI23Flash_bwd_kernel_traitsILi96ELi64ELi128ELi8ELi2ELi4ELi4ELb0ELb0EN7cutlass10bfloat16_tE19Flash_kernel_traitsILi96ELi64ELi128ELi8ES3_EEEEvNS_16Flash_bwd_paramsEi,(.L_x_679 - _ZN5flash27flash_bwd_convert_dq_kernelI23Flash_bwd_kernel_traitsILi96ELi64ELi128ELi8ELi2ELi4ELi4ELb0ELb0EN7cutlass10bfloat16_tE19Flash_kernel_traitsILi96ELi64ELi128ELi8ES3_EEEEvNS_16Flash_bwd_paramsEi)
        .other          _ZN5flash27flash_bwd_convert_dq_kernelI23Flash_bwd_kernel_traitsILi96ELi64ELi128ELi8ELi2ELi4ELi4ELb0ELb0EN7cutlass10bfloat16_tE19Flash_kernel_traitsILi96ELi64ELi128ELi8ES3_EEEEvNS_16Flash_bwd_paramsEi,@"STO_CUDA_ENTRY STV_DEFAULT"
_ZN5flash27flash_bwd_convert_dq_kernelI23Flash_bwd_kernel_traitsILi96ELi64ELi128ELi8ELi2ELi4ELi4ELb0ELb0EN7cutlass10bfloat16_tE19Flash_kernel_traitsILi96ELi64ELi128ELi8ES3_EEEEvNS_16Flash_bwd_paramsEi:
.text._ZN5flash27flash_bwd_convert_dq_kernelI23Flash_bwd_kernel_traitsILi96ELi64ELi128ELi8ELi2ELi4ELi4ELb0ELb0EN7cutlass10bfloat16_tE19Flash_kernel_traitsILi96ELi64ELi128ELi8ES3_EEEEvNS_16Flash_bwd_paramsEi:
        /* <DEDUP_REMOVED lines=164> */
.L_x_396:
        /* <DEDUP_REMOVED lines=83> */
.L_x_395:
        /* <DEDUP_REMOVED lines=126> */
.L_x_397:
        /* <DEDUP_REMOVED lines=11> */
.L_x_679:


//--------------------- .text._ZN5flash44flash_bwd_dq_dk_dv_loop_seqk_parallel_kernelI23Flash_bwd_kernel_traitsILi96ELi64ELi128ELi8ELi2ELi4ELi4ELb0ELb0EN7cutlass10bfloat16_tE19Flash_kernel_traitsILi96ELi64ELi128ELi8ES3_EELb1ELb1ELb0ELb0ELb0ELb0ELb0EEEvNS_16Flash_bwd_paramsE --------------------------
	.section	.text._ZN5flash44flash_bwd_dq_dk_dv_loop_seqk_parallel_kernelI23Flash_bwd_kernel_traitsILi96ELi64ELi128ELi8ELi2ELi4ELi4ELb0ELb0EN7cutlass10bfloat16_tE19Flash_kernel_traitsILi96ELi64ELi128ELi8ES3_EELb1ELb1ELb0ELb0ELb0ELb0ELb0EEEvNS_16Flash_bwd_paramsE,"ax",@progbits
	.sectioninfo	@"SHI_REGISTERS=255"
	.align	128
        .global         _ZN5flash44flash_bwd_dq_dk_dv_loop_seqk_parallel_kernelI23Flash_bwd_kernel_traitsILi96ELi64ELi128ELi8ELi2ELi4ELi4ELb0ELb0EN7cutlass10bfloat16_tE19Flash_kernel_traitsILi96ELi64ELi128ELi8ES3_EELb1ELb1ELb0ELb0ELb0ELb0ELb0EEEvNS_16Flash_bwd_paramsE
        .type           _ZN5flash44flash_bwd_dq_dk_dv_loop_seqk_parallel_kernelI23Flash_bwd_kernel_traitsILi96ELi64ELi128ELi8ELi2ELi4ELi4ELb0ELb0EN7cutlass10bfloat16_tE19Flash_kernel_traitsILi96ELi64ELi128ELi8ES3_EELb1ELb1ELb0ELb0ELb0ELb0ELb0EEEvNS_16Flash_bwd_paramsE,@function
        .size           _ZN5flash44flash_bwd_dq_dk_dv_loop_seqk_parallel_kernelI23Flash_bwd_kernel_traitsILi96ELi64ELi128ELi8ELi2ELi4ELi4ELb0ELb0EN7cutlass10bfloat16_tE19Flash_kernel_traitsILi96ELi64ELi128ELi8ES3_EELb1ELb1ELb0ELb0ELb0ELb0ELb0EEEvNS_16Flash_bwd_paramsE,(.L_x_680 - _ZN5flash44flash_bwd_dq_dk_dv_loop_seqk_parallel_kernelI23Flash_bwd_kernel_traitsILi96ELi64ELi128ELi8ELi2ELi4ELi4ELb0ELb0EN7cutlass10bfloat16_tE19Flash_kernel_traitsILi96ELi64ELi128ELi8ES3_EELb1ELb1ELb0ELb0ELb0ELb0ELb0EEEvNS_16Flash_bwd_paramsE)
        .other          _ZN5flash44flash_bwd_dq_dk_dv_loop_seqk_parallel_kernelI23Flash_bwd_kernel_traitsILi96ELi64ELi128ELi8ELi2ELi4ELi4ELb0ELb0EN7cutlass10bfloat16_tE19Flash_kernel_traitsILi96ELi64ELi128ELi8ES3_EELb1ELb1ELb0ELb0ELb0ELb0ELb0EEEvNS_16Flash_bwd_paramsE,@"STO_CUDA_ENTRY STV_DEFAULT"
_ZN5flash44flash_bwd_dq_dk_dv_loop_seqk_parallel_kernelI23Flash_bwd_kernel_traitsILi96ELi64ELi128ELi8ELi2ELi4ELi4ELb0ELb0EN7cutlass10bfloat16_tE19Flash_kernel_traitsILi96ELi64ELi128ELi8ES3_EELb1ELb1ELb0ELb0ELb0ELb0ELb0EEEvNS_16Flash_bwd_paramsE:
.text._ZN5flash44flash_bwd_dq_dk_dv_loop_seqk_parallel_kernelI23Flash_bwd_kernel_traitsILi96ELi64ELi128ELi8ELi2ELi4ELi4ELb0ELb0EN7cutlass10bfloat16_tE19Flash_kernel_traitsILi96ELi64ELi128ELi8ES3_EELb1ELb1ELb0ELb0ELb0ELb0ELb0EEEvNS_16Flash_bwd_paramsE:
[----:B------:R-:W-:Y:S02]  /*0000*/  MOV R1, c[0x0][0x28] ;  /* 0x00000a0000017a02 */ /* 0x000fe40000000f00 */
[----:B------:R-:W1:Y:S01]  /*0010*/  S2R R218, SR_CTAID.X ;  /* 0x0000000000da7919 */ /* 0x000e620000002500 */
[----:B------:R-:W-:Y:S01]  /*0020*/  ULDC UR5, c[0x0][0x218] ;  /* 0x0000860000057ab9 */ /* 0x000fe20000000800 */
[----:B------:R-:W-:Y:S01]  /*0030*/  IADD3 R1, R1, -0x8, RZ ;  /* 0xfffffff801017810 */ /* 0x000fe20007ffe0ff */
[----:B------:R-:W-:-:S04]  /*0040*/  UIADD3 UR5, UR5, 0x7f, URZ ;  /* 0x0000007f05057890 */ /* 0x000fc8000fffe03f */
[----:B------:R-:W-:-:S04]  /*0050*/  USHF.R.S32.HI UR4, URZ, 0x1f, UR5 ;  /* 0x0000001f3f047899 */ /* 0x000fc80008011405 */
[----:B------:R-:W-:-:S04]  /*0060*/  ULEA.HI UR4, UR4, UR5, URZ, 0x7 ;  /* 0x0000000504047291 */ /* 0x000fc8000f8f383f */
[----:B------:R-:W-:-:S06]  /*0070*/  USHF.R.S32.HI UR4, URZ, 0x7, UR4 ;  /* 0x000000073f047899 */ /* 0x000fcc0008011404 */
[----:B-1----:R-:W-:-:S13]  /*0080*/  ISETP.GE.AND P0, PT, R218, UR4, PT ;  /* 0x00000004da007c0c */ /* 0x002fda000bf06270 */
[----:B------:R-:W-:Y:S05]  /*0090*/  @P0 EXIT ;  /* 0x000000000000094d */ /* 0x000fea0003800000 */
[----:B------:R-:W1:Y:S01]  /*00a0*/  S2R R9, SR_TID.X ;  /* 0x0000000000097919 */ /* 0x000e620000002100 */
[----:B------:R-:W-:Y:S01]  /*00b0*/  IMAD.MOV.U32 R186, RZ, RZ, 0x20 ;  /* 0x00000020ffba7424 */ /* 0x000fe200078e00ff */
[----:B------:R-:W-:Y:S01]  /*00c0*/  ULDC.64 UR6, c[0x0][0x118] ;  /* 0x0000460000067ab9 */ /* 0x000fe20000000a00 */
[----:B------:R-:W-:Y:S02]  /*00d0*/  IMAD.MOV.U32 R194, RZ, RZ, -0x10 ;  /* 0xfffffff0ffc27424 */ /* 0x000fe400078e00ff */
[----:B------:R-:W-:Y:S01]  /*00e0*/  IMAD.MOV.U32 R183, RZ, RZ, 0x40 ;  /* 0x00000040ffb77424 */ /* 0x000fe200078e00ff */
[----:B-1----:R-:W-:-:S04]  /*00f0*/  SHF.R.S32.HI R2, RZ, 0x1f, R9 ;  /* 0x0000001fff027819 */ /* 0x002fc80000011409 */
[CC--:B------:R-:W-:Y:S02]  /*0100*/  LEA.HI R0, R2.reuse, R9.reuse, RZ, 0x4 ;  /* 0x0000000902007211 */ /* 0x0c0fe400078f20ff */
[CC--:B------:R-:W-:Y:S02]  /*0110*/  LEA.HI R18, R2.reuse, R9.reuse, RZ, 0x3 ;  /* 0x0000000902127211 */ /* 0x0c0fe400078f18ff */
[----:B------:R-:W-:Y:S02]  /*0120*/  SHF.R.S32.HI R3, RZ, 0x4, R0 ;  /* 0x00000004ff037819 */ /* 0x000fe40000011400 */
[CC--:B------:R-:W-:Y:S02]  /*0130*/  LEA.HI R8, R2.reuse, R9.reuse, RZ, 0x5 ;  /* 0x0000000902087211 */ /* 0x0c0fe400078f28ff */
[CC--:B------:R-:W-:Y:S02]  /*0140*/  LEA.HI R6, R2.reuse, R9.reuse, RZ, 0x2 ;  /* 0x0000000902067211 */ /* 0x0c0fe400078f10ff */
[----:B------:R-:W-:-:S02]  /*0150*/  LEA.HI R247, R2, R9, RZ, 0x6 ;  /* 0x0000000902f77211 */ /* 0x000fc400078f30ff */
[----:B------:R-:W-:Y:S02]  /*0160*/  LEA.HI R15, R2, R9, RZ, 0x7 ;  /* 0x00000009020f7211 */ /* 0x000fe400078f38ff */
[----:B------:R-:W-:Y:S02]  /*0170*/  LOP3.LUT R2, R18, 0xfffffff8, RZ, 0xc0, !PT ;  /* 0xfffffff812027812 */ /* 0x000fe400078ec0ff */
[C---:B------:R-:W-:Y:S02]  /*0180*/  LOP3.LUT R5, R0.reuse, 0xfffffff0, RZ, 0xc0, !PT ;  /* 0xfffffff000057812 */ /* 0x040fe400078ec0ff */
[----:B------:R-:W-:Y:S01]  /*0190*/  LEA.HI R0, R0, R3, RZ, 0x1 ;  /* 0x0000000300007211 */ /* 0x000fe200078f08ff */
[----:B------:R-:W-:Y:S01]  /*01a0*/  IMAD.IADD R10, R9, 0x1, -R2 ;  /* 0x00000001090a7824 */ /* 0x000fe200078e0a02 */
[----:B------:R-:W-:Y:S02]  /*01b0*/  SHF.R.S32.HI R7, RZ, 0x3, R18 ;  /* 0x00000003ff077819 */ /* 0x000fe40000011412 */
[----:B------:R-:W-:-:S02]  /*01c0*/  LOP3.LUT R11, R6, 0xfffffffc, RZ, 0xc0, !PT ;  /* 0xfffffffc060b7812 */ /* 0x000fc400078ec0ff */
[----:B------:R-:W-:Y:S01]  /*01d0*/  LOP3.LUT R4, R8, 0xffffffe0, RZ, 0xc0, !PT ;  /* 0xffffffe008047812 */ /* 0x000fe200078ec0ff */
[----:B------:R-:W-:Y:S01]  /*01e0*/  IMAD.SHL.U32 R7, R7, 0x40, RZ ;  /* 0x0000004007077824 */ /* 0x000fe200078e00ff */
[----:B------:R-:W-:Y:S01]  /*01f0*/  LOP3.LUT R2, R0, 0xfffffffe, RZ, 0xc0, !PT ;  /* 0xfffffffe00027812 */ /* 0x000fe200078ec0ff */
[C---:B------:R-:W-:Y:S01]  /*0200*/  IMAD.IADD R0, R9.reuse, 0x1, -R5 ;  /* 0x0000000109007824 */ /* 0x040fe200078e0a05 */
[----:B------:R-:W-:Y:S01]  /*0210*/  SHF.R.S32.HI R236, RZ, 0x2, R6 ;  /* 0x00000002ffec7819 */ /* 0x000fe20000011406 */
[C---:B------:R-:W-:Y:S01]  /*0220*/  IMAD.IADD R13, R9.reuse, 0x1, -R11 ;  /* 0x00000001090d7824 */ /* 0x040fe200078e0a0b */
[----:B------:R-:W-:Y:S01]  /*0230*/  SHF.R.S32.HI R247, RZ, 0x6, R247 ;  /* 0x00000006fff77819 */ /* 0x000fe200000114f7 */
[----:B------:R-:W-:Y:S01]  /*0240*/  IMAD.IADD R4, R9, 0x1, -R4 ;  /* 0x0000000109047824 */ /* 0x000fe200078e0a04 */
[----:B------:R-:W-:Y:S01]  /*0250*/  SHF.R.S32.HI R5, RZ, 0x1f, R0 ;  /* 0x0000001fff057819 */ /* 0x000fe20000011400 */
[----:B------:R-:W-:Y:S01]  /*0260*/  IMAD.IADD R12, R3, 0x1, -R2 ;  /* 0x00000001030c7824 */ /* 0x000fe200078e0a02 */
[----:B------:R-:W-:Y:S01]  /*0270*/  LOP3.LUT R2, R7, 0xc0, RZ, 0xc0, !PT ;  /* 0x000000c007027812 */ /* 0x000fe200078ec0ff */
[----:B------:R-:W-:Y:S01]  /*0280*/  IMAD.SHL.U32 R208, R13, 0x8, RZ ;  /* 0x000000080dd07824 */ /* 0x000fe200078e00ff */
[----:B------:R-:W-:-:S02]  /*0290*/  SHF.R.S32.HI R9, RZ, 0x1f, R4 ;  /* 0x0000001fff097819 */ /* 0x000fc40000011404 */
[-C--:B------:R-:W-:Y:S02]  /*02a0*/  LEA.HI R16, R5, R0.reuse, RZ, 0x3 ;  /* 0x0000000005107211 */ /* 0x080fe400078f18ff */
[----:B------:R-:W-:Y:S02]  /*02b0*/  LEA.HI R3, R0, R0, RZ, 0x1 ;  /* 0x0000000000037211 */ /* 0x000fe400078f08ff */
[----:B------:R-:W-:Y:S02]  /*02c0*/  SHF.R.U32.HI R7, RZ, 0x3, R2 ;  /* 0x00000003ff077819 */ /* 0x000fe40000011602 */
[----:B------:R-:W-:Y:S02]  /*02d0*/  LOP3.LUT R5, R2, 0x18, R208, 0xf8, !PT ;  /* 0x0000001802057812 */ /* 0x000fe400078ef8d0 */
[----:B------:R-:W-:Y:S02]  /*02e0*/  LEA.HI R210, R9, R4, RZ, 0x2 ;  /* 0x0000000409d27211 */ /* 0x000fe400078f10ff */
[----:B------:R-:W-:-:S02]  /*02f0*/  LOP3.LUT R2, R16, 0xfffffff8, RZ, 0xc0, !PT ;  /* 0xfffffff810027812 */ /* 0x000fc400078ec0ff */
[----:B------:R-:W-:Y:S02]  /*0300*/  LOP3.LUT R4, R3, 0x7fffffe, RZ, 0xc0, !PT ;  /* 0x07fffffe03047812 */ /* 0x000fe400078ec0ff */
[----:B------:R-:W-:Y:S01]  /*0310*/  LEA.HI R9, R10, R10, RZ, 0x1 ;  /* 0x0000000a0a097211 */ /* 0x000fe200078f08ff */
[----:B------:R-:W-:Y:S01]  /*0320*/  IMAD.IADD R14, R0, 0x1, -R2 ;  /* 0x00000001000e7824 */ /* 0x000fe200078e0a02 */
[-C--:B------:R-:W-:Y:S01]  /*0330*/  LEA.HI R2, R6, R236.reuse, RZ, 0x1 ;  /* 0x000000ec06027211 */ /* 0x080fe200078f08ff */
[----:B------:R-:W-:Y:S01]  /*0340*/  IMAD.IADD R19, R0, 0x1, -R4 ;  /* 0x0000000100137824 */ /* 0x000fe200078e0a04 */
[----:B------:R-:W-:Y:S02]  /*0350*/  SHF.R.S32.HI R0, RZ, 0x1f, R6 ;  /* 0x0000001fff007819 */ /* 0x000fe40000011406 */
[----:B------:R-:W-:Y:S02]  /*0360*/  LOP3.LUT R6, R2, 0x7fffffe, RZ, 0xc0, !PT ;  /* 0x07fffffe02067812 */ /* 0x000fe400078ec0ff */
[----:B------:R-:W-:-:S02]  /*0370*/  LEA.HI R0, R0, R236, RZ, 0x3 ;  /* 0x000000ec00007211 */ /* 0x000fc400078f18ff */
[----:B------:R-:W-:Y:S01]  /*0380*/  LOP3.LUT R2, R9, 0x7fffffe, RZ, 0xc0, !PT ;  /* 0x07fffffe09027812 */ /* 0x000fe200078ec0ff */
[----:B------:R-:W-:Y:S01]  /*0390*/  IMAD.IADD R6, R236, 0x1, -R6 ;  /* 0x00000001ec067824 */ /* 0x000fe200078e0a06 */
[----:B------:R-:W-:Y:S01]  /*03a0*/  LOP3.LUT R4, R0, 0xfffffff8, RZ, 0xc0, !PT ;  /* 0xfffffff800047812 */ /* 0x000fe200078ec0ff */
[----:B------:R-:W-:Y:S01]  /*03b0*/  IMAD R0, R247, 0x4, R12 ;  /* 0x00000004f7007824 */ /* 0x000fe200078e020c */
[----:B------:R-:W-:Y:S01]  /*03c0*/  SHF.R.S32.HI R20, RZ, 0x5, R8 ;  /* 0x00000005ff147819 */ /* 0x000fe20000011408 */
[----:B------:R-:W-:Y:S01]  /*03d0*/  IMAD.IADD R2, R10, 0x1, -R2 ;  /* 0x000000010a027824 */ /* 0x000fe200078e0a02 */
[----:B------:R-:W-:Y:S01]  /*03e0*/  LOP3.LUT R7, R5, R7, RZ, 0x3c, !PT ;  /* 0x0000000705077212 */ /* 0x000fe200078e3cff */
[----:B------:R-:W-:Y:S01]  /*03f0*/  IMAD.IADD R4, R236, 0x1, -R4 ;  /* 0x00000001ec047824 */ /* 0x000fe200078e0a04 */
[--C-:B------:R-:W-:Y:S01]  /*0400*/  SHF.R.S32.HI R5, RZ, 0x1, R3.reuse ;  /* 0x00000001ff057819 */ /* 0x100fe20000011403 */
[----:B------:R-:W-:Y:S01]  /*0410*/  IMAD R176, R0, 0x8, R2 ;  /* 0x0000000800b07824 */ /* 0x000fe200078e0202 */
[----:B------:R-:W-:Y:S01]  /*0420*/  SHF.R.S32.HI R3, RZ, 0x1f, R3 ;  /* 0x0000001fff037819 */ /* 0x000fe20000011403 */
[----:B------:R-:W-:Y:S01]  /*0430*/  IMAD R0, R20, 0x8, R6 ;  /* 0x0000000814007824 */ /* 0x000fe200078e0206 */
[----:B------:R-:W-:-:S02]  /*0440*/  SHF.R.S32.HI R6, RZ, 0x1f, R8 ;  /* 0x0000001fff067819 */ /* 0x000fc40000011408 */
[----:B------:R-:W-:Y:S01]  /*0450*/  LEA.HI R3, R3, R5, RZ, 0x2 ;  /* 0x0000000503037211 */ /* 0x000fe200078f10ff */
[----:B------:R-:W-:Y:S01]  /*0460*/  IMAD.U32 R248, R0, 0x20, R7 ;  /* 0x0000002000f87824 */ /* 0x000fe200078e0007 */
[----:B------:R-:W-:Y:S01]  /*0470*/  LOP3.LUT R2, R4, 0x1, RZ, 0xc0, !PT ;  /* 0x0000000104027812 */ /* 0x000fe200078ec0ff */
[----:B------:R-:W-:Y:S01]  /*0480*/  IMAD.SHL.U32 R7, R13, 0x2, RZ ;  /* 0x000000020d077824 */ /* 0x000fe200078e00ff */
[-C--:B------:R-:W-:Y:S02]  /*0490*/  LEA.HI R0, R6, R20.reuse, RZ, 0x2 ;  /* 0x0000001406007211 */ /* 0x080fe400078f10ff */
[----:B------:R-:W-:Y:S02]  /*04a0*/  LOP3.LUT R3, R3, 0xfffffffc, RZ, 0xc0, !PT ;  /* 0xfffffffc03037812 */ /* 0x000fe400078ec0ff */
[----:B------:R-:W-:Y:S02]  /*04b0*/  ISETP.NE.U32.AND P3, PT, R2, 0x1, PT ;  /* 0x000000010200780c */ /* 0x000fe40003f65070 */
[----:B------:R-:W-:Y:S01]  /*04c0*/  LEA.HI R2, R8, R20, RZ, 0x1 ;  /* 0x0000001408027211 */ /* 0x000fe200078f08ff */
[----:B------:R-:W-:Y:S01]  /*04d0*/  IMAD.IADD R17, R5, 0x1, -R3 ;  /* 0x0000000105117824 */ /* 0x000fe200078e0a03 */
[----:B------:R-:W-:Y:S01]  /*04e0*/  LOP3.LUT R0, R0, 0xfffffffc, RZ, 0xc0, !PT ;  /* 0xfffffffc00007812 */ /* 0x000fe200078ec0ff */
[----:B------:R-:W-:Y:S01]  /*04f0*/  IMAD.SHL.U32 R5, R10, 0x40, RZ ;  /* 0x000000400a057824 */ /* 0x000fe200078e00ff */
[----:B------:R-:W-:-:S02]  /*0500*/  LOP3.LUT R6, R2, 0xfffffffe, RZ, 0xc0, !PT ;  /* 0xfffffffe02067812 */ /* 0x000fc400078ec0ff */
[----:B------:R-:W-:Y:S01]  /*0510*/  SHF.R.S32.HI R3, RZ, 0x1, R9 ;  /* 0x00000001ff037819 */ /* 0x000fe20000011409 */
[----:B------:R-:W-:Y:S01]  /*0520*/  IMAD.IADD R2, R20, 0x1, -R0 ;  /* 0x0000000114027824 */ /* 0x000fe200078e0a00 */
[----:B------:R-:W-:Y:S01]  /*0530*/  LEA.HI R9, R4, R4, RZ, 0x1 ;  /* 0x0000000404097211 */ /* 0x000fe200078f08ff */
[----:B------:R-:W-:Y:S01]  /*0540*/  IMAD.IADD R250, R20, 0x1, -R6 ;  /* 0x0000000114fa7824 */ /* 0x000fe200078e0a06 */
[----:B------:R-:W-:Y:S01]  /*0550*/  LOP3.LUT R0, R5, 0x1c0, RZ, 0xc0, !PT ;  /* 0x000001c005007812 */ /* 0x000fe200078ec0ff */
[C---:B------:R-:W-:Y:S01]  /*0560*/  IMAD.SHL.U32 R5, R2.reuse, 0x10, RZ ;  /* 0x0000001002057824 */ /* 0x040fe200078e00ff */
[C---:B------:R-:W-:Y:S01]  /*0570*/  LOP3.LUT P4, RZ, R3.reuse, 0x2, RZ, 0xc0, !PT ;  /* 0x0000000203ff7812 */ /* 0x040fe2000788c0ff */
[----:B------:R-:W-:Y:S01]  /*0580*/  IMAD.SHL.U32 R6, R3, 0x40, RZ ;  /* 0x0000004003067824 */ /* 0x000fe200078e00ff */
[----:B------:R-:W-:Y:S01]  /*0590*/  LOP3.LUT R3, R9, 0x3fffffe, RZ, 0xc0, !PT ;  /* 0x03fffffe09037812 */ /* 0x000fe200078ec0ff */
[----:B------:R-:W-:Y:S01]  /*05a0*/  IMAD R8, R2, 0x200, R7 ;  /* 0x0000020002087824 */ /* 0x000fe200078e0207 */
[----:B------:R-:W-:-:S02]  /*05b0*/  LOP3.LUT R5, R0, 0x30, R5, 0xf8, !PT ;  /* 0x0000003000057812 */ /* 0x000fc400078ef805 */
[----:B------:R-:W-:Y:S01]  /*05c0*/  SHF.R.U32.HI R10, RZ, 0x3, R0 ;  /* 0x00000003ff0a7819 */ /* 0x000fe20000011600 */
[C---:B------:R-:W-:Y:S01]  /*05d0*/  IMAD.IADD R13, R4.reuse, 0x1, -R3 ;  /* 0x00000001040d7824 */ /* 0x040fe200078e0a03 */
[----:B------:R-:W-:Y:S02]  /*05e0*/  SHF.R.S32.HI R0, RZ, 0x3, R16 ;  /* 0x00000003ff007819 */ /* 0x000fe40000011410 */
[C---:B------:R-:W-:Y:S01]  /*05f0*/  LOP3.LUT P2, RZ, R4.reuse, 0x2, RZ, 0xc0, !PT ;  /* 0x0000000204ff7812 */ /* 0x040fe2000784c0ff */
[----:B------:R-:W-:Y:S01]  /*0600*/  IMAD.SHL.U32 R4, R4, 0x40, RZ ;  /* 0x0000004004047824 */ /* 0x000fe200078e00ff */
[----:B------:R-:W-:Y:S01]  /*0610*/  SHF.R.S32.HI R11, RZ, 0x7, R15 ;  /* 0x00000007ff0b7819 */ /* 0x000fe2000001140f */
[----:B------:R-:W-:Y:S01]  /*0620*/  IMAD R16, R0, 0x8, R19 ;  /* 0x0000000800107824 */ /* 0x000fe200078e0213 */
[----:B------:R-:W-:Y:S01]  /*0630*/  LOP3.LUT R3, R6, 0xc0, RZ, 0xc0, !PT ;  /* 0x000000c006037812 */ /* 0x000fe200078ec0ff */
[----:B------:R-:W-:Y:S01]  /*0640*/  IMAD.SHL.U32 R15, R247, 0x20, RZ ;  /* 0x00000020f70f7824 */ /* 0x000fe200078e00ff */
[----:B------:R-:W-:Y:S01]  /*0650*/  LOP3.LUT R6, R5, 0x8, R18, 0xf8, !PT ;  /* 0x0000000805067812 */ /* 0x000fe200078ef812 */
[----:B------:R-:W-:Y:S01]  /*0660*/  IMAD R19, R2, 0x2, R0 ;  /* 0x0000000202137824 */ /* 0x000fe200078e0200 */
[----:B------:R-:W-:Y:S01]  /*0670*/  LOP3.LUT R0, R4, 0x1c0, RZ, 0xc0, !PT ;  /* 0x000001c004007812 */ /* 0x000fe200078ec0ff */
[----:B------:R-:W-:Y:S01]  /*0680*/  IMAD R13, R13, 0x20, R8 ;  /* 0x000000200d0d7824 */ /* 0x000fe200078e0208 */
[----:B------:R-:W-:-:S02]  /*0690*/  LOP3.LUT R5, R3, 0x8, R18, 0xf8, !PT ;  /* 0x0000000803057812 */ /* 0x000fc400078ef812 */
[----:B------:R-:W-:Y:S02]  /*06a0*/  SHF.R.U32.HI R4, RZ, 0x3, R3 ;  /* 0x00000003ff047819 */ /* 0x000fe40000011603 */
[----:B------:R-:W-:Y:S02]  /*06b0*/  LOP3.LUT R3, R0, 0x20, R15, 0xf8, !PT ;  /* 0x0000002000037812 */ /* 0x000fe400078ef80f */
[----:B------:R-:W-:Y:S01]  /*06c0*/  SHF.R.U32.HI R2, RZ, 0x3, R0 ;  /* 0x00000003ff027819 */ /* 0x000fe20000011600 */
[----:B------:R-:W-:Y:S01]  /*06d0*/  IMAD R0, R11, 0x1000, R7 ;  /* 0x000010000b007824 */ /* 0x000fe200078e0207 */
[----:B------:R-:W-:Y:S01]  /*06e0*/  LOP3.LUT R4, R5, R4, RZ, 0x3c, !PT ;  /* 0x0000000405047212 */ /* 0x000fe200078e3cff */
[----:B------:R-:W-:Y:S01]  /*06f0*/  IMAD.SHL.U32 R5, R14, 0x40, RZ ;  /* 0x000000400e057824 */ /* 0x000fe200078e00ff */
[----:B------:R-:W-:Y:S01]  /*0700*/  LOP3.LUT R3, R3, R2, RZ, 0x3c, !PT ;  /* 0x0000000203037212 */ /* 0x000fe200078e3cff */
[----:B------:R-:W-:Y:S01]  /*0710*/  IMAD R2, R250, 0x400, R0 ;  /* 0x00000400fa027824 */ /* 0x000fe200078e0200 */
[----:B------:R-:W-:Y:S01]  /*0720*/  LOP3.LUT R6, R6, R10, RZ, 0x3c, !PT ;  /* 0x0000000a06067212 */ /* 0x000fe200078e3cff */
[----:B------:R-:W-:Y:S01]  /*0730*/  IMAD.SHL.U32 R0, R11, 0x8, RZ ;  /* 0x000000080b007824 */ /* 0x000fe200078e00ff */
[----:B------:R-:W-:Y:S01]  /*0740*/  LOP3.LUT R5, R5, 0x1c0, RZ, 0xc0, !PT ;  /* 0x000001c005057812 */ /* 0x000fe200078ec0ff */
[----:B------:R-:W-:Y:S01]  /*0750*/  IMAD.U32 R176, R176, 0x20, R4 ;  /* 0x00000020b0b07824 */ /* 0x000fe200078e0004 */
[----:B------:R-:W-:Y:S01]  /*0760*/  LOP3.LUT P5, RZ, R14, 0x2, RZ, 0xc0, !PT ;  /* 0x000000020eff7812 */ /* 0x000fe200078ac0ff */
[----:B------:R-:W-:Y:S01]  /*0770*/  IMAD.IADD R197, R3, 0x1, R2 ;  /* 0x0000000103c57824 */ /* 0x000fe200078e0202 */
[----:B------:R-:W-:Y:S01]  /*0780*/  LOP3.LUT R8, R0, 0x8, RZ, 0xc0, !PT ;  /* 0x0000000800087812 */ /* 0x000fe200078ec0ff */
[C---:B------:R-:W-:Y:S01]  /*0790*/  IMAD.SHL.U32 R2, R12.reuse, 0x8, RZ ;  /* 0x000000080c027824 */ /* 0x040fe200078e00ff */
[----:B------:R-:W-:Y:S01]  /*07a0*/  SHF.R.S32.HI R0, RZ, 0x1, R9 ;  /* 0x00000001ff007819 */ /* 0x000fe20000011409 */
[C---:B------:R-:W-:Y:S01]  /*07b0*/  IMAD R3, R12.reuse, 0x200, R6 ;  /* 0x000002000c037824 */ /* 0x040fe200078e0206 */
[----:B------:R-:W-:Y:S01]  /*07c0*/  SHF.R.U32.HI R181, RZ, 0x3, R5 ;  /* 0x00000003ffb57819 */ /* 0x000fe20000011605 */
[----:B------:R-:W-:Y:S01]  /*07d0*/  IMAD.SHL.U32 R6, R12, 0x10, RZ ;  /* 0x000000100c067824 */ /* 0x000fe200078e00ff */
[----:B------:R-:W-:Y:S01]  /*07e0*/  LOP3.LUT R7, R2, 0x8, RZ, 0xc0, !PT ;  /* 0x0000000802077812 */ /* 0x000fe200078ec0ff */
[C---:B------:R-:W-:Y:S01]  /*07f0*/  IMAD.SHL.U32 R4, R0.reuse, 0x40, RZ ;  /* 0x0000004000047824 */ /* 0x040fe200078e00ff */
[----:B------:R-:W-:Y:S01]  /*0800*/  LOP3.LUT P1, RZ, R0, 0x2, RZ, 0xc0, !PT ;  /* 0x0000000200ff7812 */ /* 0x000fe2000782c0ff */
[----:B------:R-:W-:Y:S01]  /*0810*/  IMAD.SHL.U32 R2, R17, 0x40, RZ ;  /* 0x0000004011027824 */ /* 0x000fe200078e00ff */
[----:B------:R-:W-:Y:S01]  /*0820*/  LOP3.LUT R181, R181, R5, R7, 0x1e, !PT ;  /* 0x00000005b5b57212 */ /* 0x000fe200078e1e07 */
[----:B------:R-:W-:Y:S01]  /*0830*/  IMAD.SHL.U32 R197, R197, 0x2, RZ ;  /* 0x00000002c5c57824 */ /* 0x000fe200078e00ff */
[----:B------:R-:W-:Y:S01]  /*0840*/  LOP3.LUT R4, R4, 0xc0, RZ, 0xc0, !PT ;  /* 0x000000c004047812 */ /* 0x000fe200078ec0ff */
[----:B------:R-:W-:Y:S01]  /*0850*/  IMAD.SHL.U32 R0, R16, 0x20, RZ ;  /* 0x0000002010007824 */ /* 0x000fe200078e00ff */
[----:B------:R-:W-:Y:S01]  /*0860*/  LOP3.LUT R2, R2, 0xc0, RZ, 0xc0, !PT ;  /* 0x000000c002027812 */ /* 0x000fe200078ec0ff */
[----:B------:R-:W-:Y:S01]  /*0870*/  IMAD.U32 R181, R19, 0x200, R181 ;  /* 0x0000020013b57824 */ /* 0x000fe200078e00b5 */
[----:B------:R-:W-:Y:S01]  /*0880*/  SHF.R.U32.HI R9, RZ, 0x3, R4 ;  /* 0x00000003ff097819 */ /* 0x000fe20000011604 */
[----:B------:R-:W-:Y:S01]  /*0890*/  IMAD.SHL.U32 R176, R176, 0x2, RZ ;  /* 0x00000002b0b07824 */ /* 0x000fe200078e00ff */
[----:B------:R-:W-:-:S02]  /*08a0*/  LOP3.LUT R10, R8, 0x10, R6, 0xf8, !PT ;  /* 0x00000010080a7812 */ /* 0x000fc400078ef806 */
[----:B------:R-:W-:Y:S01]  /*08b0*/  LOP3.LUT R9, R9, R4, R8, 0x1e, !PT ;  /* 0x0000000409097212 */ /* 0x000fe200078e1e08 */
[----:B------:R-:W-:Y:S01]  /*08c0*/  IMAD R4, R250, 0x200, R0 ;  /* 0x00000200fa047824 */ /* 0x000fe200078e0200 */
[----:B------:R-:W-:Y:S02]  /*08d0*/  SHF.R.U32.HI R6, RZ, 0x3, R2 ;  /* 0x00000003ff067819 */ /* 0x000fe40000011602 */
[----:B------:R-:W-:Y:S01]  /*08e0*/  LOP3.LUT P6, RZ, R14, 0x4, RZ, 0xc0, !PT ;  /* 0x000000040eff7812 */ /* 0x000fe200078cc0ff */
[----:B------:R-:W-:Y:S01]  /*08f0*/  IMAD.IADD R9, R9, 0x1, R13 ;  /* 0x0000000109097824 */ /* 0x000fe200078e020d */
[----:B------:R-:W-:Y:S02]  /*0900*/  SEL R182, R186, 0xffffffe0, !P5 ;  /* 0xffffffe0bab67807 */ /* 0x000fe40006800000 */
[----:B------:R-:W-:Y:S02]  /*0910*/  LEA R181, R181, 0x15000, 0x1 ;  /* 0x00015000b5b57811 */ /* 0x000fe400078e08ff */
[----:B------:R-:W-:-:S02]  /*0920*/  LOP3.LUT R187, R6, R2, R7, 0x1e, !PT ;  /* 0x0000000206bb7212 */ /* 0x000fc400078e1e07 */
[----:B------:R-:W-:Y:S01]  /*0930*/  LOP3.LUT R2, R6, R10, R2, 0x1e, !PT ;  /* 0x0000000a06027212 */ /* 0x000fe200078e1e02 */
[----:B------:R-:W-:Y:S01]  /*0940*/  IMAD.IADD R182, R181, 0x1, R182 ;  /* 0x00000001b5b67824 */ /* 0x000fe200078e02b6 */
[----:B------:R-:W-:Y:S01]  /*0950*/  SEL R194, R194, 0x10, !P3 ;  /* 0x00000010c2c27807 */ /* 0x000fe20005800000 */
[----:B------:R-:W-:Y:S01]  /*0960*/  IMAD.IADD R187, R4, 0x1, R187 ;  /* 0x0000000104bb7824 */ /* 0x000fe200078e02bb */
[----:B------:R-:W-:Y:S01]  /*0970*/  SEL R183, R183, 0xffffffc0, !P6 ;  /* 0xffffffc0b7b77807 */ /* 0x000fe20007000000 */
[----:B------:R-:W-:Y:S01]  /*0980*/  IMAD.IADD R185, R0, 0x1, R2 ;  /* 0x0000000100b97824 */ /* 0x000fe200078e0202 */
[C---:B------:R-:W-:Y:S01]  /*0990*/  IADD3 R195, R197.reuse, 0x20, RZ ;  /* 0x00000020c5c37810 */ /* 0x040fe20007ffe0ff */
[----:B------:R-:W-:Y:S01]  /*09a0*/  IMAD.IADD R196, R197, 0x1, R194 ;  /* 0x00000001c5c47824 */ /* 0x000fe200078e02c2 */
[----:B------:R-:W-:Y:S01]  /*09b0*/  SHF.R.S32.HI R210, RZ, 0x2, R210 ;  /* 0x00000002ffd27819 */ /* 0x000fe200000114d2 */
[----:B------:R-:W-:Y:S01]  /*09c0*/  IMAD.IADD R184, R181, 0x1, R183 ;  /* 0x00000001b5b87824 */ /* 0x000fe200078e02b7 */
[----:B------:R-:W-:Y:S01]  /*09d0*/  SEL R177, R186, 0xffffffe0, !P4 ;  /* 0xffffffe0bab17807 */ /* 0x000fe20006000000 */
[----:B------:R-:W-:Y:S01]  /*09e0*/  IMAD.SHL.U32 R2, R3, 0x2, RZ ;  /* 0x0000000203027824 */ /* 0x000fe200078e00ff */
[----:B------:R-:W-:Y:S01]  /*09f0*/  LEA R239, R9, 0x9000, 0x1 ;  /* 0x0000900009ef7811 */ /* 0x000fe200078e08ff */
[----:B------:R-:W-:Y:S01]  /*0a00*/  IMAD R210, R250, 0x10, R210 ;  /* 0x00000010fad27824 */ /* 0x000fe200078e02d2 */
[----:B------:R-:W-:Y:S01]  /*0a10*/  @P2 IADD3 R195, R197, -0x20, RZ ;  /* 0xffffffe0c5c32810 */ /* 0x000fe20007ffe0ff */
[----:B------:R-:W-:Y:S01]  /*0a20*/  IMAD.IADD R177, R176, 0x1, R177 ;  /* 0x00000001b0b17824 */ /* 0x000fe200078e02b1 */
[----:B------:R-:W-:Y:S01]  /*0a30*/  LOP3.LUT P0, RZ, R17, 0x2, RZ, 0xc0, !PT ;  /* 0x0000000211ff7812 */ /* 0x000fe2000780c0ff */
[----:B------:R-:W-:Y:S01]  /*0a40*/  IMAD.IADD R183, R182, 0x1, R183 ;  /* 0x00000001b6b77824 */ /* 0x000fe200078e02b7 */
[----:B------:R-:W-:Y:S01]  /*0a50*/  IADD3 R242, R239, 0x20, RZ ;  /* 0x00000020eff27810 */ /* 0x000fe20007ffe0ff */
[----:B------:R-:W-:Y:S01]  /*0a60*/  IMAD.IADD R194, R194, 0x1, R195 ;  /* 0x00000001c2c27824 */ /* 0x000fe200078e02c3 */
[----:B------:R-:W-:-:S02]  /*0a70*/  SEL R186, R186, 0xffffffe0, !P0 ;  /* 0xffffffe0baba7807 */ /* 0x000fc40004000000 */
[----:B------:R-:W-:Y:S02]  /*0a80*/  @P1 IADD3 R242, R239, -0x20, RZ ;  /* 0xffffffe0eff21810 */ /* 0x000fe40007ffe0ff */
.L_x_439:
[----:B-1-3--:R-:W1:Y:S01]  /*0a90*/  S2R R35, SR_CTAID.Y ;  /* 0x0000000000237919 */ /* 0x00ae620000002600 */
[----:B--2---:R-:W2:Y:S01]  /*0aa0*/  LDC.U8 R0, c[0x0][0x312] ;  /* 0x0000c480ff007b82 */ /* 0x004ea20000000000 */
[----:B------:R-:W-:Y:S02]  /*0ab0*/  ISETP.NE.U32.AND P2, PT, RZ, c[0x0][0x240], PT ;  /* 0x00009000ff007a0c */ /* 0x000fe40003f45070 */
[----:B------:R-:W-:Y:S02]  /*0ac0*/  ISETP.EQ.U32.AND P5, PT, RZ, c[0x0][0x248], PT ;  /* 0x00009200ff007a0c */ /* 0x000fe40003fa2070 */
[----:B------:R-:W-:Y:S02]  /*0ad0*/  ISETP.NE.AND.EX P2, PT, RZ, c[0x0][0x244], PT, P2 ;  /* 0x00009100ff007a0c */ /* 0x000fe40003f45320 */
[----:B------:R-:W-:Y:S01]  /*0ae0*/  ISETP.NE.U32.AND P3, PT, RZ, c[0x0][0x250], PT ;  /* 0x00009400ff007a0c */ /* 0x000fe20003f65070 */
[----:B------:R-:W-:-:S03]  /*0af0*/  IMAD.MOV.U32 R37, RZ, RZ, -0x1 ;  /* 0xffffffffff257424 */ /* 0x000fc600078e00ff */
[----:B------:R-:W-:Y:S01]  /*0b00*/  ISETP.NE.AND.EX P3, PT, RZ, c[0x0][0x254], PT, P3 ;  /* 0x00009500ff007a0c */ /* 0x000fe20003f65330 */
[C---:B-1----:R-:W-:Y:S01]  /*0b10*/  IMAD.SHL.U32 R9, R35.reuse, 0x4, RZ ;  /* 0x0000000423097824 */ /* 0x042fe200078e00ff */
[----:B----4-:R-:W-:Y:S02]  /*0b20*/  SHF.R.S32.HI R30, RZ, 0x1f, R35 ;  /* 0x0000001fff1e7819 */ /* 0x010fe40000011423 */
[----:B--2---:R-:W-:Y:S01]  /*0b30*/  ISETP.NE.AND P4, PT, R0, RZ, PT ;  /* 0x000000ff0000720c */ /* 0x004fe20003f85270 */
[----:B------:R-:W-:Y:S01]  /*0b40*/  IMAD.MOV.U32 R0, RZ, RZ, -0x1 ;  /* 0xffffffffff007424 */ /* 0x000fe200078e00ff */
[----:B------:R-:W-:Y:S02]  /*0b50*/  SHF.L.U64.HI R8, R35, 0x2, R30 ;  /* 0x0000000223087819 */ /* 0x000fe4000001021e */
[----:B------:R-:W-:Y:S02]  /*0b60*/  IADD3 R4, P0, R9, c[0x0][0x240], RZ ;  /* 0x0000900009047a10 */ /* 0x000fe40007f1e0ff */
[----:B------:R-:W-:-:S02]  /*0b70*/  ISETP.EQ.OR.EX P5, PT, RZ, c[0x0][0x24c], !P4, P5 ;  /* 0x00009300ff007a0c */ /* 0x000fc400067a2750 */
[----:B------:R-:W-:Y:S02]  /*0b80*/  IADD3.X R5, R8, c[0x0][0x244], RZ, P0, !PT ;  /* 0x0000910008057a10 */ /* 0x000fe400007fe4ff */
[----:B------:R-:W-:-:S03]  /*0b90*/  @P3 IADD3 R6, P0, R9, c[0x0][0x250], RZ ;  /* 0x0000940009063a10 */ /* 0x000fc60007f1e0ff */
[----:B------:R1:W2:Y:S04]  /*0ba0*/  @P2 LDG.E R0, [R4.64] ;  /* 0x0000000604002981 */ /* 0x0002a8000c1e1900 */
[----:B------:R1:W2:Y:S01]  /*0bb0*/  @P2 LDG.E R3, [R4.64+0x4] ;  /* 0x0000040604032981 */ /* 0x0002a2000c1e1900 */
[----:B------:R-:W-:Y:S01]  /*0bc0*/  IMAD.MOV.U32 R237, RZ, RZ, RZ ;  /* 0x000000ffffed7224 */ /* 0x000fe200078e00ff */
[----:B------:R-:W-:-:S05]  /*0bd0*/  @P3 IADD3.X R7, R8, c[0x0][0x254], RZ, P0, !PT ;  /* 0x0000950008073a10 */ /* 0x000fca00007fe4ff */
[----:B-----5:R3:W5:Y:S01]  /*0be0*/  @P3 LDG.E R237, [R6.64] ;  /* 0x0000000606ed3981 */ /* 0x020762000c1e1900 */
[----:B-1----:R-:W-:-:S04]  /*0bf0*/  IADD3 R4, P1, R9, c[0x0][0x248], RZ ;  /* 0x0000920009047a10 */ /* 0x002fc80007f3e0ff */
[----:B------:R-:W-:-:S05]  /*0c00*/  IADD3.X R5, R8, c[0x0][0x24c], RZ, P1, !PT ;  /* 0x0000930008057a10 */ /* 0x000fca0000ffe4ff */
[----:B------:R-:W4:Y:S01]  /*0c10*/  @!P5 LDG.E R37, [R4.64] ;  /* 0x000000060425d981 */ /* 0x000f22000c1e1900 */
[----:B------:R-:W-:-:S04]  /*0c20*/  ISETP.NE.U32.AND P0, PT, RZ, c[0x0][0x248], PT ;  /* 0x00009200ff007a0c */ /* 0x000fc80003f05070 */
[----:B------:R-:W-:Y:S01]  /*0c30*/  ISETP.NE.AND.EX P0, PT, RZ, c[0x0][0x24c], PT, P0 ;  /* 0x00009300ff007a0c */ /* 0x000fe20003f05300 */
[----:B--2---:R-:W-:Y:S02]  /*0c40*/  @P2 IMAD.IADD R238, R3, 0x1, -R0 ;  /* 0x0000000103ee2824 */ /* 0x004fe400078e0a00 */
[----:B------:R-:W-:Y:S02]  /*0c50*/  IMAD.MOV.U32 R3, RZ, RZ, c[0x0][0x218] ;  /* 0x00008600ff037624 */ /* 0x000fe400078e00ff */
[----:B------:R-:W-:Y:S01]  /*0c60*/  @!P2 IMAD.MOV.U32 R238, RZ, RZ, c[0x0][0x214] ;  /* 0x00008500ffeea624 */ /* 0x000fe200078e00ff */
[----:B----4-:R3:W-:Y:S07]  /*0c70*/  STL [R1], R37 ;  /* 0x0000002501007387 */ /* 0x0107ee0000100800 */
[----:B------:R-:W-:Y:S05]  /*0c80*/  @!P0 BRA `(.L_x_398) ;  /* 0x0000003000008947 */ /* 0x000fea0003800000 */
[----:B------:R-:W2:Y:S02]  /*0c90*/  @P4 LDG.E R3, [R4.64+0x4] ;  /* 0x0000040604034981 */ /* 0x000ea4000c1e1900 */
[----:B--2---:R-:W-:-:S06]  /*0ca0*/  @P4 IADD3 R3, R3, -R37, RZ ;  /* 0x8000002503034210 */ /* 0x004fcc0007ffe0ff */
[----:B------:R1:W5:Y:S02]  /*0cb0*/  @!P4 LDG.E R3, [R4.64] ;  /* 0x000000060403c981 */ /* 0x000364000c1e1900 */
.L_x_398:
[----:B------:R-:W-:-:S04]  /*0cc0*/  ISETP.NE.U32.AND P1, PT, RZ, c[0x0][0x258], PT ;  /* 0x00009600ff007a0c */ /* 0x000fc80003f25070 */
[----:B------:R-:W-:-:S13]  /*0cd0*/  ISETP.NE.AND.EX P1, PT, RZ, c[0x0][0x25c], PT, P1 ;  /* 0x00009700ff007a0c */ /* 0x000fda0003f25310 */
[----:B-1----:R-:W-:-:S04]  /*0ce0*/  @P1 IADD3 R4, P0, R9, c[0x0][0x258], RZ ;  /* 0x0000960009041a10 */ /* 0x002fc80007f1e0ff */
[----:B------:R-:W-:-:S06]  /*0cf0*/  @P1 IADD3.X R5, R8, c[0x0][0x25c], RZ, P0, !PT ;  /* 0x0000970008051a10 */ /* 0x000fcc00007fe4ff */
[----:B------:R-:W2:Y:S01]  /*0d00*/  @P1 LDG.E R5, [R4.64] ;  /* 0x0000000604051981 */ /* 0x000ea2000c1e1900 */
[----:B------:R-:W-:Y:S01]  /*0d10*/  @!P1 ISETP.NE.U32.AND P0, PT, RZ, c[0x0][0x268], PT ;  /* 0x00009a00ff009a0c */ /* 0x000fe20003f05070 */
[----:B------:R-:W-:-:S03]  /*0d20*/  IMAD.SHL.U32 R18, R218, 0x80, RZ ;  /* 0x00000080da127824 */ /* 0x000fc600078e00ff */
[----:B------:R-:W-:-:S04]  /*0d30*/  @!P1 ISETP.NE.AND.EX P0, PT, RZ, c[0x0][0x26c], PT, P0 ;  /* 0x00009b00ff009a0c */ /* 0x000fc80003f05300 */
[----:B------:R-:W-:Y:S01]  /*0d40*/  @!P1 SEL R4, RZ, c[0x0][0x21c], !P0 ;  /* 0x00008700ff049a07 */ /* 0x000fe20004000000 */
[----:B--2--5:R-:W-:-:S03]  /*0d50*/  @P1 IMAD.IADD R200, R5, 0x1, -R237 ;  /* 0x0000000105c81824 */ /* 0x024fc600078e0aed */
[----:B------:R-:W-:-:S04]  /*0d60*/  @!P1 IADD3 R200, R4, R3, -R237 ;  /* 0x0000000304c89210 */ /* 0x000fc80007ffe8ed */
[----:B------:R-:W-:-:S13]  /*0d70*/  ISETP.GT.AND P0, PT, R200, R18, PT ;  /* 0x00000012c800720c */ /* 0x000fda0003f04270 */
[----:B------:R-:W-:Y:S05]  /*0d80*/  @!P0 BRA `(.L_x_399) ;  /* 0x000087a000008947 */ /* 0x000fea0003800000 */
[----:B------:R-:W-:Y:S01]  /*0d90*/  ISETP.NE.AND P0, PT, R37, -0x1, PT ;  /* 0xffffffff2500780c */ /* 0x000fe20003f05270 */
[----:B------:R-:W-:Y:S01]  /*0da0*/  IMAD R4, R30, c[0x0][0x178], RZ ;  /* 0x00005e001e047a24 */ /* 0x000fe200078e02ff */
[----:B------:R-:W-:Y:S01]  /*0db0*/  IADD3 R3, R238, 0x3f, RZ ;  /* 0x0000003fee037810 */ /* 0x000fe20007ffe0ff */
[C---:B------:R-:W-:Y:S01]  /*0dc0*/  IMAD.WIDE.U32 R12, R35.reuse, c[0x0][0x178], RZ ;  /* 0x00005e00230c7a25 */ /* 0x040fe200078e00ff */
[C---:B------:R-:W-:Y:S02]  /*0dd0*/  ISETP.NE.AND P1, PT, R0.reuse, -0x1, PT ;  /* 0xffffffff0000780c */ /* 0x040fe40003f25270 */
[----:B------:R-:W-:Y:S01]  /*0de0*/  SHF.R.S32.HI R8, RZ, 0x1f, R3 ;  /* 0x0000001fff087819 */ /* 0x000fe20000011403 */
[----:B------:R-:W-:Y:S02]  /*0df0*/  IMAD R4, R35, c[0x0][0x17c], R4 ;  /* 0x00005f0023047a24 */ /* 0x000fe400078e0204 */
[----:B---3--:R-:W-:Y:S01]  /*0e00*/  IMAD.WIDE.U32 R6, R0, c[0x0][0x190], RZ ;  /* 0x0000640000067a25 */ /* 0x008fe200078e00ff */
[----:B------:R-:W-:-:S03]  /*0e10*/  LEA.HI R8, R8, R3, RZ, 0x6 ;  /* 0x0000000308087211 */ /* 0x000fc600078f30ff */
[----:B------:R-:W-:Y:S01]  /*0e20*/  IMAD R10, R0, c[0x0][0x194], RZ ;  /* 0x00006500000a7a24 */ /* 0x000fe200078e02ff */
[----:B------:R-:W-:Y:S01]  /*0e30*/  LOP3.LUT R9, R8, 0xffffffc0, RZ, 0xc0, !PT ;  /* 0xffffffc008097812 */ /* 0x000fe200078ec0ff */
[----:B------:R-:W-:Y:S01]  /*0e40*/  @P0 IMAD.IADD R3, R237, 0x1, R37 ;  /* 0x00000001ed030824 */ /* 0x000fe200078e0225 */
[----:B------:R-:W-:Y:S01]  /*0e50*/  SEL R27, R12, R6, !P1 ;  /* 0x000000060c1b7207 */ /* 0x000fe20004800000 */
[----:B------:R-:W-:Y:S01]  /*0e60*/  IMAD.IADD R24, R13, 0x1, R4 ;  /* 0x000000010d187824 */ /* 0x000fe200078e0204 */
[----:B------:R-:W-:Y:S01]  /*0e70*/  @P1 IADD3 R24, R7, R10, RZ ;  /* 0x0000000a07181210 */ /* 0x000fe20007ffe0ff */
[----:B------:R-:W-:Y:S01]  /*0e80*/  @P0 IMAD.WIDE.U32 R4, R3, c[0x0][0x198], RZ ;  /* 0x0000660003040a25 */ /* 0x000fe200078e00ff */
[----:B------:R-:W-:Y:S02]  /*0e90*/  IADD3 R10, R9, -0x40, RZ ;  /* 0xffffffc0090a7810 */ /* 0x000fe40007ffe0ff */
[----:B------:R-:W-:Y:S01]  /*0ea0*/  SHF.R.S32.HI R193, RZ, 0x6, R8 ;  /* 0x00000006ffc17819 */ /* 0x000fe20000011408 */
[----:B------:R-:W-:Y:S01]  /*0eb0*/  @P0 IMAD R26, R3, c[0x0][0x19c], R5 ;  /* 0x00006700031a0a24 */ /* 0x000fe200078e0205 */
[----:B------:R-:W-:Y:S01]  /*0ec0*/  SHF.R.S32.HI R19, RZ, 0x1f, R10 ;  /* 0x0000001fff137819 */ /* 0x000fe2000001140a */
[----:B------:R-:W-:Y:S01]  /*0ed0*/  @P0 IMAD.MOV.U32 R25, RZ, RZ, R4 ;  /* 0x000000ffff190224 */ /* 0x000fe200078e0004 */
[----:B------:R-:W-:Y:S05]  /*0ee0*/  @P0 BRA `(.L_x_400) ;  /* 0x000000a000000947 */ /* 0x000fea0003800000 */
[----:B------:R-:W-:Y:S01]  /*0ef0*/  SHF.R.S32.HI R3, RZ, 0x1f, R237 ;  /* 0x0000001fff037819 */ /* 0x000fe200000114ed */
[----:B------:R-:W-:-:S04]  /*0f00*/  IMAD.WIDE.U32 R4, R237, c[0x0][0x198], RZ ;  /* 0x00006600ed047a25 */ /* 0x000fc800078e00ff */
[----:B------:R-:W-:Y:S02]  /*0f10*/  IMAD R3, R3, c[0x0][0x198], RZ ;  /* 0x0000660003037a24 */ /* 0x000fe400078e02ff */
[----:B------:R-:W-:Y:S02]  /*0f20*/  IMAD R6, R30, c[0x0][0x180], RZ ;  /* 0x000060001e067a24 */ /* 0x000fe400078e02ff */
[----:B------:R-:W-:-:S05]  /*0f30*/  IMAD R3, R237, c[0x0][0x19c], R3 ;  /* 0x00006700ed037a24 */ /* 0x000fca00078e0203 */
[----:B------:R-:W-:Y:S01]  /*0f40*/  IADD3 R5, R5, R3, RZ ;  /* 0x0000000305057210 */ /* 0x000fe20007ffe0ff */
[----:B------:R-:W-:-:S04]  /*0f50*/  IMAD R3, R35, c[0x0][0x184], R6 ;  /* 0x0000610023037a24 */ /* 0x000fc800078e0206 */
[----:B------:R-:W-:-:S05]  /*0f60*/  IMAD.WIDE.U32 R4, R35, c[0x0][0x180], R4 ;  /* 0x0000600023047a25 */ /* 0x000fca00078e0004 */
[----:B------:R-:W-:Y:S02]  /*0f70*/  IADD3 R26, R5, R3, RZ ;  /* 0x00000003051a7210 */ /* 0x000fe40007ffe0ff */
[----:B------:R-:W-:Y:S02]  /*0f80*/  MOV R25, R4 ;  /* 0x0000000400197202 */ /* 0x000fe40000000f00 */
.L_x_400:
[----:B------:R-:W-:-:S05]  /*0f90*/  @P0 IADD3 R3, R237, R37, RZ ;  /* 0x00000025ed030210 */ /* 0x000fca0007ffe0ff */
[----:B------:R-:W-:-:S04]  /*0fa0*/  @P0 IMAD.WIDE.U32 R4, R3, c[0x0][0x1a0], RZ ;  /* 0x0000680003040a25 */ /* 0x000fc800078e00ff */
[----:B------:R-:W-:Y:S01]  /*0fb0*/  @P0 IMAD R29, R3, c[0x0][0x1a4], R5 ;  /* 0x00006900031d0a24 */ /* 0x000fe200078e0205 */
[----:B------:R-:W-:Y:S01]  /*0fc0*/  @P0 MOV R28, R4 ;  /* 0x00000004001c0202 */ /* 0x000fe20000000f00 */
        /* <DEDUP_REMOVED lines=11> */
.L_x_401:
[----:B------:R-:W-:Y:S01]  /*1080*/  IABS R11, c[0x0][0x1c8] ;  /* 0x00007200000b7a13 */ /* 0x000fe20000000000 */
[----:B------:R-:W1:Y:S01]  /*1090*/  S2R R36, SR_CTAID.Z ;  /* 0x0000000000247919 */ /* 0x000e620000002700 */
[----:B------:R-:W-:Y:S01]  /*10a0*/  IMAD.MOV.U32 R13, RZ, RZ, c[0x0][0x224] ;  /* 0x00008900ff0d7624 */ /* 0x000fe200078e00ff */
[----:B------:R-:W2:Y:S01]  /*10b0*/  LDC.U8 R15, c[0x0][0x328] ;  /* 0x0000ca00ff0f7b82 */ /* 0x000ea20000000000 */
[----:B------:R-:W3:Y:S01]  /*10c0*/  I2F.RP R4, R11 ;  /* 0x0000000b00047306 */ /* 0x000ee20000209400 */
[C---:B------:R-:W-:Y:S01]  /*10d0*/  @P1 IMAD.WIDE.U32 R6, R0.reuse, c[0x0][0x370], RZ ;  /* 0x0000dc0000061a25 */ /* 0x040fe200078e00ff */
[----:B------:R-:W4:Y:S01]  /*10e0*/  S2R R21, SR_CTAID.X ;  /* 0x0000000000157919 */ /* 0x000f220000002500 */
[----:B------:R-:W-:Y:S02]  /*10f0*/  SHF.R.S32.HI R13, RZ, 0x1f, R13 ;  /* 0x0000001fff0d7819 */ /* 0x000fe4000001140d */
[----:B------:R-:W-:Y:S01]  /*1100*/  @P1 IMAD R14, R0, c[0x0][0x374], R7 ;  /* 0x0000dd00000e1a24 */ /* 0x000fe200078e0207 */
[----:B------:R-:W-:Y:S01]  /*1110*/  @P1 MOV R12, R6 ;  /* 0x00000006000c1202 */ /* 0x000fe20000000f00 */
[----:B------:R-:W-:Y:S01]  /*1120*/  @!P1 IMAD.WIDE.U32 R6, R35, c[0x0][0x368], RZ ;  /* 0x0000da0023069a25 */ /* 0x000fe200078e00ff */
[----:B------:R-:W5:Y:S03]  /*1130*/  LDC.U8 R31, c[0x0][0x3d0] ;  /* 0x0000f400ff1f7b82 */ /* 0x000f660000000000 */
[----:B------:R-:W-:-:S02]  /*1140*/  IMAD.MOV.U32 R32, RZ, RZ, c[0x0][0x22c] ;  /* 0x00008b00ff207624 */ /* 0x000fc400078e00ff */
[----:B------:R-:W-:Y:S01]  /*1150*/  IMAD.WIDE.U32 R16, R35, c[0x0][0x224], RZ ;  /* 0x0000890023107a25 */ /* 0x000fe200078e00ff */
[----:B---3--:R-:W3:Y:S03]  /*1160*/  MUFU.RCP R4, R4 ;  /* 0x0000000400047308 */ /* 0x008ee60000001000 */
[----:B------:R-:W-:Y:S01]  /*1170*/  IMAD.WIDE R22, R32, c[0x0][0x1c0], RZ ;  /* 0x0000700020167a25 */ /* 0x000fe200078e02ff */
[----:B-1----:R-:W-:-:S03]  /*1180*/  IABS R8, R36 ;  /* 0x0000002400087213 */ /* 0x002fc60000000000 */
[----:B------:R-:W-:Y:S01]  /*1190*/  @!P1 IMAD.MOV.U32 R12, RZ, RZ, R6 ;  /* 0x000000ffff0c9224 */ /* 0x000fe200078e0006 */
[----:B------:R-:W-:Y:S01]  /*11a0*/  LOP3.LUT R9, R36, c[0x0][0x1c8], RZ, 0x3c, !PT ;  /* 0x0000720024097a12 */ /* 0x000fe200078e3cff */
[----:B------:R-:W-:Y:S01]  /*11b0*/  IMAD.SHL.U32 R6, R35, 0x80, RZ ;  /* 0x0000008023067824 */ /* 0x000fe200078e00ff */
[----:B--2---:R-:W-:Y:S02]  /*11c0*/  ISETP.NE.AND P3, PT, R15, RZ, PT ;  /* 0x000000ff0f00720c */ /* 0x004fe40003f65270 */
[----:B------:R-:W-:Y:S02]  /*11d0*/  ISETP.GE.AND P4, PT, R9, RZ, PT ;  /* 0x000000ff0900720c */ /* 0x000fe40003f86270 */
[----:B------:R-:W-:Y:S02]  /*11e0*/  SHF.L.U64.HI R9, R35, 0x7, R30 ;  /* 0x0000000723097819 */ /* 0x000fe4000001021e */
[----:B------:R-:W-:Y:S02]  /*11f0*/  SHF.R.S32.HI R34, RZ, 0x1f, R36 ;  /* 0x0000001fff227819 */ /* 0x000fe40000011424 */
[----:B---3--:R-:W-:-:S02]  /*1200*/  IADD3 R4, R4, 0xffffffe, RZ ;  /* 0x0ffffffe04047810 */ /* 0x008fc40007ffe0ff */
[----:B------:R-:W-:Y:S02]  /*1210*/  SEL R9, R9, RZ, P2 ;  /* 0x000000ff09097207 */ /* 0x000fe40001000000 */
[----:B------:R-:W1:Y:S02]  /*1220*/  F2I.FTZ.U32.TRUNC.NTZ R5, R4 ;  /* 0x0000000400057305 */ /* 0x000e64000021f000 */
[----:B-1----:R-:W-:Y:S01]  /*1230*/  IADD3 R3, RZ, -R5, RZ ;  /* 0x80000005ff037210 */ /* 0x002fe20007ffe0ff */
[----:B------:R-:W-:-:S04]  /*1240*/  IMAD.MOV.U32 R4, RZ, RZ, RZ ;  /* 0x000000ffff047224 */ /* 0x000fc800078e00ff */
[----:B------:R-:W-:-:S04]  /*1250*/  IMAD R3, R3, R11, RZ ;  /* 0x0000000b03037224 */ /* 0x000fc800078e02ff */
[----:B------:R-:W-:-:S04]  /*1260*/  IMAD.HI.U32 R3, R5, R3, R4 ;  /* 0x0000000305037227 */ /* 0x000fc800078e0004 */
[----:B------:R-:W-:Y:S02]  /*1270*/  @!P1 IMAD R5, R30, c[0x0][0x368], RZ ;  /* 0x0000da001e059a24 */ /* 0x000fe400078e02ff */
[----:B------:R-:W-:-:S04]  /*1280*/  IMAD.HI.U32 R3, R3, R8, RZ ;  /* 0x0000000803037227 */ /* 0x000fc800078e00ff */
[----:B------:R-:W-:Y:S01]  /*1290*/  @!P1 IMAD R5, R35, c[0x0][0x36c], R5 ;  /* 0x0000db0023059a24 */ /* 0x000fe200078e0205 */
[----:B------:R-:W-:-:S04]  /*12a0*/  IADD3 R4, -R3, RZ, RZ ;  /* 0x000000ff03047210 */ /* 0x000fc80007ffe1ff */
[----:B------:R-:W-:Y:S01]  /*12b0*/  @!P1 IADD3 R14, R7, R5, RZ ;  /* 0x00000005070e9210 */ /* 0x000fe20007ffe0ff */
[----:B------:R-:W-:Y:S02]  /*12c0*/  IMAD R4, R11, R4, R8 ;  /* 0x000000040b047224 */ /* 0x000fe400078e0208 */
[----:B------:R-:W-:-:S03]  /*12d0*/  IMAD R8, R13, R35, RZ ;  /* 0x000000230d087224 */ /* 0x000fc600078e02ff */
[----:B------:R-:W-:Y:S01]  /*12e0*/  ISETP.GT.U32.AND P5, PT, R11, R4, PT ;  /* 0x000000040b00720c */ /* 0x000fe20003fa4070 */
[----:B------:R-:W-:Y:S02]  /*12f0*/  IMAD R5, R30, c[0x0][0x224], R8 ;  /* 0x000089001e057a24 */ /* 0x000fe400078e0208 */
[----:B------:R-:W-:-:S03]  /*1300*/  IMAD R8, R23, R16, RZ ;  /* 0x0000001017087224 */ /* 0x000fc600078e02ff */
[----:B------:R-:W-:Y:S01]  /*1310*/  IADD3 R5, R17, R5, RZ ;  /* 0x0000000511057210 */ /* 0x000fe20007ffe0ff */
[----:B------:R-:W-:-:S04]  /*1320*/  IMAD.WIDE.U32 R16, R22, R16, RZ ;  /* 0x0000001016107225 */ /* 0x000fc800078e00ff */
[----:B------:R-:W-:Y:S01]  /*1330*/  IMAD R8, R22, R5, R8 ;  /* 0x0000000516087224 */ /* 0x000fe200078e0208 */
[----:B------:R-:W-:Y:S01]  /*1340*/  SEL R5, R6, RZ, P2 ;  /* 0x000000ff06057207 */ /* 0x000fe20001000000 */
[-C--:B------:R-:W-:Y:S01]  /*1350*/  IMAD.WIDE.U32 R6, R22, R0.reuse, RZ ;  /* 0x0000000016067225 */ /* 0x080fe200078e00ff */
[----:B------:R-:W-:Y:S02]  /*1360*/  @!P5 IADD3 R4, R4, -R11, RZ ;  /* 0x8000000b0404d210 */ /* 0x000fe40007ffe0ff */
[----:B------:R-:W-:Y:S02]  /*1370*/  IADD3 R5, P2, R10, R5, RZ ;  /* 0x000000050a057210 */ /* 0x000fe40007f5e0ff */
[----:B------:R-:W-:Y:S01]  /*1380*/  ISETP.GE.U32.AND P6, PT, R4, R11, PT ;  /* 0x0000000b0400720c */ /* 0x000fe20003fc6070 */
[----:B------:R-:W-:Y:S01]  /*1390*/  IMAD R11, R23, R0, RZ ;  /* 0x00000000170b7224 */ /* 0x000fe200078e02ff */
[----:B------:R-:W-:Y:S01]  /*13a0*/  @!P5 IADD3 R3, R3, 0x1, RZ ;  /* 0x000000010303d810 */ /* 0x000fe20007ffe0ff */
[----:B------:R-:W-:Y:S01]  /*13b0*/  IMAD.X R9, R19, 0x1, R9, P2 ;  /* 0x0000000113097824 */ /* 0x000fe200010e0609 */
[----:B------:R-:W-:Y:S01]  /*13c0*/  ISETP.NE.AND P2, PT, RZ, c[0x0][0x1c8], PT ;  /* 0x00007200ff007a0c */ /* 0x000fe20003f45270 */
[----:B------:R-:W-:Y:S01]  /*13d0*/  IMAD R15, R23, R5, RZ ;  /* 0x00000005170f7224 */ /* 0x000fe200078e02ff */
[----:B------:R-:W-:Y:S01]  /*13e0*/  SEL R20, R16, R6, !P1 ;  /* 0x0000000610147207 */ /* 0x000fe20004800000 */
[----:B------:R-:W-:Y:S01]  /*13f0*/  @P3 IMAD R6, R35, c[0x0][0x214], RZ ;  /* 0x0000850023063a24 */ /* 0x000fe200078e02ff */
[----:B------:R-:W-:Y:S01]  /*1400*/  IADD3 R13, R17, R8, RZ ;  /* 0x00000008110d7210 */ /* 0x000fe20007ffe0ff */
[----:B------:R-:W-:Y:S01]  /*1410*/  IMAD R8, R22, R9, R15 ;  /* 0x0000000916087224 */ /* 0x000fe200078e020f */
[----:B------:R-:W-:Y:S01]  /*1420*/  @P1 IADD3 R13, R7, R11, RZ ;  /* 0x0000000b070d1210 */ /* 0x000fe20007ffe0ff */
[----:B----4-:R-:W-:Y:S01]  /*1430*/  IMAD.WIDE.U32 R16, R21, c[0x0][0x3d8], RZ ;  /* 0x0000f60015107a25 */ /* 0x010fe200078e00ff */
[----:B------:R-:W-:-:S02]  /*1440*/  @P3 SEL R6, R6, R0, !P1 ;  /* 0x0000000006063207 */ /* 0x000fc40004800000 */
[----:B------:R-:W-:Y:S01]  /*1450*/  @P6 IADD3 R3, R3, 0x1, RZ ;  /* 0x0000000103036810 */ /* 0x000fe20007ffe0ff */
[----:B------:R-:W-:Y:S01]  /*1460*/  IMAD.WIDE.U32 R4, R22, R5, RZ ;  /* 0x0000000516047225 */ /* 0x000fe200078e00ff */
[----:B-----5:R-:W-:-:S03]  /*1470*/  ISETP.NE.AND P5, PT, R31, RZ, PT ;  /* 0x000000ff1f00720c */ /* 0x020fc60003fa5270 */
[----:B------:R-:W-:Y:S01]  /*1480*/  IMAD.MOV.U32 R15, RZ, RZ, R3 ;  /* 0x000000ffff0f7224 */ /* 0x000fe200078e0003 */
[----:B------:R-:W-:Y:S01]  /*1490*/  SEL R11, R16, RZ, P5 ;  /* 0x000000ff100b7207 */ /* 0x000fe20002800000 */
[----:B------:R-:W-:Y:S01]  /*14a0*/  IMAD R7, R21, c[0x0][0x3dc], R17 ;  /* 0x0000f70015077a24 */ /* 0x000fe200078e0211 */
[----:B------:R-:W-:Y:S01]  /*14b0*/  SHF.R.S32.HI R21, RZ, 0x1f, R18 ;  /* 0x0000001fff157819 */ /* 0x000fe20000011412 */
[----:B------:R-:W-:Y:S01]  /*14c0*/  @!P3 IMAD R9, R35, c[0x0][0x1c0], R36 ;  /* 0x000070002309ba24 */ /* 0x000fe200078e0224 */
[----:B------:R-:W-:Y:S01]  /*14d0*/  @!P4 IADD3 R15, -R15, RZ, RZ ;  /* 0x000000ff0f0fc210 */ /* 0x000fe20007ffe1ff */
[C---:B------:R-:W-:Y:S01]  /*14e0*/  IMAD R23, R36.reuse, c[0x0][0x22c], RZ ;  /* 0x00008b0024177a24 */ /* 0x040fe200078e02ff */
[----:B------:R-:W-:Y:S01]  /*14f0*/  @!P2 LOP3.LUT R15, RZ, c[0x0][0x1c8], RZ, 0x33, !PT ;  /* 0x00007200ff0faa12 */ /* 0x000fe200078e33ff */
[----:B------:R-:W-:Y:S01]  /*1500*/  @P3 IMAD R3, R36, c[0x0][0x234], R6 ;  /* 0x00008d0024033a24 */ /* 0x000fe200078e0206 */
[----:B------:R-:W-:Y:S01]  /*1510*/  IADD3 R8, R5, R8, RZ ;  /* 0x0000000805087210 */ /* 0x000fe20007ffe0ff */
[----:B------:R-:W-:Y:S01]  /*1520*/  @!P3 IMAD R3, R9, c[0x0][0x214], RZ ;  /* 0x000085000903ba24 */ /* 0x000fe200078e02ff */
[----:B------:R-:W-:-:S02]  /*1530*/  SHF.R.S32.HI R33, RZ, 0x1f, R23 ;  /* 0x0000001fff217819 */ /* 0x000fc40000011417 */
[----:B------:R-:W-:Y:S02]  /*1540*/  SEL R9, R7, RZ, P5 ;  /* 0x000000ff07097207 */ /* 0x000fe40002800000 */
[----:B------:R-:W-:Y:S01]  /*1550*/  SHF.R.S32.HI R22, RZ, 0x1f, R15 ;  /* 0x0000001fff167819 */ /* 0x000fe2000001140f */
[----:B------:R-:W-:Y:S05]  /*1560*/  @!P3 BRA `(.L_x_402) ;  /* 0x000000700000b947 */ /* 0x000fea0003800000 */
[C---:B------:R-:W-:Y:S01]  /*1570*/  @!P1 IMAD R0, R35.reuse, c[0x0][0x224], RZ ;  /* 0x0000890023009a24 */ /* 0x040fe200078e02ff */
[----:B------:R-:W-:Y:S02]  /*1580*/  MOV R7, 0x80 ;  /* 0x0000008000077802 */ /* 0x000fe40000000f00 */
[----:B------:R-:W-:Y:S02]  /*1590*/  MOV R6, c[0x0][0x210] ;  /* 0x0000840000067a02 */ /* 0x000fe40000000f00 */
[----:B------:R-:W-:-:S03]  /*15a0*/  LEA R0, R35, R0, 0x7 ;  /* 0x0000000023007211 */ /* 0x000fc600078e38ff */
[----:B------:R-:W-:-:S04]  /*15b0*/  IMAD R6, R7, R6, c[0x0][0x234] ;  /* 0x00008d0007067624 */ /* 0x000fc800078e0206 */
[----:B------:R-:W-:Y:S01]  /*15c0*/  IMAD R0, R6, R36, R0 ;  /* 0x0000002406007224 */ /* 0x000fe200078e0200 */
[----:B------:R-:W-:Y:S05]  /*15d0*/  BRA `(.L_x_403) ;  /* 0x0000002000007947 */ /* 0x000fea0003800000 */
.L_x_402:
[----:B------:R-:W-:-:S04]  /*15e0*/  IMAD R0, R35, c[0x0][0x1c0], R36 ;  /* 0x0000700023007a24 */ /* 0x000fc800078e0224 */
[----:B------:R-:W-:Y:S02]  /*15f0*/  IMAD R0, R0, c[0x0][0x224], RZ ;  /* 0x0000890000007a24 */ /* 0x000fe400078e02ff */
.L_x_403:
[----:B------:R-:W1:Y:S01]  /*1600*/  S2R R31, SR_TID.X ;  /* 0x00000000001f7919 */ /* 0x000e620000002100 */
[----:B------:R-:W-:Y:S01]  /*1610*/  IMAD R32, R32, c[0x0][0x1c0], RZ ;  /* 0x0000700020207a24 */ /* 0x000fe200078e02ff */
[----:B------:R-:W-:Y:S01]  /*1620*/  SHF.R.S32.HI R209, RZ, 0x1f, R208 ;  /* 0x0000001fffd17819 */ /* 0x000fe200000114d0 */
[----:B------:R-:W-:Y:S01]  /*1630*/  IMAD.IADD R0, R10, 0x1, R0 ;  /* 0x000000010a007824 */ /* 0x000fe200078e0200 */
[----:B------:R-:W2:Y:S01]  /*1640*/  S2R R38, SR_TID.X ;  /* 0x0000000000267919 */ /* 0x000ea20000002100 */
[----:B------:R-:W-:Y:S01]  /*1650*/  IMAD.SHL.U32 R6, R32, 0x40, RZ ;  /* 0x0000004020067824 */ /* 0x000fe200078e00ff */
[----:B------:R-:W-:Y:S01]  /*1660*/  BSSY B1, `(.L_x_399) ;  /* 0x00007ec000017945 */ /* 0x000fe20003800000 */
[----:B------:R-:W-:Y:S01]  /*1670*/  IMAD.MOV.U32 R207, RZ, RZ, 0x4 ;  /* 0x00000004ffcf7424 */ /* 0x000fe200078e00ff */
[----:B------:R-:W3:Y:S01]  /*1680*/  S2R R39, SR_TID.X ;  /* 0x0000000000277919 */ /* 0x000ee20000002100 */
[----:B------:R-:W-:Y:S01]  /*1690*/  IMAD.IADD R206, R10, 0x1, R3 ;  /* 0x000000010ace7824 */ /* 0x000fe200078e0203 */
[----:B------:R-:W-:Y:S01]  /*16a0*/  IADD3 R7, P2, P1, R4, R6, R23 ;  /* 0x0000000604077210 */ /* 0x000fe2000795e017 */
[----:B------:R-:W-:Y:S01]  /*16b0*/  IMAD.WIDE R16, R0, R207, c[0x0][0x3c8] ;  /* 0x0000f20000107625 */ /* 0x000fe200078e02cf */
[----:B------:R-:W-:-:S02]  /*16c0*/  SHF.R.S32.HI R6, RZ, 0x1f, R6 ;  /* 0x0000001fff067819 */ /* 0x000fc40000011406 */
[----:B------:R-:W-:Y:S01]  /*16d0*/  IADD3 R4, P3, R208, R12, RZ ;  /* 0x0000000cd0047210 */ /* 0x000fe20007f7e0ff */
[----:B------:R-:W-:Y:S01]  /*16e0*/  IMAD R0, R19, c[0x0][0x370], RZ ;  /* 0x0000dc0013007a24 */ /* 0x000fe200078e02ff */
[----:B------:R-:W-:Y:S01]  /*16f0*/  IADD3.X R8, R8, R6, R33, P2, P1 ;  /* 0x0000000608087210 */ /* 0x000fe200017e2421 */
[----:B------:R-:W-:Y:S01]  /*1700*/  IMAD.MOV.U32 R216, RZ, RZ, R17 ;  /* 0x000000ffffd87224 */ /* 0x000fe200078e0011 */
[----:B------:R-:W-:Y:S01]  /*1710*/  SHF.R.S32.HI R23, RZ, 0x1f, R236 ;  /* 0x0000001fff177819 */ /* 0x000fe200000114ec */
[----:B------:R-:W-:Y:S01]  /*1720*/  IMAD R3, R10, c[0x0][0x374], R0 ;  /* 0x0000dd000a037a24 */ /* 0x000fe200078e0200 */
[----:B------:R-:W-:Y:S01]  /*1730*/  IADD3 R11, P2, P1, R11, R7, R20 ;  /* 0x000000070b0b7210 */ /* 0x000fe2000795e014 */
[----:B------:R-:W-:Y:S02]  /*1740*/  IMAD.X R5, R209, 0x1, R14, P3 ;  /* 0x00000001d1057824 */ /* 0x000fe400018e060e */
[----:B------:R-:W-:Y:S01]  /*1750*/  IMAD R14, R34, c[0x0][0x1a8], RZ ;  /* 0x00006a00220e7a24 */ /* 0x000fe200078e02ff */
[----:B-1----:R-:W-:Y:S01]  /*1760*/  SHF.R.S32.HI R6, RZ, 0x1f, R31 ;  /* 0x0000001fff067819 */ /* 0x002fe2000001141f */
[----:B------:R-:W-:Y:S01]  /*1770*/  IMAD.WIDE.U32 R4, R10, c[0x0][0x370], R4 ;  /* 0x0000dc000a047a25 */ /* 0x000fe200078e0004 */
[----:B------:R-:W-:-:S02]  /*1780*/  IADD3.X R13, R9, R8, R13, P2, P1 ;  /* 0x00000008090d7210 */ /* 0x000fc400017e240d */
[----:B------:R-:W-:Y:S01]  /*1790*/  LEA.HI R0, R6, R31, RZ, 0x5 ;  /* 0x0000001f06007211 */ /* 0x000fe200078f28ff */
[----:B------:R-:W-:Y:S01]  /*17a0*/  IMAD.IADD R5, R5, 0x1, R3 ;  /* 0x0000000105057824 */ /* 0x000fe200078e0203 */
[----:B------:R-:W-:Y:S01]  /*17b0*/  IADD3 R6, P3, R236, R10, RZ ;  /* 0x0000000aec067210 */ /* 0x000fe20007f7e0ff */
[----:B------:R-:W-:Y:S01]  /*17c0*/  IMAD R10, R34, c[0x0][0x378], RZ ;  /* 0x0000de00220a7a24 */ /* 0x000fe200078e02ff */
[----:B------:R-:W-:Y:S01]  /*17d0*/  IADD3 R3, -R200, R238, R18 ;  /* 0x000000eec8037210 */ /* 0x000fe20007ffe112 */
[----:B------:R-:W-:Y:S01]  /*17e0*/  IMAD.WIDE.U32 R4, R36, c[0x0][0x378], R4 ;  /* 0x0000de0024047a25 */ /* 0x000fe200078e0004 */
[----:B--2---:R-:W-:Y:S02]  /*17f0*/  SHF.R.S32.HI R38, RZ, 0x1f, R38 ;  /* 0x0000001fff267819 */ /* 0x004fe40000011426 */
[----:B------:R-:W-:Y:S01]  /*1800*/  IADD3 R3, R3, -c[0x0][0x2e8], RZ ;  /* 0x8000ba0003037a10 */ /* 0x000fe20007ffe0ff */
[----:B------:R-:W-:Y:S01]  /*1810*/  IMAD.X R7, R23, 0x1, R19, P3 ;  /* 0x0000000117077824 */ /* 0x000fe200018e0613 */
[----:B------:R-:W-:Y:S01]  /*1820*/  LOP3.LUT R0, R0, 0xffffffe0, RZ, 0xc0, !PT ;  /* 0xffffffe000007812 */ /* 0x000fe200078ec0ff */
[----:B------:R-:W-:Y:S01]  /*1830*/  IMAD R10, R36, c[0x0][0x37c], R10 ;  /* 0x0000df00240a7a24 */ /* 0x000fe200078e020a */
[----:B------:R-:W-:Y:S01]  /*1840*/  SHF.R.S32.HI R9, RZ, 0x1f, R3 ;  /* 0x0000001fff097819 */ /* 0x000fe20000011403 */
[----:B------:R-:W-:Y:S01]  /*1850*/  IMAD R7, R7, c[0x0][0x190], RZ ;  /* 0x0000640007077a24 */ /* 0x000fe200078e02ff */
[----:B---3--:R-:W-:Y:S01]  /*1860*/  LEA.HI R38, R38, R39, RZ, 0x5 ;  /* 0x0000002726267211 */ /* 0x008fe200078f28ff */
[----:B------:R-:W-:Y:S01]  /*1870*/  IMAD.IADD R17, R31, 0x1, -R0 ;  /* 0x000000011f117824 */ /* 0x000fe200078e0a00 */
[----:B------:R-:W-:Y:S01]  /*1880*/  LEA.HI R3, R9, R3, RZ, 0x6 ;  /* 0x0000000309037211 */ /* 0x000fe200078f30ff */
[C---:B------:R-:W-:Y:S01]  /*1890*/  IMAD R12, R6.reuse, c[0x0][0x194], R7 ;  /* 0x00006500060c7a24 */ /* 0x040fe200078e0207 */
[----:B------:R-:W-:Y:S01]  /*18a0*/  SHF.R.S32.HI R38, RZ, 0x5, R38 ;  /* 0x00000005ff267819 */ /* 0x000fe20000011426 */
[----:B------:R-:W-:Y:S01]  /*18b0*/  IMAD.WIDE.U32 R6, R6, c[0x0][0x190], R208 ;  /* 0x0000640006067a25 */ /* 0x000fe200078e00d0 */
[----:B------:R-:W-:-:S03]  /*18c0*/  SHF.R.S32.HI R3, RZ, 0x6, R3 ;  /* 0x00000006ff037819 */ /* 0x000fc60000011403 */
[----:B------:R-:W-:Y:S01]  /*18d0*/  IMAD R9, R36, c[0x0][0x1ac], R14 ;  /* 0x00006b0024097a24 */ /* 0x000fe200078e020e */
[----:B------:R-:W-:Y:S01]  /*18e0*/  IADD3 R6, P2, R27, R6, RZ ;  /* 0x000000061b067210 */ /* 0x000fe20007f5e0ff */
[----:B------:R-:W-:Y:S01]  /*18f0*/  IMAD R0, R38, R32, R17 ;  /* 0x0000002026007224 */ /* 0x000fe200078e0211 */
[----:B------:R-:W-:Y:S01]  /*1900*/  IMNMX R235, RZ, R3, !PT ;  /* 0x00000003ffeb7217 */ /* 0x000fe20007800200 */
[----:B------:R-:W-:Y:S01]  /*1910*/  IMAD.IADD R5, R5, 0x1, R10 ;  /* 0x0000000105057824 */ /* 0x000fe200078e020a */
[----:B------:R-:W-:Y:S01]  /*1920*/  IADD3.X R7, R24, R7, R12, P2, !PT ;  /* 0x0000000718077210 */ /* 0x000fe200017fe40c */
[----:B------:R-:W-:Y:S01]  /*1930*/  IMAD.MOV.U32 R217, RZ, RZ, R16 ;  /* 0x000000ffffd97224 */ /* 0x000fe200078e0010 */
[----:B------:R-:W-:Y:S01]  /*1940*/  IADD3 R8, P1, R0, R11, RZ ;  /* 0x0000000b00087210 */ /* 0x000fe20007f3e0ff */
[----:B------:R-:W-:Y:S01]  /*1950*/  IMAD.WIDE.U32 R4, R236, c[0x0][0x370], R4 ;  /* 0x0000dc00ec047a25 */ /* 0x000fe200078e0004 */
[----:B------:R-:W-:Y:S02]  /*1960*/  IADD3 R16, R208, 0x40, RZ ;  /* 0x00000040d0107810 */ /* 0x000fe40007ffe0ff */
[----:B------:R-:W-:Y:S01]  /*1970*/  LEA.HI.X.SX32 R11, R0, R13, 0x1, P1 ;  /* 0x0000000d000b7211 */ /* 0x000fe200008f0eff */
[----:B------:R-:W-:Y:S01]  /*1980*/  IMAD.WIDE.U32 R6, R36, c[0x0][0x1a8], R6 ;  /* 0x00006a0024067a25 */ /* 0x000fe200078e0006 */
[----:B------:R-:W-:-:S02]  /*1990*/  LEA R199, P1, R8, c[0x0][0x350], 0x2 ;  /* 0x0000d40008c77a11 */ /* 0x000fc400078210ff */
[----:B------:R-:W-:Y:S01]  /*19a0*/  LEA R203, P2, R4, c[0x0][0x330], 0x1 ;  /* 0x0000cc0004cb7a11 */ /* 0x000fe200078408ff */
[----:B------:R-:W-:Y:S01]  /*19b0*/  IMAD.IADD R3, R7, 0x1, R9 ;  /* 0x0000000107037824 */ /* 0x000fe200078e0209 */
[----:B------:R-:W-:Y:S01]  /*19c0*/  LEA R204, P3, R6, c[0x0][0x160], 0x1 ;  /* 0x0000580006cc7a11 */ /* 0x000fe200078608ff */
[----:B------:R-:W-:Y:S01]  /*19d0*/  IMAD R0, R23, c[0x0][0x370], RZ ;  /* 0x0000dc0017007a24 */ /* 0x000fe200078e02ff */
[----:B------:R-:W-:Y:S01]  /*19e0*/  LEA.HI.X R198, R8, c[0x0][0x354], R11, 0x2, P1 ;  /* 0x0000d50008c67a11 */ /* 0x000fe200008f140b */
[----:B------:R-:W-:Y:S01]  /*19f0*/  IMAD.WIDE R206, R206, R207, c[0x0][0x200] ;  /* 0x00008000cece7625 */ /* 0x000fe200078e02cf */
[----:B------:R-:W-:Y:S02]  /*1a00*/  LEA.HI.X R202, R6, c[0x0][0x164], R3, 0x1, P3 ;  /* 0x0000590006ca7a11 */ /* 0x000fe400018f0c03 */
[C---:B------:R-:W-:Y:S01]  /*1a10*/  ISETP.GT.AND P3, PT, R193.reuse, R235, PT ;  /* 0x000000ebc100720c */ /* 0x040fe20003f64270 */
[----:B------:R-:W-:Y:S01]  /*1a20*/  IMAD R0, R236, c[0x0][0x374], R0 ;  /* 0x0000dd00ec007a24 */ /* 0x000fe200078e0200 */
[----:B------:R-:W-:-:S02]  /*1a30*/  IADD3 R193, R193, -0x1, RZ ;  /* 0xffffffffc1c17810 */ /* 0x000fc40007ffe0ff */
[----:B------:R-:W-:Y:S01]  /*1a40*/  IADD3 R14, R208, 0x20, RZ ;  /* 0x00000020d00e7810 */ /* 0x000fe20007ffe0ff */
[----:B------:R-:W-:-:S05]  /*1a50*/  IMAD.IADD R0, R5, 0x1, R0 ;  /* 0x0000000105007824 */ /* 0x000fca00078e0200 */
[----:B------:R-:W-:-:S03]  /*1a60*/  LEA.HI.X R201, R4, c[0x0][0x334], R0, 0x1, P2 ;  /* 0x0000cd0004c97a11 */ /* 0x000fc600010f0c00 */
[----:B------:R-:W-:Y:S05]  /*1a70*/  @P3 BRA `(.L_x_404) ;  /* 0x000007a000003947 */ /* 0x000fea0003800000 */
        /* <DEDUP_REMOVED lines=15> */
.L_x_405:
        /* <DEDUP_REMOVED lines=15> */
.L_x_406:
[----:B------:R-:W-:Y:S01]  /*1c60*/  IMAD R10, R218, -0x80, R200 ;  /* 0xffffff80da0a7824 */ /* 0x000fe200078e02c8 */
[----:B------:R-:W-:Y:S01]  /*1c70*/  BSSY B0, `(.L_x_407) ;  /* 0x000001a000007945 */ /* 0x000fe20003800000 */
[----:B------:R-:W-:Y:S02]  /*1c80*/  IMAD R0, R21, c[0x0][0x3a0], RZ ;  /* 0x0000e80015007a24 */ /* 0x000fe400078e02ff */
[----:B------:R-:W-:Y:S01]  /*1c90*/  IMAD.WIDE.U32 R4, R18, c[0x0][0x3a0], R208 ;  /* 0x0000e80012047a25 */ /* 0x000fe200078e00d0 */
[----:B------:R-:W-:-:S03]  /*1ca0*/  ISETP.GE.AND P4, PT, R236, R10, PT ;  /* 0x0000000aec00720c */ /* 0x000fc60003f86270 */
[----:B------:R-:W-:Y:S01]  /*1cb0*/  IMAD R0, R18, c[0x0][0x3a4], R0 ;  /* 0x0000e90012007a24 */ /* 0x000fe200078e0200 */
[----:B------:R-:W-:Y:S01]  /*1cc0*/  IADD3 R6, P0, R6, R4, RZ ;  /* 0x0000000406067210 */ /* 0x000fe20007f1e0ff */
[----:B------:R-:W-:-:S03]  /*1cd0*/  IMAD R4, R34, c[0x0][0x3b8], RZ ;  /* 0x0000ee0022047a24 */ /* 0x000fc600078e02ff */
[----:B------:R-:W-:Y:S01]  /*1ce0*/  IADD3.X R7, R3, R5, R0, P0, !PT ;  /* 0x0000000503077210 */ /* 0x000fe200007fe400 */
[----:B------:R-:W-:-:S04]  /*1cf0*/  IMAD R3, R36, c[0x0][0x3bc], R4 ;  /* 0x0000ef0024037a24 */ /* 0x000fc800078e0204 */
[----:B------:R-:W-:-:S05]  /*1d00*/  IMAD.WIDE.U32 R6, R36, c[0x0][0x3b8], R6 ;  /* 0x0000ee0024067a25 */ /* 0x000fca00078e0006 */
[----:B------:R-:W-:Y:S01]  /*1d10*/  IADD3 R3, R7, R3, RZ ;  /* 0x0000000307037210 */ /* 0x000fe20007ffe0ff */
[----:B------:R-:W-:Y:S05]  /*1d20*/  @P4 BRA `(.L_x_408) ;  /* 0x000000e000004947 */ /* 0x000fea0003800000 */
[----:B------:R-:W-:Y:S01]  /*1d30*/  MOV R5, R3 ;  /* 0x0000000300057202 */ /* 0x000fe20000000f00 */
[----:B------:R-:W-:Y:S01]  /*1d40*/  IMAD R0, R23, c[0x0][0x3a0], RZ ;  /* 0x0000e80017007a24 */ /* 0x000fe200078e02ff */
[----:B------:R-:W-:Y:S01]  /*1d50*/  ISETP.GE.AND P3, PT, R208, c[0x0][0x220], PT ;  /* 0x00008800d0007a0c */ /* 0x000fe20003f66270 */
[----:B------:R-:W-:Y:S01]  /*1d60*/  IMAD.MOV.U32 R4, RZ, RZ, R6 ;  /* 0x000000ffff047224 */ /* 0x000fe200078e0006 */
[----:B------:R-:W-:Y:S01]  /*1d70*/  ISETP.GE.AND P2, PT, R14, c[0x0][0x220], PT ;  /* 0x000088000e007a0c */ /* 0x000fe20003f46270 */
        /* <DEDUP_REMOVED lines=9> */
.L_x_408:
[----:B------:R-:W-:Y:S05]  /*1e10*/  BSYNC B0 ;  /* 0x0000000000007941 */ /* 0x000fea0003800000 */
.L_x_407:
[----:B------:R-:W-:Y:S01]  /*1e20*/  IADD3 R0, R236, 0x40, RZ ;  /* 0x00000040ec007810 */ /* 0x000fe20007ffe0ff */
[----:B------:R-:W-:Y:S03]  /*1e30*/  BSSY B0, `(.L_x_409) ;  /* 0x0000012000007945 */ /* 0x000fe60003800000 */
[----:B------:R-:W-:-:S13]  /*1e40*/  ISETP.GE.AND P3, PT, R0, R10, PT ;  /* 0x0000000a0000720c */ /* 0x000fda0003f66270 */
[----:B------:R-:W-:Y:S05]  /*1e50*/  @P3 BRA `(.L_x_410) ;  /* 0x000000f000003947 */ /* 0x000fea0003800000 */
[----:B------:R-:W-:Y:S01]  /*1e60*/  IADD3 R0, P0, R236, 0x40, RZ ;  /* 0x00000040ec007810 */ /* 0x000fe20007f1e0ff */
[----:B------:R-:W-:Y:S01]  /*1e70*/  IMAD.MOV.U32 R7, RZ, RZ, R3 ;  /* 0x000000ffff077224 */ /* 0x000fe200078e0003 */
[----:B------:R-:W-:Y:S02]  /*1e80*/  ISETP.GE.AND P2, PT, R208, c[0x0][0x220], PT ;  /* 0x00008800d0007a0c */ /* 0x000fe40003f46270 */
        /* <DEDUP_REMOVED lines=12> */
.L_x_410:
[----:B------:R-:W-:Y:S05]  /*1f50*/  BSYNC B0 ;  /* 0x0000000000007941 */ /* 0x000fea0003800000 */
.L_x_409:
[----:B-1----:R-:W-:Y:S01]  /*1f60*/  IMAD.WIDE.U32 R4, R18, c[0x0][0x3a8], R208 ;  /* 0x0000ea0012047a25 */ /* 0x002fe200078e00d0 */
[----:B------:R-:W-:Y:S03]  /*1f70*/  BSSY B0, `(.L_x_411) ;  /* 0x0000018000007945 */ /* 0x000fe60003800000 */
[----:B------:R-:W-:Y:S01]  /*1f80*/  IMAD R0, R21, c[0x0][0x3a8], RZ ;  /* 0x0000ea0015007a24 */ /* 0x000fe200078e02ff */
[----:B------:R-:W-:Y:S01]  /*1f90*/  IADD3 R6, P0, R11, R4, RZ ;  /* 0x000000040b067210 */ /* 0x000fe20007f1e0ff */
[----:B------:R-:W-:-:S02]  /*1fa0*/  IMAD R3, R34, c[0x0][0x3c0], RZ ;  /* 0x0000f00022037a24 */ /* 0x000fc400078e02ff */
[----:B------:R-:W-:Y:S02]  /*1fb0*/  IMAD R0, R18, c[0x0][0x3ac], R0 ;  /* 0x0000eb0012007a24 */ /* 0x000fe400078e0200 */
[----:B------:R-:W-:-:S03]  /*1fc0*/  IMAD R3, R36, c[0x0][0x3c4], R3 ;  /* 0x0000f10024037a24 */ /* 0x000fc600078e0203 */
[----:B------:R-:W-:-:S05]  /*1fd0*/  IADD3.X R7, R12, R5, R0, P0, !PT ;  /* 0x000000050c077210 */ /* 0x000fca00007fe400 */
        /* <DEDUP_REMOVED lines=17> */
.L_x_412:
[----:B------:R-:W-:Y:S05]  /*20f0*/  BSYNC B0 ;  /* 0x0000000000007941 */ /* 0x000fea0003800000 */
.L_x_411:
[----:B------:R-:W-:Y:S05]  /*2100*/  @P3 BRA `(.L_x_413) ;  /* 0x0000741000003947 */ /* 0x000fea0003800000 */
[----:B------:R-:W-:Y:S01]  /*2110*/  IADD3 R0, P0, R236, 0x40, RZ ;  /* 0x00000040ec007810 */ /* 0x000fe20007f1e0ff */
[----:B------:R-:W-:Y:S01]  /*2120*/  IMAD.MOV.U32 R7, RZ, RZ, R3 ;  /* 0x000000ffff077224 */ /* 0x000fe200078e0003 */
[----:B------:R-:W-:-:S03]  /*2130*/  ISETP.GE.AND P1, PT, R208, c[0x0][0x220], PT ;  /* 0x00008800d0007a0c */ /* 0x000fc60003f26270 */
        /* <DEDUP_REMOVED lines=14> */
.L_x_404:
[----:B------:R-:W-:Y:S01]  /*2220*/  @P5 BAR.SYNC.DEFER_BLOCKING 0x0 ;  /* 0x0000000000005b1d */ /* 0x000fe20000010000 */
[C---:B------:R-:W-:Y:S01]  /*2230*/  IMAD R3, R193.reuse, -0x40, R238 ;  /* 0xffffffc0c1037824 */ /* 0x040fe200078e02ee */
[----:B------:R-:W-:Y:S01]  /*2240*/  LEA.HI R4, R193, R193, RZ, 0x1 ;  /* 0x000000c1c1047211 */ /* 0x000fe200078f08ff */
[----:B------:R-:W-:-:S03]  /*2250*/  IMAD.SHL.U32 R0, R248, 0x2, RZ ;  /* 0x00000002f8007824 */ /* 0x000fc600078e00ff */
[----:B------:R-:W-:Y:S01]  /*2260*/  ISETP.GE.AND P0, PT, R236, R3, PT ;  /* 0x00000003ec00720c */ /* 0x000fe20003f06270 */
[----:B------:R-:W-:Y:S01]  /*2270*/  BSSY B0, `(.L_x_414) ;  /* 0x0000025000007945 */ /* 0x000fe20003800000 */
[----:B------:R-:W-:-:S05]  /*2280*/  LOP3.LUT R4, R4, 0xfffffffe, RZ, 0xc0, !PT ;  /* 0xfffffffe04047812 */ /* 0x000fca00078ec0ff */
[----:B------:R-:W-:-:S05]  /*2290*/  IMAD.IADD R4, R193, 0x1, -R4 ;  /* 0x00000001c1047824 */ /* 0x000fca00078e0a04 */
[----:B------:R-:W-:Y:S01]  /*22a0*/  ISETP.NE.AND P6, PT, R4, 0x1, PT ;  /* 0x000000010400780c */ /* 0x000fe20003fc5270 */
[----:B------:R1:W-:Y:S04]  /*22b0*/  @P0 STS [R0+0x6000], RZ ;  /* 0x006000ff00000388 */ /* 0x0003e80000000800 */
[----:B------:R1:W-:Y:S04]  /*22c0*/  @P0 STS [R0+0x6004], RZ ;  /* 0x006004ff00000388 */ /* 0x0003e80000000800 */
[----:B------:R1:W-:Y:S04]  /*22d0*/  @P0 STS.64 [R0+0x6008], RZ ;  /* 0x006008ff00000388 */ /* 0x0003e80000000a00 */
[----:B------:R1:W-:Y:S04]  /*22e0*/  @P0 STS.128 [R0+0x7000], RZ ;  /* 0x007000ff00000388 */ /* 0x0003e80000000c00 */
[----:B------:R1:W-:Y:S01]  /*22f0*/  @P0 STS.128 [R0+0x8000], RZ ;  /* 0x008000ff00000388 */ /* 0x0003e20000000c00 */
[----:B------:R-:W-:Y:S05]  /*2300*/  @P0 BRA `(.L_x_415) ;  /* 0x000001b000000947 */ /* 0x000fea0003800000 */
[----:B------:R-:W-:Y:S02]  /*2310*/  ISETP.GE.AND P3, PT, R208, c[0x0][0x220], PT ;  /* 0x00008800d0007a0c */ /* 0x000fe40003f66270 */
[----:B------:R-:W-:-:S02]  /*2320*/  ISETP.GE.AND P2, PT, R14, c[0x0][0x220], PT ;  /* 0x000088000e007a0c */ /* 0x000fc40003f46270 */
[----:B------:R-:W-:-:S09]  /*2330*/  ISETP.GE.AND P1, PT, R16, c[0x0][0x220], PT ;  /* 0x0000880010007a0c */ /* 0x000fd20003f26270 */
[----:B------:R-:W-:Y:S01]  /*2340*/  @!P3 IMAD.MOV.U32 R6, RZ, RZ, R203 ;  /* 0x000000ffff06b224 */ /* 0x000fe200078e00cb */
[----:B------:R2:W-:Y:S01]  /*2350*/  @P3 STS [R0+0x6000], RZ ;  /* 0x006000ff00003388 */ /* 0x0005e20000000800 */
[--C-:B------:R-:W-:Y:S01]  /*2360*/  @!P3 IMAD.MOV.U32 R7, RZ, RZ, R201.reuse ;  /* 0x000000ffff07b224 */ /* 0x100fe200078e00c9 */
[----:B------:R-:W-:Y:S01]  /*2370*/  @!P2 MOV R4, R203 ;  /* 0x000000cb0004a202 */ /* 0x000fe20000000f00 */
[----:B------:R-:W-:Y:S01]  /*2380*/  @!P2 IMAD.MOV.U32 R5, RZ, RZ, R201 ;  /* 0x000000ffff05a224 */ /* 0x000fe200078e00c9 */
[----:B------:R2:W-:Y:S04]  /*2390*/  @P3 STS [R0+0x6004], RZ ;  /* 0x006004ff00003388 */ /* 0x0005e80000000800 */
[----:B------:R2:W-:Y:S04]  /*23a0*/  @P3 STS.64 [R0+0x6008], RZ ;  /* 0x006008ff00003388 */ /* 0x0005e80000000a00 */
        /* <DEDUP_REMOVED lines=11> */
[----:B--2---:R-:W-:Y:S02]  /*2460*/  MOV R4, R203 ;  /* 0x000000cb00047202 */ /* 0x004fe40000000f00 */
[----:B------:R-:W-:-:S05]  /*2470*/  MOV R5, R201 ;  /* 0x000000c900057202 */ /* 0x000fca0000000f00 */
[----:B------:R-:W-:Y:S01]  /*2480*/  @!PT LDS RZ, [RZ] ;  /* 0x00000000fffff984 */ /* 0x000fe20000000800 */
[----:B------:R-:W-:Y:S01]  /*2490*/  @!PT LDS RZ, [RZ] ;  /* 0x00000000fffff984 */ /* 0x000fe20000000800 */
[----:B------:R-:W-:Y:S01]  /*24a0*/  @!PT LDS RZ, [RZ] ;  /* 0x00000000fffff984 */ /* 0x000fe20000000800 */
[----:B------:R2:W-:Y:S02]  /*24b0*/  LDGSTS.E.BYPASS.LTC128B.128 [R0+0x8000], [R4.64+0x80] ;  /* 0x0800008004007fae */ /* 0x0005e4000b901d46 */
.L_x_415:
[----:B------:R-:W-:Y:S05]  /*24c0*/  BSYNC B0 ;  /* 0x0000000000007941 */ /* 0x000fea0003800000 */
.L_x_414:
[----:B--2---:R-:W-:Y:S01]  /*24d0*/  IADD3 R4, R248, 0x1800, RZ ;  /* 0x00001800f8047810 */ /* 0x004fe20007ffe0ff */
[----:B------:R-:W-:Y:S03]  /*24e0*/  BSSY B0, `(.L_x_416) ;  /* 0x0000033000007945 */ /* 0x000fe60003800000 */
        /* <DEDUP_REMOVED lines=16> */
.L_x_417:
[----:B------:R-:W-:Y:S02]  /*25f0*/  ISETP.GE.AND P2, PT, R208, c[0x0][0x220], PT ;  /* 0x00008800d0007a0c */ /* 0x000fe40003f46270 */
[----:B------:R-:W-:-:S02]  /*2600*/  ISETP.GE.AND P1, PT, R14, c[0x0][0x220], PT ;  /* 0x000088000e007a0c */ /* 0x000fc40003f26270 */
[----:B------:R-:W-:-:S09]  /*2610*/  ISETP.GE.AND P0, PT, R16, c[0x0][0x220], PT ;  /* 0x0000880010007a0c */ /* 0x000fd20003f06270 */
[----:B------:R-:W-:Y:S01]  /*2620*/  @!P2 IMAD.MOV.U32 R6, RZ, RZ, R204 ;  /* 0x000000ffff06a224 */ /* 0x000fe200078e00cc */
[----:B------:R2:W-:Y:S01]  /*2630*/  @P2 STS [R192], RZ ;  /* 0x000000ffc0002388 */ /* 0x0005e20000000800 */
[--C-:B------:R-:W-:Y:S01]  /*2640*/  @!P2 IMAD.MOV.U32 R7, RZ, RZ, R202.reuse ;  /* 0x000000ffff07a224 */ /* 0x100fe200078e00ca */
[----:B------:R-:W-:Y:S01]  /*2650*/  @!P1 MOV R4, R204 ;  /* 0x000000cc00049202 */ /* 0x000fe20000000f00 */
[----:B------:R-:W-:Y:S01]  /*2660*/  @!P1 IMAD.MOV.U32 R5, RZ, RZ, R202 ;  /* 0x000000ffff059224 */ /* 0x000fe200078e00ca */
        /* <DEDUP_REMOVED lines=20> */
[----:B--2---:R-:W-:Y:S02]  /*27b0*/  MOV R4, R204 ;  /* 0x000000cc00047202 */ /* 0x004fe40000000f00 */
[----:B------:R-:W-:-:S05]  /*27c0*/  MOV R5, R202 ;  /* 0x000000ca00057202 */ /* 0x000fca0000000f00 */
[----:B------:R-:W-:Y:S01]  /*27d0*/  @!PT LDS RZ, [RZ] ;  /* 0x00000000fffff984 */ /* 0x000fe20000000800 */
[----:B------:R-:W-:Y:S01]  /*27e0*/  @!PT LDS RZ, [RZ] ;  /* 0x00000000fffff984 */ /* 0x000fe20000000800 */
[----:B------:R-:W-:Y:S01]  /*27f0*/  @!PT LDS RZ, [RZ] ;  /* 0x00000000fffff984 */ /* 0x000fe20000000800 */
[----:B------:R2:W-:Y:S02]  /*2800*/  LDGSTS.E.BYPASS.LTC128B.128 [R192+0x2000], [R4.64+0x80] ;  /* 0x0200008004c07fae */ /* 0x0005e4000b901d46 */
.L_x_418:
[----:B------:R-:W-:Y:S05]  /*2810*/  BSYNC B0 ;  /* 0x0000000000007941 */ /* 0x000fea0003800000 */
.L_x_416:
[----:B------:R-:W-:Y:S01]  /*2820*/  IMAD R13, R218, -0x80, R200 ;  /* 0xffffff80da0d7824 */ /* 0x000fe200078e02c8 */
[C---:B--2---:R-:W-:Y:S01]  /*2830*/  IADD3 R6, R210.reuse, 0x28, RZ ;  /* 0x00000028d2067810 */ /* 0x044fe20007ffe0ff */
[----:B------:R-:W-:Y:S01]  /*2840*/  IMAD.MOV.U32 R214, RZ, RZ, 0x7f800000 ;  /* 0x7f800000ffd67424 */ /* 0x000fe200078e00ff */
[C---:B------:R-:W-:Y:S01]  /*2850*/  IADD3 R5, R210.reuse, 0x8, RZ ;  /* 0x00000008d2057810 */ /* 0x040fe20007ffe0ff */
[----:B------:R-:W-:Y:S01]  /*2860*/  IMAD.MOV.U32 R212, RZ, RZ, 0x7f800000 ;  /* 0x7f800000ffd47424 */ /* 0x000fe200078e00ff */
[----:B------:R-:W-:Y:S02]  /*2870*/  IADD3 R4, R210, 0x20, RZ ;  /* 0x00000020d2047810 */ /* 0x000fe40007ffe0ff */
[----:B------:R-:W-:Y:S02]  /*2880*/  ISETP.GE.AND P5, PT, R236, R13, PT ;  /* 0x0000000dec00720c */ /* 0x000fe40003fa6270 */
[-C--:B------:R-:W-:Y:S02]  /*2890*/  ISETP.GE.AND P0, PT, R6, R3.reuse, PT ;  /* 0x000000030600720c */ /* 0x080fe40003f06270 */
[----:B------:R-:W-:-:S02]  /*28a0*/  ISETP.GE.AND P3, PT, R210, R3, PT ;  /* 0x00000003d200720c */ /* 0x000fc40003f66270 */
[-C--:B------:R-:W-:Y:S02]  /*28b0*/  ISETP.GE.AND P2, PT, R5, R3.reuse, PT ;  /* 0x000000030500720c */ /* 0x080fe40003f46270 */
[----:B------:R-:W-:Y:S01]  /*28c0*/  ISETP.GE.AND P1, PT, R4, R3, PT ;  /* 0x000000030400720c */ /* 0x000fe20003f26270 */
[--C-:B------:R-:W-:Y:S01]  /*28d0*/  IMAD.WIDE R4, R210, 0x4, R206.reuse ;  /* 0x00000004d2047825 */ /* 0x100fe200078e02ce */
[----:B------:R-:W-:Y:S02]  /*28e0*/  MOV R213, 0x7f800000 ;  /* 0x7f80000000d57802 */ /* 0x000fe40000000f00 */
[----:B------:R-:W-:Y:S01]  /*28f0*/  MOV R211, 0x7f800000 ;  /* 0x7f80000000d37802 */ /* 0x000fe20000000f00 */
[----:B------:R2:W-:Y:S01]  /*2900*/  @P5 STS [R0+0x9000], RZ ;  /* 0x009000ff00005388 */ /* 0x0005e20000000800 */
[----:B------:R-:W-:Y:S02]  /*2910*/  IMAD R3, R21, c[0x0][0x198], RZ ;  /* 0x0000660015037a24 */ /* 0x000fe400078e02ff */
[----:B------:R-:W-:Y:S01]  /*2920*/  @!P0 IMAD.WIDE R6, R6, 0x4, R206 ;  /* 0x0000000406068825 */ /* 0x000fe200078e02ce */
[----:B------:R2:W-:Y:S04]  /*2930*/  @P5 STS [R0+0x9004], RZ ;  /* 0x009004ff00005388 */ /* 0x0005e80000000800 */
[----:B------:R2:W-:Y:S04]  /*2940*/  @P5 STS.64 [R0+0x9008], RZ ;  /* 0x009008ff00005388 */ /* 0x0005e80000000a00 */
[----:B------:R2:W-:Y:S04]  /*2950*/  @P5 STS.128 [R0+0xb000], RZ ;  /* 0x00b000ff00005388 */ /* 0x0005e80000000c00 */
[----:B------:R2:W-:Y:S04]  /*2960*/  @P5 STS.128 [R0+0xd000], RZ ;  /* 0x00d000ff00005388 */ /* 0x0005e80000000c00 */
[----:B------:R3:W5:Y:S04]  /*2970*/  @!P3 LDG.E R213, [R4.64] ;  /* 0x0000000604d5b981 */ /* 0x000768000c1e1900 */
[----:B------:R3:W5:Y:S04]  /*2980*/  @!P2 LDG.E R214, [R4.64+0x20] ;  /* 0x0000200604d6a981 */ /* 0x000768000c1e1900 */
[----:B------:R3:W5:Y:S01]  /*2990*/  @!P1 LDG.E R211, [R4.64+0x80] ;  /* 0x0000800604d39981 */ /* 0x000762000c1e1900 */
[----:B------:R-:W-:-:S03]  /*29a0*/  IMAD R3, R18, c[0x0][0x19c], R3 ;  /* 0x0000670012037a24 */ /* 0x000fc600078e0203 */
[----:B------:R4:W5:Y:S01]  /*29b0*/  @!P0 LDG.E R212, [R6.64] ;  /* 0x0000000606d48981 */ /* 0x000962000c1e1900 */
[----:B------:R-:W-:Y:S01]  /*29c0*/  BSSY B0, `(.L_x_419) ;  /* 0x000002a000007945 */ /* 0x000fe20003800000 */
[----:B---3--:R-:W-:-:S05]  /*29d0*/  IMAD.WIDE.U32 R4, R18, c[0x0][0x198], R208 ;  /* 0x0000660012047a25 */ /* 0x008fca00078e00d0 */
[----:B----4-:R-:W-:-:S04]  /*29e0*/  IADD3 R6, P0, R25, R4, RZ ;  /* 0x0000000419067210 */ /* 0x010fc80007f1e0ff */
[----:B------:R-:W-:Y:S01]  /*29f0*/  IADD3.X R7, R26, R5, R3, P0, !PT ;  /* 0x000000051a077210 */ /* 0x000fe200007fe403 */
[----:B------:R-:W-:-:S04]  /*2a00*/  IMAD R3, R22, c[0x0][0x1b0], RZ ;  /* 0x00006c0016037a24 */ /* 0x000fc800078e02ff */
[C---:B------:R-:W-:Y:S02]  /*2a10*/  IMAD R3, R15.reuse, c[0x0][0x1b4], R3 ;  /* 0x00006d000f037a24 */ /* 0x040fe400078e0203 */
[----:B------:R-:W-:-:S04]  /*2a20*/  IMAD.WIDE.U32 R6, R15, c[0x0][0x1b0], R6 ;  /* 0x00006c000f067a25 */ /* 0x000fc800078e0006 */
[----:B------:R-:W-:Y:S01]  /*2a30*/  IMAD.IADD R12, R7, 0x1, R3 ;  /* 0x00000001070c7824 */ /* 0x000fe200078e0203 */
[----:B------:R-:W-:Y:S05]  /*2a40*/  @P5 BRA `(.L_x_420) ;  /* 0x0000021000005947 */ /* 0x000fea0003800000 */
[----:B--2---:R-:W-:Y:S01]  /*2a50*/  ISETP.GE.AND P3, PT, R208, c[0x0][0x220], PT ;  /* 0x00008800d0007a0c */ /* 0x004fe20003f66270 */
[----:B------:R-:W-:Y:S01]  /*2a60*/  IMAD R3, R23, c[0x0][0x198], RZ ;  /* 0x0000660017037a24 */ /* 0x000fe200078e02ff */
[----:B------:R-:W-:Y:S01]  /*2a70*/  ISETP.GE.AND P2, PT, R14, c[0x0][0x220], PT ;  /* 0x000088000e007a0c */ /* 0x000fe20003f46270 */
[----:B------:R-:W-:Y:S01]  /*2a80*/  IMAD.MOV.U32 R4, RZ, RZ, R6 ;  /* 0x000000ffff047224 */ /* 0x000fe200078e0006 */
[----:B------:R-:W-:Y:S01]  /*2a90*/  ISETP.GE.AND P0, PT, R16, c[0x0][0x220], PT ;  /* 0x0000880010007a0c */ /* 0x000fe20003f06270 */
[----:B------:R-:W-:Y:S02]  /*2aa0*/  IMAD.MOV.U32 R5, RZ, RZ, R12 ;  /* 0x000000ffff057224 */ /* 0x000fe400078e000c */
[C---:B------:R-:W-:Y:S02]  /*2ab0*/  IMAD R3, R236.reuse, c[0x0][0x19c], R3 ;  /* 0x00006700ec037a24 */ /* 0x040fe400078e0203 */
[----:B------:R-:W-:-:S04]  /*2ac0*/  IMAD.WIDE.U32 R4, R236, c[0x0][0x198], R4 ;  /* 0x00006600ec047a25 */ /* 0x000fc800078e0004 */
[----:B------:R-:W-:Y:S01]  /*2ad0*/  IMAD.IADD R3, R5, 0x1, R3 ;  /* 0x0000000105037824 */ /* 0x000fe200078e0203 */
[C---:B------:R-:W-:Y:S01]  /*2ae0*/  @!P3 LEA R10, P4, R4.reuse, c[0x0][0x168], 0x1 ;  /* 0x00005a00040aba11 */ /* 0x040fe200078808ff */
[----:B------:R2:W-:Y:S01]  /*2af0*/  @P3 STS [R0+0x9000], RZ ;  /* 0x009000ff00003388 */ /* 0x0005e20000000800 */
[C---:B------:R-:W-:Y:S02]  /*2b00*/  @!P2 LEA R8, P1, R4.reuse, c[0x0][0x168], 0x1 ;  /* 0x00005a000408aa11 */ /* 0x040fe400078208ff */
[C-C-:B------:R-:W-:Y:S01]  /*2b10*/  @!P3 LEA.HI.X R11, R4.reuse, c[0x0][0x16c], R3.reuse, 0x1, P4 ;  /* 0x00005b00040bba11 */ /* 0x140fe200020f0c03 */
[----:B------:R2:W-:Y:S01]  /*2b20*/  @P3 STS [R0+0x9004], RZ ;  /* 0x009004ff00003388 */ /* 0x0005e20000000800 */
[----:B------:R-:W-:-:S03]  /*2b30*/  @!P2 LEA.HI.X R9, R4, c[0x0][0x16c], R3, 0x1, P1 ;  /* 0x00005b000409aa11 */ /* 0x000fc600008f0c03 */
        /* <DEDUP_REMOVED lines=12> */
[----:B--2---:R-:W-:-:S04]  /*2c00*/  LEA R8, P0, R4, c[0x0][0x168], 0x1 ;  /* 0x00005a0004087a11 */ /* 0x004fc800078008ff */
[----:B------:R-:W-:-:S05]  /*2c10*/  LEA.HI.X R9, R4, c[0x0][0x16c], R3, 0x1, P0 ;  /* 0x00005b0004097a11 */ /* 0x000fca00000f0c03 */
[----:B------:R-:W-:Y:S01]  /*2c20*/  @!PT LDS RZ, [RZ] ;  /* 0x00000000fffff984 */ /* 0x000fe20000000800 */
[----:B------:R-:W-:Y:S01]  /*2c30*/  @!PT LDS RZ, [RZ] ;  /* 0x00000000fffff984 */ /* 0x000fe20000000800 */
[----:B------:R-:W-:Y:S01]  /*2c40*/  @!PT LDS RZ, [RZ] ;  /* 0x00000000fffff984 */ /* 0x000fe20000000800 */
[----:B------:R2:W-:Y:S04]  /*2c50*/  LDGSTS.E.BYPASS.LTC128B.128 [R0+0xd000], [R8.64+0x80] ;  /* 0x0d00008008007fae */ /* 0x0005e8000b901d46 */
.L_x_420:
[----:B--2---:R-:W-:Y:S05]  /*2c60*/  BSYNC B0 ;  /* 0x0000000000007941 */ /* 0x004fea0003800000 */
.L_x_419:
[----:B------:R-:W-:Y:S01]  /*2c70*/  IADD3 R3, R236, 0x40, RZ ;  /* 0x00000040ec037810 */ /* 0x000fe20007ffe0ff */
[----:B------:R-:W-:Y:S03]  /*2c80*/  BSSY B0, `(.L_x_421) ;  /* 0x0000026000007945 */ /* 0x000fe60003800000 */
[----:B------:R-:W-:-:S13]  /*2c90*/  ISETP.GE.AND P4, PT, R3, R13, PT ;  /* 0x0000000d0300720c */ /* 0x000fda0003f86270 */
[----:B------:R2:W-:Y:S04]  /*2ca0*/  @P4 STS.128 [R0+0xa000], RZ ;  /* 0x00a000ff00004388 */ /* 0x0005e80000000c00 */
[----:B------:R2:W-:Y:S04]  /*2cb0*/  @P4 STS.128 [R0+0xc000], RZ ;  /* 0x00c000ff00004388 */ /* 0x0005e80000000c00 */
[----:B------:R2:W-:Y:S01]  /*2cc0*/  @P4 STS.128 [R0+0xe000], RZ ;  /* 0x00e000ff00004388 */ /* 0x0005e20000000c00 */
[----:B------:R-:W-:Y:S05]  /*2cd0*/  @P4 BRA `(.L_x_422) ;  /* 0x0000020000004947 */ /* 0x000fea0003800000 */
[----:B------:R-:W-:Y:S01]  /*2ce0*/  IADD3 R3, P0, R236, 0x40, RZ ;  /* 0x00000040ec037810 */ /* 0x000fe20007f1e0ff */
[----:B------:R-:W-:Y:S01]  /*2cf0*/  IMAD.MOV.U32 R7, RZ, RZ, R12 ;  /* 0x000000ffff077224 */ /* 0x000fe200078e000c */
[----:B------:R-:W-:-:S02]  /*2d00*/  ISETP.GE.AND P3, PT, R208, c[0x0][0x220], PT ;  /* 0x00008800d0007a0c */ /* 0x000fc40003f66270 */
[----:B------:R-:W-:Y:S01]  /*2d10*/  ISETP.GE.AND P2, PT, R14, c[0x0][0x220], PT ;  /* 0x000088000e007a0c */ /* 0x000fe20003f46270 */
[----:B------:R-:W-:Y:S01]  /*2d20*/  IMAD.X R4, RZ, RZ, R23, P0 ;  /* 0x000000ffff047224 */ /* 0x000fe200000e0617 */
[----:B------:R-:W-:Y:S01]  /*2d30*/  ISETP.GE.AND P0, PT, R16, c[0x0][0x220], PT ;  /* 0x0000880010007a0c */ /* 0x000fe20003f06270 */
[----:B------:R-:W-:-:S04]  /*2d40*/  IMAD.WIDE.U32 R8, R3, c[0x0][0x198], R6 ;  /* 0x0000660003087a25 */ /* 0x000fc800078e0006 */
[----:B------:R-:W-:-:S04]  /*2d50*/  IMAD R4, R4, c[0x0][0x198], RZ ;  /* 0x0000660004047a24 */ /* 0x000fc800078e02ff */
[----:B------:R-:W-:Y:S01]  /*2d60*/  IMAD R3, R3, c[0x0][0x19c], R4 ;  /* 0x0000670003037a24 */ /* 0x000fe200078e0204 */
[----:B------:R-:W-:Y:S01]  /*2d70*/  @!P3 LEA R6, P1, R8, c[0x0][0x168], 0x1 ;  /* 0x00005a000806ba11 */ /* 0x000fe200078208ff */
[----:B------:R3:W-:Y:S02]  /*2d80*/  @P3 STS.128 [R0+0xa000], RZ ;  /* 0x00a000ff00003388 */ /* 0x0007e40000000c00 */
[----:B------:R-:W-:-:S05]  /*2d90*/  IMAD.IADD R3, R9, 0x1, R3 ;  /* 0x0000000109037824 */ /* 0x000fca00078e0203 */
[C---:B------:R-:W-:Y:S02]  /*2da0*/  @!P3 LEA.HI.X R7, R8.reuse, c[0x0][0x16c], R3, 0x1, P1 ;  /* 0x00005b000807ba11 */ /* 0x040fe400008f0c03 */
[----:B------:R-:W-:-:S03]  /*2db0*/  @!P2 LEA R4, P1, R8, c[0x0][0x168], 0x1 ;  /* 0x00005a000804aa11 */ /* 0x000fc600078208ff */
[----:B------:R-:W-:Y:S01]  /*2dc0*/  @!PT LDS RZ, [RZ] ;  /* 0x00000000fffff984 */ /* 0x000fe20000000800 */
[----:B------:R-:W-:Y:S01]  /*2dd0*/  @!PT LDS RZ, [RZ] ;  /* 0x00000000fffff984 */ /* 0x000fe20000000800 */
[----:B------:R-:W-:Y:S01]  /*2de0*/  @!PT LDS RZ, [RZ] ;  /* 0x00000000fffff984 */ /* 0x000fe20000000800 */
[----:B------:R3:W-:Y:S01]  /*2df0*/  @!P3 LDGSTS.E.BYPASS.LTC128B.128 [R0+0xa000], [R6.64] ;  /* 0x0a0000000600bfae */ /* 0x0007e2000b901d46 */
[----:B------:R-:W-:-:S03]  /*2e00*/  @!P2 LEA.HI.X R5, R8, c[0x0][0x16c], R3, 0x1, P1 ;  /* 0x00005b000805aa11 */ /* 0x000fc600008f0c03 */
[----:B------:R3:W-:Y:S04]  /*2e10*/  @P2 STS.128 [R0+0xc000], RZ ;  /* 0x00c000ff00002388 */ /* 0x0007e80000000c00 */
[----:B------:R-:W-:Y:S01]  /*2e20*/  @!PT LDS RZ, [RZ] ;  /* 0x00000000fffff984 */ /* 0x000fe20000000800 */
[----:B------:R-:W-:Y:S01]  /*2e30*/  @!PT LDS RZ, [RZ] ;  /* 0x00000000fffff984 */ /* 0x000fe20000000800 */
[----:B------:R-:W-:Y:S01]  /*2e40*/  @!PT LDS RZ, [RZ] ;  /* 0x00000000fffff984 */ /* 0x000fe20000000800 */
[----:B------:R3:W-:Y:S04]  /*2e50*/  @!P2 LDGSTS.E.BYPASS.LTC128B.128 [R0+0xc000], [R4.64+0x40] ;  /* 0x0c0000400400afae */ /* 0x0007e8000b901d46 */
[----:B------:R3:W-:Y:S01]  /*2e60*/  @P0 STS.128 [R0+0xe000], RZ ;  /* 0x00e000ff00000388 */ /* 0x0007e20000000c00 */
[----:B------:R-:W-:Y:S05]  /*2e70*/  @P0 BRA `(.L_x_422) ;  /* 0x0000006000000947 */ /* 0x000fea0003800000 */
[----:B---3--:R-:W-:-:S04]  /*2e80*/  LEA R4, P0, R8, c[0x0][0x168], 0x1 ;  /* 0x00005a0008047a11 */ /* 0x008fc800078008ff */
[----:B------:R-:W-:-:S05]  /*2e90*/  LEA.HI.X R5, R8, c[0x0][0x16c], R3, 0x1, P0 ;  /* 0x00005b0008057a11 */ /* 0x000fca00000f0c03 */
[----:B------:R-:W-:Y:S01]  /*2ea0*/  @!PT LDS RZ, [RZ] ;  /* 0x00000000fffff984 */ /* 0x000fe20000000800 */
[----:B------:R-:W-:Y:S01]  /*2eb0*/  @!PT LDS RZ, [RZ] ;  /* 0x00000000fffff984 */ /* 0x000fe20000000800 */
[----:B------:R-:W-:Y:S01]  /*2ec0*/  @!PT LDS RZ, [RZ] ;  /* 0x00000000fffff984 */ /* 0x000fe20000000800 */
[----:B------:R3:W-:Y:S04]  /*2ed0*/  LDGSTS.E.BYPASS.LTC128B.128 [R0+0xe000], [R4.64+0x80] ;  /* 0x0e00008004007fae */ /* 0x0007e8000b901d46 */
.L_x_422:
[----:B------:R-:W-:Y:S05]  /*2ee0*/  BSYNC B0 ;  /* 0x0000000000007941 */ /* 0x000fea0003800000 */
.L_x_421:
[----:B------:R4:W-:Y:S01]  /*2ef0*/  @P5 STS [R0+0xf000], RZ ;  /* 0x00f000ff00005388 */ /* 0x0009e20000000800 */
[----:B---3--:R-:W-:Y:S01]  /*2f00*/  IMAD.WIDE.U32 R4, R18, c[0x0][0x1a0], R208 ;  /* 0x0000680012047a25 */ /* 0x008fe200078e00d0 */
[----:B------:R-:W-:Y:S02]  /*2f10*/  BSSY B0, `(.L_x_423) ;  /* 0x000002f000007945 */ /* 0x000fe40003800000 */
[----:B------:R4:W-:Y:S01]  /*2f20*/  @P5 STS [R0+0xf004], RZ ;  /* 0x00f004ff00005388 */ /* 0x0009e20000000800 */
[----:B------:R-:W-:Y:S01]  /*2f30*/  IMAD R3, R21, c[0x0][0x1a0], RZ ;  /* 0x0000680015037a24 */ /* 0x000fe200078e02ff */
[----:B------:R-:W-:Y:S02]  /*2f40*/  IADD3 R6, P0, R28, R4, RZ ;  /* 0x000000041c067210 */ /* 0x000fe40007f1e0ff */
[----:B------:R4:W-:Y:S01]  /*2f50*/  @P5 STS.64 [R0+0xf008], RZ ;  /* 0x00f008ff00005388 */ /* 0x0009e20000000a00 */
[----:B------:R-:W-:-:S03]  /*2f60*/  IMAD R3, R18, c[0x0][0x1a4], R3 ;  /* 0x0000690012037a24 */ /* 0x000fc600078e0203 */
[----:B------:R4:W-:Y:S02]  /*2f70*/  @P5 STS.128 [R0+0x11000], RZ ;  /* 0x011000ff00005388 */ /* 0x0009e40000000c00 */
[----:B------:R-:W-:Y:S01]  /*2f80*/  IADD3.X R7, R29, R5, R3, P0, !PT ;  /* 0x000000051d077210 */ /* 0x000fe200007fe403 */
[----:B------:R-:W-:Y:S01]  /*2f90*/  IMAD R3, R22, c[0x0][0x1b8], RZ ;  /* 0x00006e0016037a24 */ /* 0x000fe200078e02ff */
[----:B------:R4:W-:Y:S03]  /*2fa0*/  @P5 STS.128 [R0+0x13000], RZ ;  /* 0x013000ff00005388 */ /* 0x0009e60000000c00 */
[C---:B------:R-:W-:Y:S02]  /*2fb0*/  IMAD R3, R15.reuse, c[0x0][0x1bc], R3 ;  /* 0x00006f000f037a24 */ /* 0x040fe400078e0203 */
[----:B------:R-:W-:-:S05]  /*2fc0*/  IMAD.WIDE.U32 R6, R15, c[0x0][0x1b8], R6 ;  /* 0x00006e000f067a25 */ /* 0x000fca00078e0006 */
[----:B------:R-:W-:Y:S01]  /*2fd0*/  IADD3 R12, R7, R3, RZ ;  /* 0x00000003070c7210 */ /* 0x000fe20007ffe0ff */
[----:B------:R-:W-:Y:S05]  /*2fe0*/  @P5 BRA `(.L_x_424) ;  /* 0x0000021000005947 */ /* 0x000fea0003800000 */
[----:B------:R-:W-:Y:S01]  /*2ff0*/  ISETP.GE.AND P3, PT, R208, c[0x0][0x220], PT ;  /* 0x00008800d0007a0c */ /* 0x000fe20003f66270 */
        /* <DEDUP_REMOVED lines=32> */
.L_x_424:
[----:B------:R-:W-:Y:S05]  /*3200*/  BSYNC B0 ;  /* 0x0000000000007941 */ /* 0x000fea0003800000 */
.L_x_423:
[----:B------:R1:W-:Y:S01]  /*3210*/  @P4 STS.128 [R0+0x10000], RZ ;  /* 0x010000ff00004388 */ /* 0x0003e20000000c00 */
[----:B------:R-:W-:Y:S03]  /*3220*/  BSSY B0, `(.L_x_425) ;  /* 0x0000023000007945 */ /* 0x000fe60003800000 */
        /* <DEDUP_REMOVED lines=9> */
[----:B---3--:R-:W-:-:S04]  /*32c0*/  IMAD.WIDE.U32 R10, R3, c[0x0][0x1a0], R6 ;  /* 0x00006800030a7a25 */ /* 0x008fc800078e0006 */
[----:B------:R-:W-:-:S04]  /*32d0*/  IMAD R4, R4, c[0x0][0x1a0], RZ ;  /* 0x0000680004047a24 */ /* 0x000fc800078e02ff */
[----:B------:R-:W-:Y:S01]  /*32e0*/  IMAD R3, R3, c[0x0][0x1a4], R4 ;  /* 0x0000690003037a24 */ /* 0x000fe200078e0204 */
[C---:B------:R-:W-:Y:S01]  /*32f0*/  @!P4 LEA R8, P5, R10.reuse, c[0x0][0x170], 0x1 ;  /* 0x00005c000a08ca11 */ /* 0x040fe200078a08ff */
[----:B------:R3:W-:Y:S01]  /*3300*/  @P4 STS.128 [R0+0x10000], RZ ;  /* 0x010000ff00004388 */ /* 0x0007e20000000c00 */
[C---:B------:R-:W-:Y:S01]  /*3310*/  @!P3 LEA R6, P2, R10.reuse, c[0x0][0x170], 0x1 ;  /* 0x00005c000a06ba11 */ /* 0x040fe200078408ff */
[----:B------:R-:W-:Y:S01]  /*3320*/  IMAD.IADD R3, R11, 0x1, R3 ;  /* 0x000000010b037824 */ /* 0x000fe200078e0203 */
[----:B------:R-:W-:-:S04]  /*3330*/  @!P1 LEA R4, P0, R10, c[0x0][0x170], 0x1 ;  /* 0x00005c000a049a11 */ /* 0x000fc800078008ff */
[C-C-:B------:R-:W-:Y:S02]  /*3340*/  @!P4 LEA.HI.X R9, R10.reuse, c[0x0][0x174], R3.reuse, 0x1, P5 ;  /* 0x00005d000a09ca11 */ /* 0x140fe400028f0c03 */
[C-C-:B------:R-:W-:Y:S02]  /*3350*/  @!P3 LEA.HI.X R7, R10.reuse, c[0x0][0x174], R3.reuse, 0x1, P2 ;  /* 0x00005d000a07ba11 */ /* 0x140fe400010f0c03 */
[----:B------:R-:W-:Y:S01]  /*3360*/  @!P1 LEA.HI.X R5, R10, c[0x0][0x174], R3, 0x1, P0 ;  /* 0x00005d000a059a11 */ /* 0x000fe200000f0c03 */
        /* <DEDUP_REMOVED lines=14> */
.L_x_426:
[----:B------:R-:W-:Y:S05]  /*3450*/  BSYNC B0 ;  /* 0x0000000000007941 */ /* 0x000fea0003800000 */
.L_x_425:
[----:B------:R-:W-:Y:S01]  /*3460*/  IMAD.MOV.U32 R220, RZ, RZ, c[0x0][0x308] ;  /* 0x0000c200ffdc7624 */ /* 0x000fe200078e00ff */
[----:B------:R-:W0:Y:S01]  /*3470*/  LDGDEPBAR ;  /* 0x00000000000079af */ /* 0x000e220000000000 */
[----:B------:R-:W-:-:S05]  /*3480*/  IMAD.MOV.U32 R221, RZ, RZ, c[0x0][0x30c] ;  /* 0x0000c300ffdd7624 */ /* 0x000fca00078e00ff */
[----:B--23--:R3:W2:Y:S04]  /*3490*/  LDG.E.64 R4, [R220.64+0x8] ;  /* 0x00000806dc047981 */ /* 0x00c6a8000c1e1b00 */
[----:B---3--:R-:W3:Y:S01]  /*34a0*/  LDG.E.64 R220, [R220.64] ;  /* 0x00000006dcdc7981 */ /* 0x008ee2000c1e1b00 */
[----:B-1--4-:R-:W-:Y:S01]  /*34b0*/  IMAD R0, R35, c[0x0][0x1c0], R36 ;  /* 0x0000700023007a24 */ /* 0x012fe200078e0224 */
[--C-:B------:R-:W-:Y:S01]  /*34c0*/  SHF.R.S32.HI R3, RZ, 0x1f, R17.reuse ;  /* 0x0000001fff037819 */ /* 0x100fe20000011411 */
[----:B------:R-:W-:Y:S01]  /*34d0*/  IMAD.SHL.U32 R179, R187, 0x2, RZ ;  /* 0x00000002bbb37824 */ /* 0x000fe200078e00ff */
[----:B------:R-:W-:Y:S01]  /*34e0*/  IADD3 R18, R238, 0x80, R18 ;  /* 0x00000080ee127810 */ /* 0x000fe20007ffe012 */
[----:B------:R-:W-:Y:S01]  /*34f0*/  IMAD.SHL.U32 R0, R0, 0x20, RZ ;  /* 0x0000002000007824 */ /* 0x000fe200078e00ff */
[----:B------:R-:W-:Y:S01]  /*3500*/  CS2R R126, SRZ ;  /* 0x00000000007e7805 */ /* 0x000fe2000001ff00 */
[----:B------:R-:W-:Y:S01]  /*3510*/  IMAD.MOV.U32 R205, RZ, RZ, R192 ;  /* 0x000000ffffcd7224 */ /* 0x000fe200078e00c0 */
        /* <DEDUP_REMOVED lines=47> */
[----:B------:R-:W-:Y:S01]  /*3810*/  IMAD.IADD R244, R18, 0x1, -R200 ;  /* 0x0000000112f47824 */ /* 0x000fe200078e0ac8 */
[----:B------:R-:W-:Y:S01]  /*3820*/  IADD3 R219, R208, 0x40, RZ ;  /* 0x00000040d0db7810 */ /* 0x000fe20007ffe0ff */
[----:B------:R-:W-:Y:S01]  /*3830*/  IMAD.IADD R180, R179, 0x1, R186 ;  /* 0x00000001b3b47824 */ /* 0x000fe200078e02ba */
[----:B--2---:R-:W-:Y:S01]  /*3840*/  IADD3 R17, P1, P0, R0, R4, R17 ;  /* 0x0000000400117210 */ /* 0x004fe2000783e011 */
[----:B------:R-:W-:Y:S01]  /*3850*/  IMAD.SHL.U32 R4, R247, 0x20, RZ ;  /* 0x00000020f7047824 */ /* 0x000fe200078e00ff */
[----:B------:R-:W-:-:S03]  /*3860*/  SHF.R.S32.HI R0, RZ, 0x1f, R0 ;  /* 0x0000001fff007819 */ /* 0x000fc60000011400 */
[----:B------:R-:W-:Y:S01]  /*3870*/  IMAD.WIDE.U32 R240, R17, -0x2daee0ad, RZ ;  /* 0xd2511f5311f07825 */ /* 0x000fe200078e00ff */
[----:B------:R-:W-:Y:S02]  /*3880*/  IADD3.X R234, R0, R5, R3, P1, P0 ;  /* 0x0000000500ea7210 */ /* 0x000fe40000fe0403 */
[----:B------:R-:W-:Y:S02]  /*3890*/  IADD3 R3, R187, 0x1800, RZ ;  /* 0x00001800bb037810 */ /* 0x000fe40007ffe0ff */
[----:B------:R-:W-:Y:S02]  /*38a0*/  IADD3 R0, R185, 0x1800, RZ ;  /* 0x00001800b9007810 */ /* 0x000fe40007ffe0ff */
[----:B------:R-:W-:Y:S02]  /*38b0*/  SEL R3, R3, R187, !P6 ;  /* 0x000000bb03037207 */ /* 0x000fe40007000000 */
[----:B------:R-:W-:-:S03]  /*38c0*/  SEL R0, R0, R185, !P6 ;  /* 0x000000b900007207 */ /* 0x000fc60007000000 */
[----:B------:R-:W-:Y:S02]  /*38d0*/  IMAD.SHL.U32 R178, R3, 0x2, RZ ;  /* 0x0000000203b27824 */ /* 0x000fe400078e00ff */
[----:B------:R-:W-:Y:S02]  /*38e0*/  IMAD.SHL.U32 R3, R0, 0x2, RZ ;  /* 0x0000000200037824 */ /* 0x000fe400078e00ff */
[----:B------:R-:W-:-:S04]  /*38f0*/  IMAD.MOV.U32 R0, RZ, RZ, c[0x0][0x22c] ;  /* 0x00008b00ff007624 */ /* 0x000fc800078e00ff */
[----:B------:R-:W-:Y:S01]  /*3900*/  IMAD R0, R0, c[0x0][0x1c0], RZ ;  /* 0x0000700000007a24 */ /* 0x000fe200078e02ff */
[C---:B---3--:R-:W-:Y:S02]  /*3910*/  IADD3 R5, R221.reuse, 0x32370b8f, RZ ;  /* 0x32370b8fdd057810 */ /* 0x048fe40007ffe0ff */
[C---:B------:R-:W-:Y:S01]  /*3920*/  IADD3 R4, R221.reuse, -0x126145ec, RZ ;  /* 0xed9eba14dd047810 */ /* 0x040fe20007ffe0ff */
[C---:B------:R-:W-:Y:S01]  /*3930*/  IMAD.SHL.U32 R249, R0.reuse, 0x10, RZ ;  /* 0x0000001000f97824 */ /* 0x040fe200078e00ff */
[C---:B------:R-:W-:Y:S01]  /*3940*/  IADD3 R5, R221.reuse, -0x56f99767, RZ ;  /* 0xa9066899dd057810 */ /* 0x040fe20007ffe0ff */
[----:B------:R-:W-:Y:S01]  /*3950*/  IMAD.SHL.U32 R215, R0, 0x8, RZ ;  /* 0x0000000800d77824 */ /* 0x000fe200078e00ff */
[----:B------:R-:W-:Y:S02]  /*3960*/  IADD3 R4, R221, 0x646e171e, RZ ;  /* 0x646e171edd047810 */ /* 0x000fe40007ffe0ff */
[C---:B------:R-:W-:Y:S02]  /*3970*/  IADD3 R252, R249.reuse, 0x20, RZ ;  /* 0x00000020f9fc7810 */ /* 0x040fe40007ffe0ff */
[----:B------:R-:W-:-:S02]  /*3980*/  IADD3 R251, R249, 0x40, RZ ;  /* 0x00000040f9fb7810 */ /* 0x000fc40007ffe0ff */
[----:B------:R-:W-:Y:S01]  /*3990*/  IADD3 R229, R221, -0x4498517b, RZ ;  /* 0xbb67ae85dde57810 */ /* 0x000fe20007ffe0ff */
[C---:B------:R-:W-:Y:S01]  /*39a0*/  IMAD.IADD R246, R215.reuse, 0x1, R252 ;  /* 0x00000001d7f67824 */ /* 0x040fe200078e02fc */
[----:B------:R-:W-:Y:S01]  /*39b0*/  LOP3.LUT R234, R234, R220, RZ, 0x3c, !PT ;  /* 0x000000dceaea7212 */ /* 0x000fe200078e3cff */
[C---:B------:R-:W-:Y:S01]  /*39c0*/  IMAD.IADD R245, R215.reuse, 0x1, R251 ;  /* 0x00000001d7f57824 */ /* 0x040fe200078e02fb */
[C---:B------:R-:W-:Y:S01]  /*39d0*/  IADD3 R233, R220.reuse, -0x61c88647, RZ ;  /* 0x9e3779b9dce97810 */ /* 0x040fe20007ffe0ff */
[C---:B------:R-:W-:Y:S01]  /*39e0*/  IMAD.IADD R5, R215.reuse, 0x1, R246 ;  /* 0x00000001d7057824 */ /* 0x040fe200078e02f6 */
[C---:B------:R-:W-:Y:S01]  /*39f0*/  IADD3 R243, R220.reuse, 0x3c6ef372, RZ ;  /* 0x3c6ef372dcf37810 */ /* 0x040fe20007ffe0ff */
[C---:B------:R-:W-:Y:S01]  /*3a00*/  IMAD.IADD R4, R215.reuse, 0x1, R245 ;  /* 0x00000001d7047824 */ /* 0x040fe200078e02f5 */
[C---:B------:R-:W-:Y:S01]  /*3a10*/  IADD3 R232, R220.reuse, -0x255992d5, RZ ;  /* 0xdaa66d2bdce87810 */ /* 0x040fe20007ffe0ff */
[C---:B------:R-:W-:Y:S01]  /*3a20*/  IMAD.IADD R225, R215.reuse, 0x1, R5 ;  /* 0x00000001d7e17824 */ /* 0x040fe200078e0205 */
[C---:B------:R-:W-:Y:S01]  /*3a30*/  IADD3 R231, R220.reuse, 0x78dde6e4, RZ ;  /* 0x78dde6e4dce77810 */ /* 0x040fe20007ffe0ff */
[C---:B------:R-:W-:Y:S01]  /*3a40*/  IMAD.IADD R223, R215.reuse, 0x1, R4 ;  /* 0x00000001d7df7824 */ /* 0x040fe200078e0204 */
[C---:B------:R-:W-:Y:S01]  /*3a50*/  IADD3 R230, R220.reuse, 0x1715609d, RZ ;  /* 0x1715609ddce67810 */ /* 0x040fe20007ffe0ff */
[C---:B------:R-:W-:Y:S01]  /*3a60*/  IMAD.IADD R224, R215.reuse, 0x1, R225 ;  /* 0x00000001d7e07824 */ /* 0x040fe200078e02e1 */
[----:B------:R-:W-:Y:S01]  /*3a70*/  IADD3 R228, R220, -0x4ab325aa, RZ ;  /* 0xb54cda56dce47810 */ /* 0x000fe20007ffe0ff */
[----:B------:R-:W-:Y:S01]  /*3a80*/  IMAD.IADD R222, R215, 0x1, R223 ;  /* 0x00000001d7de7824 */ /* 0x000fe200078e02df */
[----:B------:R-:W-:Y:S01]  /*3a90*/  IADD3 R6, R221, 0x76cf5d0a, RZ ;  /* 0x76cf5d0add067810 */ /* 0x000fe20007ffe0ff */
[C---:B------:R-:W-:Y:S01]  /*3aa0*/  IMAD.IADD R227, R215.reuse, 0x1, R224 ;  /* 0x00000001d7e37824 */ /* 0x040fe200078e02e0 */
[----:B------:R-:W-:Y:S01]  /*3ab0*/  IADD3 R220, R208, 0x20, RZ ;  /* 0x00000020d0dc7810 */ /* 0x000fe20007ffe0ff */
[----:B------:R-:W-:Y:S01]  /*3ac0*/  IMAD.IADD R226, R215, 0x1, R222 ;  /* 0x00000001d7e27824 */ /* 0x000fe200078e02de */
[----:B------:R-:W-:-:S02]  /*3ad0*/  LOP3.LUT R229, R240, R229, RZ, 0x3c, !PT ;  /* 0x000000e5f0e57212 */ /* 0x000fc400078e3cff */
.L_x_429:
[----:B------:R-:W0:Y:S01]  /*3ae0*/  LDGDEPBAR ;  /* 0x00000000000079af */ /* 0x000e220000000000 */
[----:B------:R-:W-:Y:S01]  /*3af0*/  IMAD.IADD R0, R186, 0x1, R178 ;  /* 0x00000001ba007824 */ /* 0x000fe200078e02b2 */
[----:B-----5:R-:W-:Y:S01]  /*3b00*/  FSETP.NEU.FTZ.AND P0, PT, R213, -INF , PT ;  /* 0xff800000d500780b */ /* 0x020fe20003f1d000 */
[----:B------:R-:W-:Y:S01]  /*3b10*/  IMAD.SHL.U32 R188, R247, 0x20, RZ ;  /* 0x00000020f7bc7824 */ /* 0x000fe200078e00ff */
[----:B------:R-:W-:Y:S01]  /*3b20*/  ULDC.U8 UR4, c[0x0][0x2d8] ;  /* 0x0000b60000047ab9 */ /* 0x000fe20000000000 */
[----:B------:R-:W-:Y:S04]  /*3b30*/  DEPBAR.LE SB0, 0x0 ;  /* 0x000080000000791a */ /* 0x000fe80000000000 */
[----:B------:R-:W-:Y:S08]  /*3b40*/  BAR.SYNC.DEFER_BLOCKING 0x0 ;  /* 0x0000000000007b1d */ /* 0x000ff00000010000 */
[----:B------:R-:W-:Y:S08]  /*3b50*/  LDSM.16.M88.4 R32, [R178] ;  /* 0x00000000b220783b */ /* 0x000ff00000000200 */
[----:B------:R-:W1:Y:S08]  /*3b60*/  LDSM.16.M88.4 R16, [R176+0x9000] ;  /* 0x00900000b010783b */ /* 0x000e700000000200 */
[----:B------:R-:W2:Y:S08]  /*3b70*/  LDSM.16.M88.4 R28, [R178+0x800] ;  /* 0x00080000b21c783b */ /* 0x000eb00000000200 */
[----:B------:R-:W3:Y:S08]  /*3b80*/  LDSM.16.M88.4 R132, [R176+0x9400] ;  /* 0x00940000b084783b */ /* 0x000ef00000000200 */
[----:B------:R-:W-:Y:S08]  /*3b90*/  LDSM.16.M88.4 R136, [R0] ;  /* 0x000000000088783b */ /* 0x000ff00000000200 */
[----:B------:R-:W4:Y:S01]  /*3ba0*/  LDSM.16.M88.4 R140, [R177+0x9000] ;  /* 0x00900000b18c783b */ /* 0x000f220000000200 */
[-C--:B-1----:R-:W-:Y:S07]  /*3bb0*/  HMMA.16816.F32.BF16 R4, R32, R16.reuse, RZ ;  /* 0x000000102004723c */ /* 0x082fee00000418ff */
[----:B------:R-:W1:Y:S01]  /*3bc0*/  LDSM.16.M88.4 R144, [R0+0x800] ;  /* 0x000800000090783b */ /* 0x000e620000000200 */
[C---:B--2---:R-:W-:Y:S07]  /*3bd0*/  HMMA.16816.F32.BF16 R8, R28.reuse, R16, RZ ;  /* 0x000000101c08723c */ /* 0x044fee00000418ff */
[----:B------:R-:W2:Y:S01]  /*3be0*/  LDSM.16.M88.4 R148, [R177+0x9400] ;  /* 0x00940000b194783b */ /* 0x000ea20000000200 */
[-C--:B------:R-:W-:Y:S07]  /*3bf0*/  HMMA.16816.F32.BF16 R12, R28, R18.reuse, RZ ;  /* 0x000000121c0c723c */ /* 0x080fee00000418ff */
[----:B------:R-:W-:Y:S01]  /*3c00*/  LDSM.16.M88.4 R152, [R178+0x1000] ;  /* 0x00100000b298783b */ /* 0x000fe20000000200 */
[C---:B------:R-:W-:Y:S07]  /*3c10*/  HMMA.16816.F32.BF16 R16, R32.reuse, R18, RZ ;  /* 0x000000122010723c */ /* 0x040fee00000418ff */
[----:B------:R-:W1:Y:S01]  /*3c20*/  LDSM.16.M88.4 R156, [R176+0xb000] ;  /* 0x00b00000b09c783b */ /* 0x000e620000000200 */
[-C--:B---3--:R-:W-:Y:S07]  /*3c30*/  HMMA.16816.F32.BF16 R20, R32, R132.reuse, RZ ;  /* 0x000000842014723c */ /* 0x088fee00000418ff */
[----:B------:R-:W3:Y:S01]  /*3c40*/  LDSM.16.M88.4 R160, [R178+0x1800] ;  /* 0x00180000b2a0783b */ /* 0x000ee20000000200 */
[C---:B------:R-:W-:Y:S07]  /*3c50*/  HMMA.16816.F32.BF16 R24, R28.reuse, R132, RZ ;  /* 0x000000841c18723c */ /* 0x040fee00000418ff */
[----:B------:R-:W-:Y:S01]  /*3c60*/  LDSM.16.M88.4 R164, [R0+0x1000] ;  /* 0x0010000000a4783b */ /* 0x000fe20000000200 */
[-C--:B------:R-:W-:Y:S07]  /*3c70*/  HMMA.16816.F32.BF16 R28, R28, R134.reuse, RZ ;  /* 0x000000861c1c723c */ /* 0x080fee00000418ff */
[----:B------:R-:W-:Y:S01]  /*3c80*/  LDSM.16.M88.4 R168, [R177+0xb000] ;  /* 0x00b00000b1a8783b */ /* 0x000fe20000000200 */
[----:B------:R-:W-:Y:S07]  /*3c90*/  HMMA.16816.F32.BF16 R32, R32, R134, RZ ;  /* 0x000000862020723c */ /* 0x000fee00000418ff */
[----:B------:R-:W3:Y:S01]  /*3ca0*/  LDSM.16.M88.4 R132, [R176+0xb400] ;  /* 0x00b40000b084783b */ /* 0x000ee20000000200 */
[-C--:B----4-:R-:W-:Y:S07]  /*3cb0*/  HMMA.16816.F32.BF16 R4, R136, R140.reuse, R4 ;  /* 0x0000008c8804723c */ /* 0x090fee0000041804 */
[----:B------:R-:W4:Y:S01]  /*3cc0*/  LDSM.16.M88.4 R172, [R0+0x1800] ;  /* 0x0018000000ac783b */ /* 0x000f220000000200 */
[C---:B-1----:R-:W-:Y:S08]  /*3cd0*/  HMMA.16816.F32.BF16 R8, R144.reuse, R140, R8 ;  /* 0x0000008c9008723c */ /* 0x042ff00000041808 */
[-C--:B------:R-:W-:Y:S08]  /*3ce0*/  HMMA.16816.F32.BF16 R12, R144, R142.reuse, R12 ;  /* 0x0000008e900c723c */ /* 0x080ff0000004180c */
[C---:B------:R-:W-:Y:S01]  /*3cf0*/  HMMA.16816.F32.BF16 R16, R136.reuse, R142, R16 ;  /* 0x0000008e8810723c */ /* 0x040fe20000041810 */
[----:B------:R-:W-:Y:S07]  /*3d00*/  LDSM.16.M88.4 R140, [R176+0xd000] ;  /* 0x00d00000b08c783b */ /* 0x000fee0000000200 */
[-C--:B--2---:R-:W-:Y:S08]  /*3d10*/  HMMA.16816.F32.BF16 R20, R136, R148.reuse, R20 ;  /* 0x000000948814723c */ /* 0x084ff00000041814 */
[C---:B------:R-:W-:Y:S08]  /*3d20*/  HMMA.16816.F32.BF16 R24, R144.reuse, R148, R24 ;  /* 0x000000949018723c */ /* 0x040ff00000041818 */
[-C--:B------:R-:W-:Y:S01]  /*3d30*/  HMMA.16816.F32.BF16 R28, R144, R150.reuse, R28 ;  /* 0x00000096901c723c */ /* 0x080fe2000004181c */
[----:B------:R-:W-:Y:S07]  /*3d40*/  LDSM.16.M88.4 R144, [R178+0x2800] ;  /* 0x00280000b290783b */ /* 0x000fee0000000200 */
[----:B------:R-:W-:Y:S01]  /*3d50*/  HMMA.16816.F32.BF16 R32, R136, R150, R32 ;  /* 0x000000968820723c */ /* 0x000fe20000041820 */
[----:B------:R-:W1:Y:S07]  /*3d60*/  LDSM.16.M88.4 R136, [R177+0xb400] ;  /* 0x00b40000b188783b */ /* 0x000e6e0000000200 */
[-C--:B------:R-:W-:Y:S01]  /*3d70*/  HMMA.16816.F32.BF16 R4, R152, R156.reuse, R4 ;  /* 0x0000009c9804723c */ /* 0x080fe20000041804 */
[----:B------:R-:W-:Y:S07]  /*3d80*/  LDSM.16.M88.4 R148, [R176+0xd400] ;  /* 0x00d40000b094783b */ /* 0x000fee0000000200 */
[C---:B---3--:R-:W-:Y:S08]  /*3d90*/  HMMA.16816.F32.BF16 R8, R160.reuse, R156, R8 ;  /* 0x0000009ca008723c */ /* 0x048ff00000041808 */
[-C--:B------:R-:W-:Y:S08]  /*3da0*/  HMMA.16816.F32.BF16 R12, R160, R158.reuse, R12 ;  /* 0x0000009ea00c723c */ /* 0x080ff0000004180c */
[C---:B------:R-:W-:Y:S01]  /*3db0*/  HMMA.16816.F32.BF16 R16, R152.reuse, R158, R16 ;  /* 0x0000009e9810723c */ /* 0x040fe20000041810 */
[----:B------:R-:W-:Y:S07]  /*3dc0*/  LDSM.16.M88.4 R156, [R177+0xd000] ;  /* 0x00d00000b19c783b */ /* 0x000fee0000000200 */
[-C--:B------:R-:W-:Y:S08]  /*3dd0*/  HMMA.16816.F32.BF16 R20, R152, R132.reuse, R20 ;  /* 0x000000849814723c */ /* 0x080ff00000041814 */
[C---:B------:R-:W-:Y:S08]  /*3de0*/  HMMA.16816.F32.BF16 R24, R160.reuse, R132, R24 ;  /* 0x00000084a018723c */ /* 0x040ff00000041818 */
[-C--:B------:R-:W-:Y:S07]  /*3df0*/  HMMA.16816.F32.BF16 R28, R160, R134.reuse, R28 ;  /* 0x00000086a01c723c */ /* 0x080fee000004181c */
[----:B------:R-:W-:Y:S01]  /*3e00*/  IADD3 R163, R221, 0x76cf5d0a, RZ ;  /* 0x76cf5d0adda37810 */ /* 0x000fe20007ffe0ff */
[----:B------:R-:W-:Y:S01]  /*3e10*/  HMMA.16816.F32.BF16 R32, R152, R134, R32 ;  /* 0x000000869820723c */ /* 0x000fe20000041820 */
[----:B------:R-:W2:Y:S07]  /*3e20*/  LDSM.16.M88.4 R132, [R178+0x2000] ;  /* 0x00200000b284783b */ /* 0x000eae0000000200 */
[-C--:B------:R-:W-:Y:S01]  /*3e30*/  HMMA.16816.F32.BF16 R4, R164, R168.reuse, R4 ;  /* 0x000000a8a404723c */ /* 0x080fe20000041804 */
[----:B------:R-:W3:Y:S07]  /*3e40*/  LDSM.16.M88.4 R152, [R0+0x2000] ;  /* 0x002000000098783b */ /* 0x000eee0000000200 */
[C---:B----4-:R-:W-:Y:S08]  /*3e50*/  HMMA.16816.F32.BF16 R8, R172.reuse, R168, R8 ;  /* 0x000000a8ac08723c */ /* 0x050ff00000041808 */
[-C--:B------:R-:W-:Y:S08]  /*3e60*/  HMMA.16816.F32.BF16 R12, R172, R170.reuse, R12 ;  /* 0x000000aaac0c723c */ /* 0x080ff0000004180c */
[C---:B------:R-:W-:Y:S08]  /*3e70*/  HMMA.16816.F32.BF16 R16, R164.reuse, R170, R16 ;  /* 0x000000aaa410723c */ /* 0x040ff00000041810 */
[-C--:B-1----:R-:W-:Y:S08]  /*3e80*/  HMMA.16816.F32.BF16 R20, R164, R136.reuse, R20 ;  /* 0x00000088a414723c */ /* 0x082ff00000041814 */
[C---:B------:R-:W-:Y:S07]  /*3e90*/  HMMA.16816.F32.BF16 R24, R172.reuse, R136, R24 ;  /* 0x00000088ac18723c */ /* 0x040fee0000041818 */
[----:B------:R-:W-:Y:S01]  /*3ea0*/  IMAD.SHL.U32 R137, R193, 0x40, RZ ;  /* 0x00000040c1897824 */ /* 0x000fe200078e00ff */
[-C--:B------:R-:W-:Y:S01]  /*3eb0*/  HMMA.16816.F32.BF16 R28, R172, R138.reuse, R28 ;  /* 0x0000008aac1c723c */ /* 0x080fe2000004181c */
[----:B------:R-:W-:Y:S03]  /*3ec0*/  IMAD.SHL.U32 R136, R218, 0x80, RZ ;  /* 0x00000080da887824 */ /* 0x000fe600078e00ff */
[----:B------:R-:W-:Y:S02]  /*3ed0*/  ISETP.GE.AND P6, PT, R137, R244, PT ;  /* 0x000000f48900720c */ /* 0x000fe40003fc6270 */
[----:B------:R-:W-:Y:S02]  /*3ee0*/  IADD3 R136, R136, 0x80, RZ ;  /* 0x0000008088887810 */ /* 0x000fe40007ffe0ff */
[----:B------:R-:W-:Y:S02]  /*3ef0*/  HMMA.16816.F32.BF16 R32, R164, R138, R32 ;  /* 0x0000008aa420723c */ /* 0x000fe40000041820 */
[----:B------:R-:W-:Y:S02]  /*3f00*/  ISETP.LT.AND P6, PT, R136, R200, P6 ;  /* 0x000000c88800720c */ /* 0x000fe400037c1270 */
[----:B------:R-:W-:Y:S03]  /*3f10*/  IMAD R136, R193, 0x4, R250 ;  /* 0x00000004c1887824 */ /* 0x000fe600078e02fa */
[C---:B------:R-:W-:Y:S01]  /*3f20*/  IADD3 R165, R221.reuse, 0x32370b8f, RZ ;  /* 0x32370b8fdda57810 */ /* 0x040fe20007ffe0ff */
[-C--:B--2---:R-:W-:Y:S01]  /*3f30*/  HMMA.16816.F32.BF16 R4, R132, R140.reuse, R4 ;  /* 0x0000008c8404723c */ /* 0x084fe20000041804 */
[----:B------:R-:W-:Y:S03]  /*3f40*/  IADD3 R164, R221, -0x126145ec, RZ ;  /* 0xed9eba14dda47810 */ /* 0x000fe60007ffe0ff */
[----:B------:R-:W-:Y:S03]  /*3f50*/  IMAD R138, R218, 0x4, R247 ;  /* 0x00000004da8a7824 */ /* 0x000fe600078e02f7 */
[----:B------:R-:W1:Y:S01]  /*3f60*/  @!P6 S2R R139, SR_TID.X ;  /* 0x00000000008be919 */ /* 0x000e620000002100 */
[C---:B------:R-:W-:Y:S01]  /*3f70*/  HMMA.16816.F32.BF16 R8, R144.reuse, R140, R8 ;  /* 0x0000008c9008723c */ /* 0x040fe20000041808 */
[----:B------:R-:W-:Y:S06]  /*3f80*/  LOP3.LUT R138, R241, R221, R138, 0x96, !PT ;  /* 0x000000ddf18a7212 */ /* 0x000fec00078e968a */
[----:B------:R-:W-:Y:S01]  /*3f90*/  FMUL.FTZ R140, R213, 1.4426950216293334961 ;  /* 0x3fb8aa3bd58c7820 */ /* 0x000fe20000410000 */
[-C--:B------:R-:W-:Y:S08]  /*3fa0*/  HMMA.16816.F32.BF16 R12, R144, R142.reuse, R12 ;  /* 0x0000008e900c723c */ /* 0x080ff0000004180c */
[C---:B------:R-:W-:Y:S01]  /*3fb0*/  HMMA.16816.F32.BF16 R16, R132.reuse, R142, R16 ;  /* 0x0000008e8410723c */ /* 0x040fe20000041810 */
[----:B-1----:R-:W-:Y:S07]  /*3fc0*/  @!P6 IMAD.SHL.U32 R139, R139, 0x2, RZ ;  /* 0x000000028b8be824 */ /* 0x002fee00078e00ff */
[-C--:B------:R-:W-:Y:S01]  /*3fd0*/  HMMA.16816.F32.BF16 R20, R132, R148.reuse, R20 ;  /* 0x000000948414723c */ /* 0x080fe20000041814 */
[C---:B------:R-:W-:Y:S07]  /*3fe0*/  IMAD.WIDE.U32 R142, R136.reuse, -0x326172a9, RZ ;  /* 0xcd9e8d57888e7825 */ /* 0x040fee00078e00ff */
[C---:B------:R-:W-:Y:S08]  /*3ff0*/  HMMA.16816.F32.BF16 R24, R144.reuse, R148, R24 ;  /* 0x000000949018723c */ /* 0x040ff00000041818 */
[-C--:B------:R-:W-:Y:S07]  /*4000*/  HMMA.16816.F32.BF16 R28, R144, R150.reuse, R28 ;  /* 0x00000096901c723c */ /* 0x080fee000004181c */
[-C--:B------:R-:W-:Y:S01]  /*4010*/  LOP3.LUT R146, R143, R234.reuse, RZ, 0x3c, !PT ;  /* 0x000000ea8f927212 */ /* 0x080fe200078e3cff */
[----:B------:R-:W-:Y:S01]  /*4020*/  HMMA.16816.F32.BF16 R32, R132, R150, R32 ;  /* 0x000000968420723c */ /* 0x000fe20000041820 */
[----:B------:R-:W-:Y:S01]  /*4030*/  IADD3 R144, R136, 0x2, RZ ;  /* 0x0000000288907810 */ /* 0x000fe20007ffe0ff */
[----:B------:R1:W2:Y:S02]  /*4040*/  LDSM.16.M88.4 R132, [R0+0x2800] ;  /* 0x002800000084783b */ /* 0x0002a40000000200 */
[----:B------:R-:W-:Y:S02]  /*4050*/  FMUL.FTZ R136, R214, 1.4426950216293334961 ;  /* 0x3fb8aa3bd6887820 */ /* 0x000fe40000410000 */
[----:B------:R-:W-:Y:S02]  /*4060*/  IMAD.WIDE.U32 R144, R144, -0x326172a9, RZ ;  /* 0xcd9e8d5790907825 */ /* 0x000fe400078e00ff */
[-C--:B---3--:R-:W-:Y:S04]  /*4070*/  HMMA.16816.F32.BF16 R4, R152, R156.reuse, R4 ;  /* 0x0000009c9804723c */ /* 0x088fe80000041804 */
[----:B------:R-:W-:Y:S02]  /*4080*/  LOP3.LUT R145, R145, R234, RZ, 0x3c, !PT ;  /* 0x000000ea91917212 */ /* 0x000fe400078e3cff */
[----:B-1----:R-:W-:Y:S06]  /*4090*/  @!P6 IADD3 R0, -R238, 0x1, R210 ;  /* 0x00000001ee00e810 */ /* 0x002fec0007ffe1d2 */
[----:B------:R-:W-:Y:S02]  /*40a0*/  @!P6 IADD3 R137, R137, R0, R200 ;  /* 0x000000008989e210 */ /* 0x000fe40007ffe0c8 */
[----:B------:R-:W-:Y:S01]  /*40b0*/  @!P6 LOP3.LUT R0, R188, 0x6, R139, 0xf8, !PT ;  /* 0x00000006bc00e812 */ /* 0x000fe200078ef88b */
[----:B------:R-:W-:Y:S01]  /*40c0*/  IMAD.WIDE.U32 R138, R138, -0x326172a9, RZ ;  /* 0xcd9e8d578a8a7825 */ /* 0x000fe200078e00ff */
[----:B------:R-:W-:Y:S03]  /*40d0*/  @!P6 IMNMX R141, R137, R200, PT ;  /* 0x000000c8898de217 */ /* 0x000fe60003800200 */
[----:B------:R-:W-:Y:S01]  /*40e0*/  @!P6 IMAD R0, R218, 0x80, R0 ;  /* 0x00000080da00e824 */ /* 0x000fe200078e0200 */
[C-C-:B------:R-:W-:Y:S01]  /*40f0*/  LOP3.LUT R160, R139.reuse, R144, R233.reuse, 0x96, !PT ;  /* 0x000000908ba07212 */ /* 0x140fe200078e96e9 */
[----:B------:R-:W-:Y:S01]  /*4100*/  FMUL.FTZ R144, R212, 1.4426950216293334961 ;  /* 0x3fb8aa3bd4907820 */ /* 0x000fe20000410000 */
[----:B------:R-:W-:Y:S02]  /*4110*/  LOP3.LUT R150, R139, R142, R233, 0x96, !PT ;  /* 0x0000008e8b967212 */ /* 0x000fe400078e96e9 */
[----:B------:R-:W-:Y:S01]  /*4120*/  LOP3.LUT R148, R138, R243, RZ, 0x3c, !PT ;  /* 0x000000f38a947212 */ /* 0x000fe200078e3cff */
[----:B------:R-:W-:Y:S01]  /*4130*/  IMAD.WIDE.U32 R160, R160, -0x2daee0ad, RZ ;  /* 0xd2511f53a0a07825 */ /* 0x000fe200078e00ff */
[CC--:B------:R-:W-:Y:S01]  /*4140*/  @!P6 ISETP.GE.AND P1, PT, R0.reuse, R141.reuse, PT ;  /* 0x0000008d0000e20c */ /* 0x0c0fe20003f26270 */
[C---:B--2---:R-:W-:Y:S01]  /*4150*/  HMMA.16816.F32.BF16 R8, R132.reuse, R156, R8 ;  /* 0x0000009c8408723c */ /* 0x044fe20000041808 */
[----:B------:R-:W-:Y:S01]  /*4160*/  @!P6 IADD3 R143, R0, 0x1, RZ ;  /* 0x00000001008fe810 */ /* 0x000fe20007ffe0ff */
[----:B------:R-:W-:Y:S01]  /*4170*/  IMAD.WIDE.U32 R150, R150, -0x2daee0ad, RZ ;  /* 0xd2511f5396967825 */ /* 0x000fe200078e00ff */
[----:B------:R-:W-:Y:S02]  /*4180*/  @!P6 FSEL R4, R4, -INF , !P1 ;  /* 0xff8000000404e808 */ /* 0x000fe40004800000 */
[----:B------:R-:W-:Y:S01]  /*4190*/  @!P6 ISETP.GE.AND P1, PT, R143, R141, PT ;  /* 0x0000008d8f00e20c */ /* 0x000fe20003f26270 */
[----:B------:R-:W-:Y:S01]  /*41a0*/  FMUL.FTZ R138, R211, 1.4426950216293334961 ;  /* 0x3fb8aa3bd38a7820 */ /* 0x000fe20000410000 */
[----:B------:R-:W-:Y:S01]  /*41b0*/  FSEL R142, R140, RZ, P0 ;  /* 0x000000ff8c8e7208 */ /* 0x000fe20000000000 */
[-C--:B------:R-:W-:Y:S01]  /*41c0*/  HMMA.16816.F32.BF16 R12, R132, R158.reuse, R12 ;  /* 0x0000009e840c723c */ /* 0x080fe2000004180c */
[----:B------:R-:W-:Y:S02]  /*41d0*/  @!P6 FSEL R5, R5, -INF , !P1 ;  /* 0xff8000000505e808 */ /* 0x000fe40004800000 */
[----:B------:R-:W-:Y:S01]  /*41e0*/  FSETP.NEU.FTZ.AND P0, PT, R214, -INF , PT ;  /* 0xff800000d600780b */ /* 0x000fe20003f1d000 */
[--C-:B------:R-:W-:Y:S01]  /*41f0*/  FFMA.FTZ R4, R4, c[0x0][0x23c], -R142.reuse ;  /* 0x00008f0004047a23 */ /* 0x100fe2000001088e */
[----:B------:R-:W-:Y:S02]  /*4200*/  @!P6 IADD3 R140, R137, 0x8, RZ ;  /* 0x00000008898ce810 */ /* 0x000fe40007ffe0ff */
[----:B------:R-:W-:Y:S01]  /*4210*/  FSEL R139, R136, RZ, P0 ;  /* 0x000000ff888b7208 */ /* 0x000fe20000000000 */
[----:B------:R-:W-:Y:S01]  /*4220*/  FFMA.FTZ R136, R5, c[0x0][0x23c], -R142 ;  /* 0x00008f0005887a23 */ /* 0x000fe2000001088e */
[----:B------:R-:W-:Y:S01]  /*4230*/  @!P6 IMNMX R140, R140, R200, PT ;  /* 0x000000c88c8ce217 */ /* 0x000fe20003800200 */
[C---:B------:R-:W-:Y:S01]  /*4240*/  HMMA.16816.F32.BF16 R16, R152.reuse, R158, R16 ;  /* 0x0000009e9810723c */ /* 0x040fe20000041810 */
[----:B------:R1:W-:Y:S02]  /*4250*/  MUFU.EX2 R170, R4 ;  /* 0x0000000400aa7308 */ /* 0x0003e40000000800 */
[-C--:B------:R-:W-:Y:S02]  /*4260*/  @!P6 ISETP.GE.AND P1, PT, R0, R140.reuse, PT ;  /* 0x0000008c0000e20c */ /* 0x080fe40003f26270 */
[----:B------:R-:W-:Y:S02]  /*4270*/  @!P6 ISETP.GE.AND P0, PT, R143, R140, PT ;  /* 0x0000008c8f00e20c */ /* 0x000fe40003f06270 */
[----:B------:R-:W-:Y:S02]  /*4280*/  @!P6 FSEL R6, R6, -INF , !P1 ;  /* 0xff8000000606e808 */ /* 0x000fe40004800000 */
[----:B------:R-:W-:Y:S02]  /*4290*/  @!P6 FSEL R7, R7, -INF , !P0 ;  /* 0xff8000000707e808 */ /* 0x000fe40004000000 */
[----:B------:R-:W-:Y:S01]  /*42a0*/  FSETP.NEU.FTZ.AND P0, PT, R211, -INF , PT ;  /* 0xff800000d300780b */ /* 0x000fe20003f1d000 */
[----:B------:R2:W3:Y:S01]  /*42b0*/  MUFU.EX2 R169, R136 ;  /* 0x0000008800a97308 */ /* 0x0004e20000000800 */
[--C-:B------:R-:W-:Y:S02]  /*42c0*/  FFMA.FTZ R6, R6, c[0x0][0x23c], -R139.reuse ;  /* 0x00008f0006067a23 */ /* 0x100fe4000001088b */
[----:B------:R-:W-:Y:S01]  /*42d0*/  FSEL R138, R138, RZ, P0 ;  /* 0x000000ff8a8a7208 */ /* 0x000fe20000000000 */
[----:B------:R-:W-:Y:S01]  /*42e0*/  FFMA.FTZ R7, R7, c[0x0][0x23c], -R139 ;  /* 0x00008f0007077a23 */ /* 0x000fe2000001088b */
[----:B------:R-:W-:Y:S05]  /*42f0*/  FSETP.NEU.FTZ.AND P0, PT, R212, -INF , PT ;  /* 0xff800000d400780b */ /* 0x000fea0003f1d000 */
[----:B------:R-:W4:Y:S01]  /*4300*/  MUFU.EX2 R168, R6 ;  /* 0x0000000600a87308 */ /* 0x000f220000000800 */
[----:B-1----:R-:W-:Y:S01]  /*4310*/  IMAD.WIDE.U32 R4, R146, -0x2daee0ad, RZ ;  /* 0xd2511f5392047825 */ /* 0x002fe200078e00ff */
[----:B------:R-:W-:Y:S04]  /*4320*/  @!P6 IADD3 R146, R137, 0x28, RZ ;  /* 0x000000288992e810 */ /* 0x000fe80007ffe0ff */
[----:B------:R-:W-:Y:S02]  /*4330*/  LOP3.LUT R147, R229, R5, RZ, 0x3c, !PT ;  /* 0x00000005e5937212 */ /* 0x000fe400078e3cff */
[--C-:B------:R-:W-:Y:S02]  /*4340*/  LOP3.LUT R162, R151, R4, R163.reuse, 0x96, !PT ;  /* 0x0000000497a27212 */ /* 0x100fe400078e96a3 */
[----:B------:R1:W1:Y:S01]  /*4350*/  MUFU.EX2 R175, R7 ;  /* 0x0000000700af7308 */ /* 0x0002620000000800 */
[----:B------:R-:W-:Y:S01]  /*4360*/  IMAD.WIDE.U32 R4, R145, -0x2daee0ad, RZ ;  /* 0xd2511f5391047825 */ /* 0x000fe200078e00ff */
[----:B--2---:R-:W-:Y:S02]  /*4370*/  @!P6 IADD3 R136, R137, 0x20, RZ ;  /* 0x000000208988e810 */ /* 0x004fe40007ffe0ff */
[----:B------:R-:W-:Y:S02]  /*4380*/  FSEL R137, R144, RZ, P0 ;  /* 0x000000ff90897208 */ /* 0x000fe40000000000 */
[----:B------:R-:W-:Y:S02]  /*4390*/  @!P6 IMNMX R136, R136, R200, PT ;  /* 0x000000c88888e217 */ /* 0x000fe40003800200 */
[----:B------:R-:W-:Y:S02]  /*43a0*/  LOP3.LUT R149, R229, R5, RZ, 0x3c, !PT ;  /* 0x00000005e5957212 */ /* 0x000fe400078e3cff */
[----:B------:R-:W-:Y:S02]  /*43b0*/  @!P6 ISETP.GE.AND P1, PT, R0, R136, PT ;  /* 0x000000880000e20c */ /* 0x000fe40003f26270 */
[----:B------:R-:W-:Y:S01]  /*43c0*/  LOP3.LUT R156, R161, R4, R163, 0x96, !PT ;  /* 0x00000004a19c7212 */ /* 0x000fe200078e96a3 */
[----:B------:R-:W-:Y:S01]  /*43d0*/  IMAD.WIDE.U32 R162, R162, -0x326172a9, RZ ;  /* 0xcd9e8d57a2a27825 */ /* 0x000fe200078e00ff */
[----:B------:R-:W-:Y:S02]  /*43e0*/  @!P6 FSEL R8, R8, -INF , !P1 ;  /* 0xff8000000808e808 */ /* 0x000fe40004800000 */
[----:B------:R-:W-:Y:S01]  /*43f0*/  @!P6 ISETP.GE.AND P1, PT, R143, R136, PT ;  /* 0x000000888f00e20c */ /* 0x000fe20003f26270 */
[----:B------:R-:W-:Y:S03]  /*4400*/  IMAD.WIDE.U32 R156, R156, -0x326172a9, RZ ;  /* 0xcd9e8d579c9c7825 */ /* 0x000fe600078e00ff */
[----:B------:R-:W-:Y:S01]  /*4410*/  @!P6 FSEL R9, R9, -INF , !P1 ;  /* 0xff8000000909e808 */ /* 0x000fe20004800000 */
[--C-:B------:R-:W-:Y:S01]  /*4420*/  FFMA.FTZ R145, R8, c[0x0][0x23c], -R138.reuse ;  /* 0x00008f0008917a23 */ /* 0x100fe2000001088a */
[----:B------:R-:W-:Y:S01]  /*4430*/  @!P6 IMNMX R8, R146, R200, PT ;  /* 0x000000c89208e217 */ /* 0x000fe20003800200 */
[----:B-1----:R-:W1:Y:S01]  /*4440*/  LDSM.16.M88.4 R4, [R177+0xd400] ;  /* 0x00d40000b104783b */ /* 0x002e620000000200 */
[----:B------:R-:W-:Y:S01]  /*4450*/  IMAD.WIDE.U32 R146, R147, -0x326172a9, RZ ;  /* 0xcd9e8d5793927825 */ /* 0x000fe200078e00ff */
[----:B------:R2:W-:Y:S01]  /*4460*/  MUFU.EX2 R190, R145 ;  /* 0x0000009100be7308 */ /* 0x0005e20000000800 */
[----:B------:R-:W-:Y:S02]  /*4470*/  @!P6 ISETP.GE.AND P0, PT, R0, R8, PT ;  /* 0x000000080000e20c */ /* 0x000fe40003f06270 */
[----:B------:R-:W-:Y:S01]  /*4480*/  FFMA.FTZ R9, R9, c[0x0][0x23c], -R138 ;  /* 0x00008f0009097a23 */ /* 0x000fe2000001088a */
[----:B------:R-:W-:Y:S02]  /*4490*/  LOP3.LUT R147, R148, R147, RZ, 0x3c, !PT ;  /* 0x0000009394937212 */ /* 0x000fe400078e3cff */
[----:B------:R-:W-:Y:S02]  /*44a0*/  @!P6 FSEL R10, R10, -INF , !P0 ;  /* 0xff8000000a0ae808 */ /* 0x000fe40004000000 */
[----:B------:R-:W-:Y:S02]  /*44b0*/  LOP3.LUT R146, R163, R146, R232, 0x96, !PT ;  /* 0x00000092a3927212 */ /* 0x000fe400078e96e8 */
[-C--:B------:R-:W-:Y:S01]  /*44c0*/  @!P6 ISETP.GE.AND P0, PT, R143, R8.reuse, PT ;  /* 0x000000088f00e20c */ /* 0x080fe20003f06270 */
[----:B------:R3:W1:Y:S01]  /*44d0*/  MUFU.EX2 R188, R9 ;  /* 0x0000000900bc7308 */ /* 0x0006620000000800 */
[--C-:B------:R-:W-:Y:S01]  /*44e0*/  FFMA.FTZ R143, R10, c[0x0][0x23c], -R137.reuse ;  /* 0x00008f000a8f7a23 */ /* 0x100fe20000010889 */
[----:B------:R-:W-:Y:S02]  /*44f0*/  @!P6 IADD3 R10, R0, 0x9, RZ ;  /* 0x00000009000ae810 */ /* 0x000fe40007ffe0ff */
[----:B------:R-:W-:Y:S02]  /*4500*/  @!P6 FSEL R11, R11, -INF , !P0 ;  /* 0xff8000000b0be808 */ /* 0x000fe40004000000 */
[C---:B------:R-:W-:Y:S02]  /*4510*/  @!P6 ISETP.GE.AND P4, PT, R10.reuse, R8, PT ;  /* 0x000000080a00e20c */ /* 0x040fe40003f86270 */
[C---:B------:R-:W-:Y:S01]  /*4520*/  @!P6 ISETP.GE.AND P0, PT, R10.reuse, R136, PT ;  /* 0x000000880a00e20c */ /* 0x040fe20003f06270 */
[--C-:B------:R-:W-:Y:S01]  /*4530*/  FFMA.FTZ R11, R11, c[0x0][0x23c], -R137.reuse ;  /* 0x00008f000b0b7a23 */ /* 0x100fe20000010889 */
[----:B------:R-:W-:Y:S01]  /*4540*/  @!P6 FSEL R15, R15, -INF , !P4 ;  /* 0xff8000000f0fe808 */ /* 0x000fe20006000000 */
[----:B------:R-:W-:Y:S01]  /*4550*/  MUFU.EX2 R191, R143 ;  /* 0x0000008f00bf7308 */ /* 0x000fe20000000800 */
[----:B------:R-:W-:Y:S01]  /*4560*/  @!P6 FSEL R13, R13, -INF , !P0 ;  /* 0xff8000000d0de808 */ /* 0x000fe20004000000 */
[----:B--2---:R-:W-:Y:S01]  /*4570*/  IMAD.WIDE.U32 R144, R149, -0x326172a9, RZ ;  /* 0xcd9e8d5795907825 */ /* 0x004fe200078e00ff */
[----:B------:R-:W-:Y:S02]  /*4580*/  @!P6 ISETP.GE.AND P0, PT, R10, R140, PT ;  /* 0x0000008c0a00e20c */ /* 0x000fe40003f06270 */
[----:B------:R-:W-:Y:S01]  /*4590*/  IADD3 R149, R221, -0x56f99767, RZ ;  /* 0xa9066899dd957810 */ /* 0x000fe20007ffe0ff */
[----:B------:R-:W-:Y:S01]  /*45a0*/  FFMA.FTZ R13, R13, c[0x0][0x23c], -R138 ;  /* 0x00008f000d0d7a23 */ /* 0x000fe2000001088a */
[----:B------:R-:W-:Y:S01]  /*45b0*/  LOP3.LUT R148, R148, R145, RZ, 0x3c, !PT ;  /* 0x0000009194947212 */ /* 0x000fe200078e3cff */
[----:B------:R-:W-:Y:S01]  /*45c0*/  FFMA.FTZ R15, R15, c[0x0][0x23c], -R137 ;  /* 0x00008f000f0f7a23 */ /* 0x000fe20000010889 */
[----:B------:R-:W-:Y:S01]  /*45d0*/  @!P6 FSEL R19, R19, -INF , !P0 ;  /* 0xff8000001313e808 */ /* 0x000fe20004000000 */
[----:B------:R2:W2:Y:S01]  /*45e0*/  MUFU.EX2 R189, R11 ;  /* 0x0000000b00bd7308 */ /* 0x0004a20000000800 */
[----:B------:R-:W-:Y:S02]  /*45f0*/  LOP3.LUT R144, R157, R144, R232, 0x96, !PT ;  /* 0x000000909d907212 */ /* 0x000fe400078e96e8 */
[----:B---3--:R-:W-:Y:S01]  /*4600*/  @!P6 IADD3 R9, R0, 0x8, RZ ;  /* 0x000000080009e810 */ /* 0x008fe20007ffe0ff */
[----:B------:R-:W-:Y:S01]  /*4610*/  FFMA.FTZ R19, R19, c[0x0][0x23c], -R139 ;  /* 0x00008f0013137a23 */ /* 0x000fe2000001088b */
[-C--:B-1----:R-:W-:Y:S02]  /*4620*/  HMMA.16816.F32.BF16 R20, R152, R4.reuse, R20 ;  /* 0x000000049814723c */ /* 0x082fe40000041814 */
[C---:B------:R-:W-:Y:S02]  /*4630*/  @!P6 ISETP.GE.AND P5, PT, R9.reuse, R8, PT ;  /* 0x000000080900e20c */ /* 0x040fe40003fa6270 */
[CC--:B------:R-:W-:Y:S01]  /*4640*/  @!P6 ISETP.GE.AND P1, PT, R9.reuse, R141.reuse, PT ;  /* 0x0000008d0900e20c */ /* 0x0c0fe20003f26270 */
[----:B------:R-:W-:Y:S01]  /*4650*/  MUFU.EX2 R173, R15 ;  /* 0x0000000f00ad7308 */ /* 0x000fe20000000800 */
[----:B------:R-:W-:Y:S02]  /*4660*/  @!P6 FSEL R14, R14, -INF , !P5 ;  /* 0xff8000000e0ee808 */ /* 0x000fe40006800000 */
[----:B------:R-:W-:Y:S01]  /*4670*/  @!P6 FSEL R16, R16, -INF , !P1 ;  /* 0xff8000001010e808 */ /* 0x000fe20004800000 */
[C---:B------:R-:W-:Y:S01]  /*4680*/  HMMA.16816.F32.BF16 R24, R132.reuse, R4, R24 ;  /* 0x000000048418723c */ /* 0x040fe20000041818 */
[C---:B------:R-:W-:Y:S02]  /*4690*/  @!P6 ISETP.GE.AND P3, PT, R9.reuse, R136, PT ;  /* 0x000000880900e20c */ /* 0x040fe40003f66270 */
[----:B------:R-:W-:Y:S01]  /*46a0*/  @!P6 ISETP.GE.AND P2, PT, R9, R140, PT ;  /* 0x0000008c0900e20c */ /* 0x000fe20003f46270 */
[----:B------:R-:W-:Y:S01]  /*46b0*/  FFMA.FTZ R14, R14, c[0x0][0x23c], -R137 ;  /* 0x00008f000e0e7a23 */ /* 0x000fe20000010889 */
[----:B------:R-:W-:Y:S01]  /*46c0*/  @!P6 FSEL R12, R12, -INF , !P3 ;  /* 0xff8000000c0ce808 */ /* 0x000fe20005800000 */
[----:B------:R-:W-:Y:S01]  /*46d0*/  FFMA.FTZ R16, R16, c[0x0][0x23c], -R142 ;  /* 0x00008f0010107a23 */ /* 0x000fe2000001088e */
[-C--:B------:R-:W-:Y:S01]  /*46e0*/  @!P6 ISETP.GE.AND P3, PT, R10, R141.reuse, PT ;  /* 0x0000008d0a00e20c */ /* 0x080fe20003f66270 */
[----:B------:R1:W-:Y:S01]  /*46f0*/  MUFU.EX2 R174, R14 ;  /* 0x0000000e00ae7308 */ /* 0x0003e20000000800 */
[----:B------:R-:W-:Y:S01]  /*4700*/  @!P6 IADD3 R9, R0, 0x10, RZ ;  /* 0x000000100009e810 */ /* 0x000fe20007ffe0ff */
[-C--:B------:R-:W-:Y:S02]  /*4710*/  HMMA.16816.F32.BF16 R28, R132, R6.reuse, R28 ;  /* 0x00000006841c723c */ /* 0x080fe4000004181c */
[----:B------:R-:W-:Y:S01]  /*4720*/  @!P6 FSEL R17, R17, -INF , !P3 ;  /* 0xff8000001111e808 */ /* 0x000fe20005800000 */
[----:B------:R-:W-:Y:S01]  /*4730*/  FFMA.FTZ R12, R12, c[0x0][0x23c], -R138 ;  /* 0x00008f000c0c7a23 */ /* 0x000fe2000001088a */
[----:B------:R-:W-:Y:S01]  /*4740*/  @!P6 IADD3 R4, R0, 0x11, RZ ;  /* 0x000000110004e810 */ /* 0x000fe20007ffe0ff */
[----:B--2---:R-:W-:Y:S01]  /*4750*/  IMAD.WIDE.U32 R10, R147, -0x2daee0ad, RZ ;  /* 0xd2511f53930a7825 */ /* 0x004fe200078e00ff */
[CC--:B------:R-:W-:Y:S02]  /*4760*/  @!P6 ISETP.GE.AND P5, PT, R9.reuse, R141.reuse, PT ;  /* 0x0000008d0900e20c */ /* 0x0c0fe40003fa6270 */
[----:B------:R-:W-:Y:S01]  /*4770*/  @!P6 FSEL R18, R18, -INF , !P2 ;  /* 0xff8000001212e808 */ /* 0x000fe20005000000 */
[----:B------:R2:W-:Y:S01]  /*4780*/  MUFU.EX2 R167, R16 ;  /* 0x0000001000a77308 */ /* 0x0005e20000000800 */
[CC--:B------:R-:W-:Y:S01]  /*4790*/  @!P6 ISETP.GE.AND P2, PT, R4.reuse, R141.reuse, PT ;  /* 0x0000008d0400e20c */ /* 0x0c0fe20003f46270 */
[----:B------:R-:W-:Y:S01]  /*47a0*/  HMMA.16816.F32.BF16 R32, R152, R6, R32 ;  /* 0x000000069820723c */ /* 0x000fe20000041820 */
[----:B------:R-:W-:Y:S01]  /*47b0*/  @!P6 ISETP.GE.AND P1, PT, R9, R136, PT ;  /* 0x000000880900e20c */ /* 0x000fe20003f26270 */
[--C-:B------:R-:W-:Y:S01]  /*47c0*/  FFMA.FTZ R5, R17, c[0x0][0x23c], -R142.reuse ;  /* 0x00008f0011057a23 */ /* 0x100fe2000001088e */
[----:B------:R-:W-:Y:S01]  /*47d0*/  @!P6 ISETP.GE.AND P0, PT, R4, R140, PT ;  /* 0x0000008c0400e20c */ /* 0x000fe20003f06270 */
[----:B------:R-:W-:Y:S01]  /*47e0*/  IMAD.WIDE.U32 R132, R146, -0x2daee0ad, RZ ;  /* 0xd2511f5392847825 */ /* 0x000fe200078e00ff */
[----:B------:R-:W-:Y:S02]  /*47f0*/  @!P6 FSEL R20, R20, -INF , !P5 ;  /* 0xff8000001414e808 */ /* 0x000fe40006800000 */
[C---:B------:R-:W-:Y:S01]  /*4800*/  @!P6 ISETP.GE.AND P5, PT, R4.reuse, R136, PT ;  /* 0x000000880400e20c */ /* 0x040fe20003fa6270 */
[----:B------:R-:W3:Y:S01]  /*4810*/  MUFU.EX2 R172, R12 ;  /* 0x0000000c00ac7308 */ /* 0x000ee20000000800 */
[----:B------:R-:W-:Y:S02]  /*4820*/  @!P6 FSEL R21, R21, -INF , !P2 ;  /* 0xff8000001515e808 */ /* 0x000fe40005000000 */
[----:B------:R-:W-:Y:S01]  /*4830*/  @!P6 ISETP.GE.AND P2, PT, R4, R8, PT ;  /* 0x000000080400e20c */ /* 0x000fe20003f46270 */
[----:B-1----:R-:W-:Y:S01]  /*4840*/  IMAD.WIDE.U32 R14, R144, -0x2daee0ad, RZ ;  /* 0xd2511f53900e7825 */ /* 0x002fe200078e00ff */
[C---:B------:R-:W-:Y:S02]  /*4850*/  @!P6 IADD3 R4, R0.reuse, 0x18, RZ ;  /* 0x000000180004e810 */ /* 0x040fe40007ffe0ff */
[----:B------:R-:W-:Y:S01]  /*4860*/  @!P6 IADD3 R0, R0, 0x19, RZ ;  /* 0x000000190000e810 */ /* 0x000fe20007ffe0ff */
[----:B------:R-:W-:Y:S01]  /*4870*/  FFMA.FTZ R18, R18, c[0x0][0x23c], -R139 ;  /* 0x00008f0012127a23 */ /* 0x000fe2000001088b */
[C---:B------:R-:W-:Y:S01]  /*4880*/  @!P6 ISETP.GE.AND P4, PT, R9.reuse, R140, PT ;  /* 0x0000008c0900e20c */ /* 0x040fe20003f86270 */
[----:B------:R-:W-:Y:S01]  /*4890*/  MUFU.EX2 R171, R13 ;  /* 0x0000000d00ab7308 */ /* 0x000fe20000000800 */
[-C--:B------:R-:W-:Y:S01]  /*48a0*/  @!P6 ISETP.GE.AND P3, PT, R9, R8.reuse, PT ;  /* 0x000000080900e20c */ /* 0x080fe20003f66270 */
[--C-:B------:R-:W-:Y:S01]  /*48b0*/  FFMA.FTZ R20, R20, c[0x0][0x23c], -R142.reuse ;  /* 0x00008f0014147a23 */ /* 0x100fe2000001088e */
[----:B------:R-:W-:Y:S01]  /*48c0*/  @!P6 FSEL R24, R24, -INF , !P1 ;  /* 0xff8000001818e808 */ /* 0x000fe20004800000 */
[----:B------:R-:W-:Y:S01]  /*48d0*/  FFMA.FTZ R21, R21, c[0x0][0x23c], -R142 ;  /* 0x00008f0015157a23 */ /* 0x000fe2000001088e */
[-C--:B------:R-:W-:Y:S02]  /*48e0*/  @!P6 ISETP.GE.AND P1, PT, R4, R8.reuse, PT ;  /* 0x000000080400e20c */ /* 0x080fe40003f26270 */
[----:B------:R-:W-:Y:S01]  /*48f0*/  @!P6 FSEL R25, R25, -INF , !P5 ;  /* 0xff8000001919e808 */ /* 0x000fe20006800000 */
[----:B------:R-:W-:Y:S01]  /*4900*/  FFMA.FTZ R24, R24, c[0x0][0x23c], -R138 ;  /* 0x00008f0018187a23 */ /* 0x000fe2000001088a */
[----:B------:R-:W-:Y:S01]  /*4910*/  @!P6 ISETP.GE.AND P5, PT, R0, R8, PT ;  /* 0x000000080000e20c */ /* 0x000fe20003fa6270 */
[----:B------:R1:W-:Y:S01]  /*4920*/  MUFU.EX2 R166, R5 ;  /* 0x0000000500a67308 */ /* 0x0003e20000000800 */
[--C-:B------:R-:W-:Y:S01]  /*4930*/  LOP3.LUT R11, R11, R150, R165.reuse, 0x96, !PT ;  /* 0x000000960b0b7212 */ /* 0x100fe200078e96a5 */
[----:B------:R-:W-:Y:S01]  /*4940*/  IMAD.WIDE.U32 R8, R148, -0x2daee0ad, RZ ;  /* 0xd2511f5394087825 */ /* 0x000fe200078e00ff */
[----:B--2---:R-:W-:Y:S02]  /*4950*/  LOP3.LUT R16, R133, R10, R164, 0x96, !PT ;  /* 0x0000000a85107212 */ /* 0x004fe400078e96a4 */
[----:B------:R-:W-:Y:S01]  /*4960*/  @!P6 FSEL R22, R22, -INF , !P4 ;  /* 0xff8000001616e808 */ /* 0x000fe20006000000 */
[----:B------:R-:W-:Y:S01]  /*4970*/  FFMA.FTZ R25, R25, c[0x0][0x23c], -R138 ;  /* 0x00008f0019197a23 */ /* 0x000fe2000001088a */
[----:B------:R-:W-:Y:S01]  /*4980*/  LOP3.LUT R9, R9, R160, R165, 0x96, !PT ;  /* 0x000000a009097212 */ /* 0x000fe200078e96a5 */
[----:B------:R-:W-:Y:S01]  /*4990*/  IMAD.WIDE.U32 R16, R16, -0x326172a9, RZ ;  /* 0xcd9e8d5710107825 */ /* 0x000fe200078e00ff */
[----:B------:R-:W-:Y:S01]  /*49a0*/  LOP3.LUT R134, R15, R8, R164, 0x96, !PT ;  /* 0x000000080f867212 */ /* 0x000fe200078e96a4 */
[----:B------:R2:W-:Y:S01]  /*49b0*/  MUFU.EX2 R165, R18 ;  /* 0x0000001200a57308 */ /* 0x0005e20000000800 */
[----:B------:R-:W-:Y:S01]  /*49c0*/  @!P6 ISETP.GE.AND P4, PT, R4, R136, PT ;  /* 0x000000880400e20c */ /* 0x000fe20003f86270 */
[----:B------:R-:W-:Y:S01]  /*49d0*/  IMAD.WIDE.U32 R10, R11, -0x326172a9, RZ ;  /* 0xcd9e8d570b0a7825 */ /* 0x000fe200078e00ff */
[----:B------:R-:W-:Y:S02]  /*49e0*/  @!P6 FSEL R26, R26, -INF , !P3 ;  /* 0xff8000001a1ae808 */ /* 0x000fe40005800000 */
[-C--:B------:R-:W-:Y:S01]  /*49f0*/  @!P6 ISETP.GE.AND P3, PT, R4, R141.reuse, PT ;  /* 0x0000008d0400e20c */ /* 0x080fe20003f66270 */
[----:B------:R-:W-:Y:S01]  /*4a00*/  IMAD.WIDE.U32 R134, R134, -0x326172a9, RZ ;  /* 0xcd9e8d5786867825 */ /* 0x000fe200078e00ff */
[----:B------:R-:W-:Y:S02]  /*4a10*/  @!P6 FSEL R28, R28, -INF , !P4 ;  /* 0xff8000001c1ce808 */ /* 0x000fe40006000000 */
[----:B------:R-:W-:Y:S01]  /*4a20*/  @!P6 ISETP.GE.AND P4, PT, R4, R140, PT ;  /* 0x0000008c0400e20c */ /* 0x000fe20003f86270 */
[----:B------:R-:W-:Y:S01]  /*4a30*/  IMAD.WIDE.U32 R8, R9, -0x326172a9, RZ ;  /* 0xcd9e8d5709087825 */ /* 0x000fe200078e00ff */
[--C-:B------:R-:W-:Y:S01]  /*4a40*/  LOP3.LUT R4, R17, R10, R230.reuse, 0x96, !PT ;  /* 0x0000000a11047212 */ /* 0x100fe200078e96e6 */
[----:B------:R-:W-:Y:S01]  /*4a50*/  MUFU.EX2 R161, R20 ;  /* 0x0000001400a17308 */ /* 0x000fe20000000800 */
[----:B------:R-:W-:Y:S01]  /*4a60*/  LOP3.LUT R11, R11, R162, R231, 0x96, !PT ;  /* 0x000000a20b0b7212 */ /* 0x000fe200078e96e7 */
[----:B------:R-:W-:Y:S01]  /*4a70*/  FFMA.FTZ R22, R22, c[0x0][0x23c], -R139 ;  /* 0x00008f0016167a23 */ /* 0x000fe2000001088b */
[----:B------:R-:W-:Y:S01]  /*4a80*/  LOP3.LUT R8, R135, R8, R230, 0x96, !PT ;  /* 0x0000000887087212 */ /* 0x000fe200078e96e6 */
[----:B-1----:R-:W-:Y:S01]  /*4a90*/  IMAD.WIDE.U32 R4, R4, -0x2daee0ad, RZ ;  /* 0xd2511f5304047825 */ /* 0x002fe200078e00ff */
[----:B------:R-:W-:Y:S02]  /*4aa0*/  LOP3.LUT R12, R9, R156, R231, 0x96, !PT ;  /* 0x0000009c090c7212 */ /* 0x000fe400078e96e7 */
[----:B------:R-:W-:Y:S01]  /*4ab0*/  IADD3 R164, R221, 0x646e171e, RZ ;  /* 0x646e171edda47810 */ /* 0x000fe20007ffe0ff */
[----:B------:R-:W-:Y:S01]  /*4ac0*/  IMAD.WIDE.U32 R8, R8, -0x2daee0ad, RZ ;  /* 0xd2511f5308087825 */ /* 0x000fe200078e00ff */
[----:B------:R-:W-:Y:S01]  /*4ad0*/  @!P6 FSEL R23, R23, -INF , !P0 ;  /* 0xff8000001717e808 */ /* 0x000fe20004000000 */
[----:B------:R-:W-:Y:S01]  /*4ae0*/  MUFU.EX2 R156, R21 ;  /* 0x00000015009c7308 */ /* 0x000fe20000000800 */
[----:B------:R-:W-:Y:S01]  /*4af0*/  @!P6 ISETP.GE.AND P0, PT, R0, R136, PT ;  /* 0x000000880000e20c */ /* 0x000fe20003f06270 */
[----:B------:R-:W-:Y:S01]  /*4b00*/  IMAD.WIDE.U32 R10, R11, -0x2daee0ad, RZ ;  /* 0xd2511f530b0a7825 */ /* 0x000fe200078e00ff */
[----:B------:R-:W-:Y:S02]  /*4b10*/  LOP3.LUT R135, R4, 0xffff, RZ, 0xc0, !PT ;  /* 0x0000ffff04877812 */ /* 0x000fe400078ec0ff */
[----:B------:R-:W-:Y:S01]  /*4b20*/  @!P6 FSEL R29, R29, -INF , !P0 ;  /* 0xff8000001d1de808 */ /* 0x000fe20004000000 */
[----:B------:R-:W-:Y:S01]  /*4b30*/  IMAD.WIDE.U32 R12, R12, -0x2daee0ad, RZ ;  /* 0xd2511f530c0c7825 */ /* 0x000fe200078e00ff */
[----:B------:R-:W-:Y:S02]  /*4b40*/  LOP3.LUT R132, R11, R132, R149, 0x96, !PT ;  /* 0x000000840b847212 */ /* 0x000fe400078e9695 */
[--C-:B------:R-:W-:Y:S01]  /*4b50*/  LOP3.LUT R11, R5, R10, R164.reuse, 0x96, !PT ;  /* 0x0000000a050b7212 */ /* 0x100fe200078e96a4 */
[----:B------:R-:W-:Y:S01]  /*4b60*/  MUFU.EX2 R159, R22 ;  /* 0x00000016009f7308 */ /* 0x000fe20000000800 */
[----:B------:R-:W-:Y:S01]  /*4b70*/  LOP3.LUT R10, R9, R12, R164, 0x96, !PT ;  /* 0x0000000c090a7212 */ /* 0x000fe200078e96a4 */
[----:B------:R-:W-:Y:S01]  /*4b80*/  FFMA.FTZ R26, R26, c[0x0][0x23c], -R137 ;  /* 0x00008f001a1a7a23 */ /* 0x000fe20000010889 */
[----:B------:R-:W-:Y:S01]  /*4b90*/  @!P6 ISETP.GE.AND P0, PT, R0, R140, PT ;  /* 0x0000008c0000e20c */ /* 0x000fe20003f06270 */
[----:B------:R-:W-:Y:S01]  /*4ba0*/  FFMA.FTZ R23, R23, c[0x0][0x23c], -R139 ;  /* 0x00008f0017177a23 */ /* 0x000fe2000001088b */
[----:B------:R-:W-:Y:S01]  /*4bb0*/  SHF.R.U32.HI R136, RZ, 0x10, R4 ;  /* 0x00000010ff887819 */ /* 0x000fe20000011604 */
[--C-:B------:R-:W-:Y:S01]  /*4bc0*/  FFMA.FTZ R28, R28, c[0x0][0x23c], -R138.reuse ;  /* 0x00008f001c1c7a23 */ /* 0x100fe2000001088a */
[----:B------:R-:W-:Y:S01]  /*4bd0*/  @!P6 FSEL R27, R27, -INF , !P2 ;  /* 0xff8000001b1be808 */ /* 0x000fe20005000000 */
[----:B------:R-:W-:Y:S01]  /*4be0*/  FFMA.FTZ R138, R29, c[0x0][0x23c], -R138 ;  /* 0x00008f001d8a7a23 */ /* 0x000fe2000001088a */
[----:B------:R-:W-:Y:S01]  /*4bf0*/  @!P6 ISETP.GE.AND P2, PT, R0, R141, PT ;  /* 0x0000008d0000e20c */ /* 0x000fe20003f46270 */
[----:B------:R1:W-:Y:S01]  /*4c00*/  MUFU.EX2 R164, R19 ;  /* 0x0000001300a47308 */ /* 0x0003e20000000800 */
[----:B------:R-:W-:Y:S01]  /*4c10*/  SHF.R.U32.HI R0, RZ, 0x18, R4 ;  /* 0x00000018ff007819 */ /* 0x000fe20000011604 */
[----:B------:R-:W-:Y:S01]  /*4c20*/  FFMA.FTZ R27, R27, c[0x0][0x23c], -R137 ;  /* 0x00008f001b1b7a23 */ /* 0x000fe20000010889 */
[----:B------:R-:W-:Y:S01]  /*4c30*/  LOP3.LUT R12, R4, 0xff, RZ, 0xc0, !PT ;  /* 0x000000ff040c7812 */ /* 0x000fe200078ec0ff */
[----:B------:R-:W-:Y:S01]  /*4c40*/  IMAD.WIDE.U32 R4, R132, -0x326172a9, RZ ;  /* 0xcd9e8d5784047825 */ /* 0x000fe200078e00ff */
[----:B------:R-:W-:Y:S02]  /*4c50*/  LOP3.LUT R14, R13, R14, R149, 0x96, !PT ;  /* 0x0000000e0d0e7212 */ /* 0x000fe400078e9695 */
[----:B------:R-:W-:Y:S02]  /*4c60*/  LOP3.LUT R133, R8, 0xffff, RZ, 0xc0, !PT ;  /* 0x0000ffff08857812 */ /* 0x000fe400078ec0ff */
[----:B------:R-:W-:Y:S01]  /*4c70*/  LOP3.LUT R6, R5, R16, R228, 0x96, !PT ;  /* 0x0000001005067212 */ /* 0x000fe200078e96e4 */
[----:B------:R-:W-:Y:S01]  /*4c80*/  MUFU.EX2 R160, R24 ;  /* 0x0000001800a07308 */ /* 0x000fe20000000800 */
[C---:B------:R-:W-:Y:S02]  /*4c90*/  LOP3.LUT R17, R4.reuse, 0xff, RZ, 0xc0, !PT ;  /* 0x000000ff04117812 */ /* 0x040fe400078ec0ff */
[--C-:B--2---:R-:W-:Y:S02]  /*4ca0*/  SHF.R.U32.HI R18, RZ, 0x18, R4.reuse ;  /* 0x00000018ff127819 */ /* 0x104fe40000011604 */
[----:B------:R-:W-:Y:S02]  /*4cb0*/  SHF.R.U32.HI R16, RZ, 0x10, R4 ;  /* 0x00000010ff107819 */ /* 0x000fe40000011604 */
[----:B------:R-:W-:Y:S01]  /*4cc0*/  LOP3.LUT R15, R4, 0xffff, RZ, 0xc0, !PT ;  /* 0x0000ffff040f7812 */ /* 0x000fe200078ec0ff */
        /* <DEDUP_REMOVED lines=12> */
[----:B-1----:R-:W-:Y:S02]  /*4d90*/  LOP3.LUT R19, R8, 0xff, RZ, 0xc0, !PT ;  /* 0x000000ff08137812 */ /* 0x002fe400078ec0ff */
[--C-:B------:R-:W-:Y:S02]  /*4da0*/  SHF.R.U32.HI R132, RZ, 0x18, R8.reuse ;  /* 0x00000018ff847819 */ /* 0x100fe40000011608 */
[----:B------:R-:W-:Y:S01]  /*4db0*/  @!P6 FSEL R31, R31, -INF , !P5 ;  /* 0xff8000001f1fe808 */ /* 0x000fe20006800000 */
[----:B------:R-:W-:Y:S01]  /*4dc0*/  MUFU.EX2 R157, R25 ;  /* 0x00000019009d7308 */ /* 0x000fe20000000800 */
[----:B------:R-:W-:Y:S02]  /*4dd0*/  SHF.R.U32.HI R20, RZ, 0x10, R8 ;  /* 0x00000010ff147819 */ /* 0x000fe40000011608 */
[----:B------:R-:W-:Y:S01]  /*4de0*/  ISETP.LE.U32.AND P5, PT, R0, UR4, PT ;  /* 0x0000000400007c0c */ /* 0x000fe2000bfa3070 */
[----:B------:R-:W-:Y:S01]  /*4df0*/  FFMA.FTZ R137, R31, c[0x0][0x23c], -R137 ;  /* 0x00008f001f897a23 */ /* 0x000fe20000010889 */
[----:B------:R-:W-:Y:S02]  /*4e00*/  LOP3.LUT R0, R5, R134, R228, 0x96, !PT ;  /* 0x0000008605007212 */ /* 0x000fe400078e96e4 */
[----:B------:R-:W-:Y:S02]  /*4e10*/  LOP3.LUT R8, R6, 0xff, RZ, 0xc0, !PT ;  /* 0x000000ff06087812 */ /* 0x000fe400078ec0ff */
[----:B------:R-:W-:Y:S01]  /*4e20*/  LOP3.LUT R4, R4, 0xffff, RZ, 0xc0, !PT ;  /* 0x0000ffff04047812 */ /* 0x000fe200078ec0ff */
[----:B------:R-:W-:Y:S01]  /*4e30*/  MUFU.EX2 R162, R27 ;  /* 0x0000001b00a27308 */ /* 0x000fe20000000800 */
[--C-:B------:R-:W-:Y:S02]  /*4e40*/  SHF.R.U32.HI R5, RZ, 0x18, R6.reuse ;  /* 0x00000018ff057819 */ /* 0x100fe40000011606 */
[----:B------:R-:W-:Y:S02]  /*4e50*/  SHF.R.U32.HI R6, RZ, 0x10, R6 ;  /* 0x00000010ff067819 */ /* 0x000fe40000011606 */
[----:B------:R-:W-:Y:S02]  /*4e60*/  @!P6 FSEL R34, R34, -INF , !P4 ;  /* 0xff8000002222e808 */ /* 0x000fe40006000000 */
[----:B------:R-:W-:Y:S02]  /*4e70*/  LOP3.LUT R7, R6, 0xff, RZ, 0xc0, !PT ;  /* 0x000000ff06077812 */ /* 0x000fe400078ec0ff */
[----:B------:R-:W-:Y:S01]  /*4e80*/  ISETP.LE.U32.AND P4, PT, R4, UR4, PT ;  /* 0x0000000404007c0c */ /* 0x000fe2000bf83070 */
[--C-:B------:R-:W-:Y:S01]  /*4e90*/  FFMA.FTZ R34, R34, c[0x0][0x23c], -R139.reuse ;  /* 0x00008f0022227a23 */ /* 0x100fe2000001088b */
[----:B------:R-:W-:Y:S01]  /*4ea0*/  LOP3.LUT R4, R0, 0xffff, RZ, 0xc0, !PT ;  /* 0x0000ffff00047812 */ /* 0x000fe200078ec0ff */
[----:B------:R-:W-:Y:S01]  /*4eb0*/  MUFU.EX2 R155, R28 ;  /* 0x0000001c009b7308 */ /* 0x000fe20000000800 */
[----:B------:R-:W-:Y:S02]  /*4ec0*/  @!P6 FSEL R33, R33, -INF , !P2 ;  /* 0xff8000002121e808 */ /* 0x000fe40005000000 */
[----:B------:R-:W-:Y:S02]  /*4ed0*/  @!P6 FSEL R35, R35, -INF , !P0 ;  /* 0xff8000002323e808 */ /* 0x000fe40004000000 */
[----:B------:R-:W-:Y:S02]  /*4ee0*/  @!P6 FSEL R32, R32, -INF , !P3 ;  /* 0xff8000002020e808 */ /* 0x000fe40005800000 */
[----:B------:R-:W-:Y:S01]  /*4ef0*/  ISETP.LE.U32.AND P6, PT, R7, UR4, PT ;  /* 0x0000000407007c0c */ /* 0x000fe2000bfc3070 */
[----:B------:R-:W-:Y:S01]  /*4f00*/  FFMA.FTZ R139, R35, c[0x0][0x23c], -R139 ;  /* 0x00008f00238b7a23 */ /* 0x000fe2000001088b */
[----:B------:R-:W-:Y:S01]  /*4f10*/  SHF.R.U32.HI R4, RZ, 0x8, R4 ;  /* 0x00000008ff047819 */ /* 0x000fe20000011604 */
[----:B------:R-:W-:Y:S01]  /*4f20*/  @!P4 FADD.FTZ R169, -R169, -RZ ;  /* 0x800000ffa9a9c221 */ /* 0x000fe20000010100 */
[----:B------:R-:W-:Y:S01]  /*4f30*/  ISETP.LE.U32.AND P2, PT, R5, UR4, PT ;  /* 0x0000000405007c0c */ /* 0x000fe2000bf43070 */
[--C-:B------:R-:W-:Y:S01]  /*4f40*/  FFMA.FTZ R32, R32, c[0x0][0x23c], -R142.reuse ;  /* 0x00008f0020207a23 */ /* 0x100fe2000001088e */
[----:B------:R-:W-:Y:S01]  /*4f50*/  LOP3.LUT R4, R4, 0xffff, RZ, 0xc0, !PT ;  /* 0x0000ffff04047812 */ /* 0x000fe200078ec0ff */
[----:B------:R-:W-:Y:S01]  /*4f60*/  FFMA.FTZ R142, R33, c[0x0][0x23c], -R142 ;  /* 0x00008f00218e7a23 */ /* 0x000fe2000001088e */
[----:B------:R-:W-:Y:S01]  /*4f70*/  LOP3.LUT R6, R0, 0xff, RZ, 0xc0, !PT ;  /* 0x000000ff00067812 */ /* 0x000fe200078ec0ff */
[----:B------:R-:W1:Y:S01]  /*4f80*/  MUFU.EX2 R151, R32 ;  /* 0x0000002000977308 */ /* 0x000e620000000800 */
[----:B------:R-:W-:Y:S02]  /*4f90*/  ISETP.LE.U32.AND P4, PT, R4, UR4, PT ;  /* 0x0000000404007c0c */ /* 0x000fe4000bf83070 */
[--C-:B------:R-:W-:Y:S01]  /*4fa0*/  SHF.R.U32.HI R4, RZ, 0x18, R0.reuse ;  /* 0x00000018ff047819 */ /* 0x100fe20000011600 */
[----:B----4-:R-:W-:Y:S01]  /*4fb0*/  @!P6 FADD.FTZ R168, -R168, -RZ ;  /* 0x800000ffa8a8e221 */ /* 0x010fe20000010100 */
[----:B------:R-:W-:Y:S02]  /*4fc0*/  ISETP.LE.U32.AND P0, PT, R6, UR4, PT ;  /* 0x0000000406007c0c */ /* 0x000fe4000bf03070 */
[----:B------:R-:W-:Y:S01]  /*4fd0*/  ISETP.LE.U32.AND P6, PT, R4, UR4, PT ;  /* 0x0000000404007c0c */ /* 0x000fe2000bfc3070 */
[----:B------:R-:W-:Y:S01]  /*4fe0*/  @!P2 FADD.FTZ R175, -R175, -RZ ;  /* 0x800000ffafafa221 */ /* 0x000fe20000010100 */
[----:B------:R-:W-:Y:S01]  /*4ff0*/  ISETP.LE.U32.AND P2, PT, R14, UR4, PT ;  /* 0x000000040e007c0c */ /* 0x000fe2000bf43070 */
[----:B------:R-:W-:Y:S01]  /*5000*/  MUFU.EX2 R149, R142 ;  /* 0x0000008e00957308 */ /* 0x000fe20000000800 */
[----:B------:R-:W-:Y:S02]  /*5010*/  LOP3.LUT R4, R13, 0xff, RZ, 0xc0, !PT ;  /* 0x000000ff0d047812 */ /* 0x000fe400078ec0ff */
[----:B------:R-:W-:Y:S01]  /*5020*/  SHF.R.U32.HI R5, RZ, 0x10, R0 ;  /* 0x00000010ff057819 */ /* 0x000fe20000011600 */
[----:B------:R-:W-:Y:S01]  /*5030*/  @!P4 FADD.FTZ R188, -R188, -RZ ;  /* 0x800000ffbcbcc221 */ /* 0x000fe20000010100 */
[----:B------:R-:W-:Y:S02]  /*5040*/  SHF.R.U32.HI R0, RZ, 0x8, R9 ;  /* 0x00000008ff007819 */ /* 0x000fe40000011609 */
[----:B------:R-:W-:Y:S01]  /*5050*/  ISETP.LE.U32.AND P4, PT, R4, UR4, PT ;  /* 0x0000000404007c0c */ /* 0x000fe2000bf83070 */
[----:B------:R-:W-:Y:S01]  /*5060*/  @!P0 FADD.FTZ R190, -R190, -RZ ;  /* 0x800000ffbebe8221 */ /* 0x000fe20000010100 */
[----:B------:R-:W-:Y:S01]  /*5070*/  LOP3.LUT R0, R0, 0xffff, RZ, 0xc0, !PT ;  /* 0x0000ffff00007812 */ /* 0x000fe200078ec0ff */
[----:B------:R-:W-:Y:S01]  /*5080*/  @!P6 FADD.FTZ R189, -R189, -RZ ;  /* 0x800000ffbdbde221 */ /* 0x000fe20000010100 */
[----:B------:R-:W-:Y:S01]  /*5090*/  ISETP.LE.U32.AND P6, PT, R12, UR4, PT ;  /* 0x000000040c007c0c */ /* 0x000fe2000bfc3070 */
[----:B---3--:R-:W-:Y:S01]  /*50a0*/  @!P2 FADD.FTZ R172, -R172, -RZ ;  /* 0x800000ffacaca221 */ /* 0x008fe20000010100 */
[----:B------:R-:W-:Y:S01]  /*50b0*/  ISETP.LE.U32.AND P0, PT, R0, UR4, PT ;  /* 0x0000000400007c0c */ /* 0x000fe2000bf03070 */
[----:B-1----:R-:W-:Y:S01]  /*50c0*/  @!P1 FADD.FTZ R151, -R151, -RZ ;  /* 0x800000ff97979221 */ /* 0x002fe20000010100 */
[----:B------:R-:W-:Y:S01]  /*50d0*/  SHF.R.U32.HI R0, RZ, 0x8, R15 ;  /* 0x00000008ff007819 */ /* 0x000fe2000001160f */
[----:B------:R-:W-:Y:S01]  /*50e0*/  MUFU.EX2 R150, R34 ;  /* 0x0000002200967308 */ /* 0x000fe20000000800 */
        /* <DEDUP_REMOVED lines=9> */
[----:B------:R-:W1:Y:S01]  /*5180*/  MUFU.EX2 R148, R139 ;  /* 0x0000008b00947308 */ /* 0x000e620000000800 */
[----:B------:R-:W-:Y:S01]  /*5190*/  LOP3.LUT R4, R11, 0xff, RZ, 0xc0, !PT ;  /* 0x000000ff0b047812 */ /* 0x000fe200078ec0ff */
[----:B------:R-:W-:Y:S01]  /*51a0*/  @!P2 FADD.FTZ R167, -R167, -RZ ;  /* 0x800000ffa7a7a221 */ /* 0x000fe20000010100 */
[----:B------:R-:W-:Y:S02]  /*51b0*/  SHF.R.U32.HI R0, RZ, 0x8, R0 ;  /* 0x00000008ff007819 */ /* 0x000fe40000011600 */
[----:B------:R-:W-:Y:S02]  /*51c0*/  ISETP.LE.U32.AND P2, PT, R4, UR4, PT ;  /* 0x0000000404007c0c */ /* 0x000fe4000bf43070 */
[----:B------:R-:W-:Y:S01]  /*51d0*/  LOP3.LUT R0, R0, 0xffff, RZ, 0xc0, !PT ;  /* 0x0000ffff00007812 */ /* 0x000fe200078ec0ff */
[----:B------:R-:W-:Y:S01]  /*51e0*/  @!P4 FADD.FTZ R166, -R166, -RZ ;  /* 0x800000ffa6a6c221 */ /* 0x000fe20000010100 */
[----:B------:R-:W-:Y:S01]  /*51f0*/  SHF.R.U32.HI R4, RZ, 0x10, R11 ;  /* 0x00000010ff047819 */ /* 0x000fe2000001160b */
[----:B------:R-:W2:Y:S01]  /*5200*/  MUFU.EX2 R154, R138 ;  /* 0x0000008a009a7308 */ /* 0x000ea20000000800 */
[----:B------:R-:W-:Y:S01]  /*5210*/  ISETP.LE.U32.AND P4, PT, R0, UR4, PT ;  /* 0x0000000400007c0c */ /* 0x000fe2000bf83070 */
[----:B------:R-:W-:Y:S01]  /*5220*/  @!P6 FADD.FTZ R165, -R165, -RZ ;  /* 0x800000ffa5a5e221 */ /* 0x000fe20000010100 */
[----:B------:R-:W-:Y:S02]  /*5230*/  LOP3.LUT R0, R4, 0xff, RZ, 0xc0, !PT ;  /* 0x000000ff04007812 */ /* 0x000fe400078ec0ff */
[----:B------:R-:W-:Y:S02]  /*5240*/  LOP3.LUT R4, R10, 0xffff, RZ, 0xc0, !PT ;  /* 0x0000ffff0a047812 */ /* 0x000fe400078ec0ff */
[----:B------:R-:W-:Y:S01]  /*5250*/  ISETP.LE.U32.AND P6, PT, R0, UR4, PT ;  /* 0x0000000400007c0c */ /* 0x000fe2000bfc3070 */
[----:B------:R-:W-:Y:S01]  /*5260*/  @!P2 FADD.FTZ R161, -R161, -RZ ;  /* 0x800000ffa1a1a221 */ /* 0x000fe20000010100 */
[----:B------:R-:W-:Y:S01]  /*5270*/  SHF.R.U32.HI R0, RZ, 0x8, R4 ;  /* 0x00000008ff007819 */ /* 0x000fe20000011604 */
[----:B------:R-:W3:Y:S01]  /*5280*/  MUFU.EX2 R153, R30 ;  /* 0x0000001e00997308 */ /* 0x000ee20000000800 */
[----:B------:R-:W-:Y:S02]  /*5290*/  LOP3.LUT R4, R10, 0xff, RZ, 0xc0, !PT ;  /* 0x000000ff0a047812 */ /* 0x000fe400078ec0ff */
[----:B------:R-:W-:Y:S01]  /*52a0*/  LOP3.LUT R0, R0, 0xffff, RZ, 0xc0, !PT ;  /* 0x0000ffff00007812 */ /* 0x000fe200078ec0ff */
[----:B------:R-:W-:Y:S01]  /*52b0*/  @!P4 FADD.FTZ R156, -R156, -RZ ;  /* 0x800000ff9c9cc221 */ /* 0x000fe20000010100 */
[----:B------:R-:W-:Y:S01]  /*52c0*/  ISETP.LE.U32.AND P2, PT, R4, UR4, PT ;  /* 0x0000000404007c0c */ /* 0x000fe2000bf43070 */
[----:B-1----:R-:W-:Y:S01]  /*52d0*/  @!P5 FADD.FTZ R148, -R148, -RZ ;  /* 0x800000ff9494d221 */ /* 0x002fe20000010100 */
[--C-:B------:R-:W-:Y:S02]  /*52e0*/  SHF.R.U32.HI R4, RZ, 0x10, R10.reuse ;  /* 0x00000010ff047819 */ /* 0x100fe4000001160a */
[----:B------:R-:W-:Y:S01]  /*52f0*/  ISETP.LE.U32.AND P3, PT, R8, UR4, PT ;  /* 0x0000000408007c0c */ /* 0x000fe2000bf63070 */
[----:B------:R-:W-:Y:S01]  /*5300*/  @!P6 FADD.FTZ R159, -R159, -RZ ;  /* 0x800000ff9f9fe221 */ /* 0x000fe20000010100 */
[----:B------:R-:W-:Y:S01]  /*5310*/  ISETP.LE.U32.AND P4, PT, R0, UR4, PT ;  /* 0x0000000400007c0c */ /* 0x000fe2000bf83070 */
[----:B------:R-:W1:Y:S01]  /*5320*/  MUFU.EX2 R152, R137 ;  /* 0x0000008900987308 */ /* 0x000e620000000800 */
[----:B------:R-:W-:Y:S02]  /*5330*/  LOP3.LUT R0, R4, 0xff, RZ, 0xc0, !PT ;  /* 0x000000ff04007812 */ /* 0x000fe400078ec0ff */
[----:B------:R-:W-:Y:S02]  /*5340*/  SHF.R.U32.HI R4, RZ, 0x8, R135 ;  /* 0x00000008ff047819 */ /* 0x000fe40000011687 */
[----:B------:R-:W-:Y:S01]  /*5350*/  ISETP.LE.U32.AND P6, PT, R0, UR4, PT ;  /* 0x0000000400007c0c */ /* 0x000fe2000bfc3070 */
[----:B------:R-:W-:Y:S01]  /*5360*/  @!P2 FADD.FTZ R160, -R160, -RZ ;  /* 0x800000ffa0a0a221 */ /* 0x000fe20000010100 */
[----:B------:R-:W-:Y:S02]  /*5370*/  LOP3.LUT R0, R4, 0xffff, RZ, 0xc0, !PT ;  /* 0x0000ffff04007812 */ /* 0x000fe400078ec0ff */
[----:B------:R-:W-:Y:S01]  /*5380*/  ISETP.LE.U32.AND P0, PT, R18, UR4, PT ;  /* 0x0000000412007c0c */ /* 0x000fe2000bf03070 */
[----:B------:R-:W-:Y:S01]  /*5390*/  @!P3 FADD.FTZ R170, -R170, -RZ ;  /* 0x800000ffaaaab221 */ /* 0x000fe20000010100 */
[----:B------:R-:W-:Y:S01]  /*53a0*/  ISETP.LE.U32.AND P2, PT, R0, UR4, PT ;  /* 0x0000000400007c0c */ /* 0x000fe2000bf43070 */
[----:B------:R-:W-:Y:S01]  /*53b0*/  @!P4 FADD.FTZ R157, -R157, -RZ ;  /* 0x800000ff9d9dc221 */ /* 0x000fe20000010100 */
[----:B------:R-:W-:Y:S02]  /*53c0*/  LOP3.LUT R0, R136, 0xff, RZ, 0xc0, !PT ;  /* 0x000000ff88007812 */ /* 0x000fe400078ec0ff */
        /* <DEDUP_REMOVED lines=23> */
[----:B--2---:R-:W-:Y:S01]  /*5540*/  @!P2 FADD.FTZ R154, -R154, -RZ ;  /* 0x800000ff9a9aa221 */ /* 0x004fe20000010100 */
[----:B------:R-:W-:Y:S02]  /*5550*/  SHF.R.U32.HI R10, RZ, 0x18, R10 ;  /* 0x00000018ff0a7819 */ /* 0x000fe4000001160a */
[----:B------:R-:W-:Y:S02]  /*5560*/  ISETP.LE.U32.AND P3, PT, R19, UR4, PT ;  /* 0x0000000413007c0c */ /* 0x000fe4000bf63070 */
[----:B------:R-:W-:Y:S02]  /*5570*/  ISETP.LE.U32.AND P4, PT, R10, UR4, PT ;  /* 0x000000040a007c0c */ /* 0x000fe4000bf83070 */
[----:B----4-:R-:W-:Y:S01]  /*5580*/  F2FP.RELU.BF16.PACK_AB R0, R164, R165 ;  /* 0x000000a5a400723e */ /* 0x010fe200000018ff */
[----:B---3--:R-:W-:Y:S01]  /*5590*/  @!P1 FADD.FTZ R153, -R153, -RZ ;  /* 0x800000ff99999221 */ /* 0x008fe20000010100 */
[----:B------:R-:W-:Y:S02]  /*55a0*/  FSETP.GE.FTZ.AND P1, PT, R169, RZ, PT ;  /* 0x000000ffa900720b */ /* 0x000fe40003f36000 */
[----:B-1----:R-:W-:Y:S01]  /*55b0*/  F2FP.RELU.BF16.PACK_AB R7, R171, R172 ;  /* 0x000000acab07723e */ /* 0x002fe200000018ff */
        /* <DEDUP_REMOVED lines=8> */
[----:B------:R-:W-:Y:S02]  /*5640*/  F2FP.RELU.BF16.PACK_AB R4, R158, R159 ;  /* 0x0000009f9e04723e */ /* 0x000fe400000018ff */
[----:B------:R-:W-:Y:S01]  /*5650*/  FSETP.GE.FTZ.AND P5, PT, R167, RZ, PT ;  /* 0x000000ffa700720b */ /* 0x000fe20003fb6000 */
[----:B------:R4:W-:Y:S01]  /*5660*/  STS [R196+0x1a000], R7 ;  /* 0x01a00007c4007388 */ /* 0x0009e20000000800 */
[----:B------:R-:W-:Y:S02]  /*5670*/  FSETP.GE.FTZ.AND P4, PT, R166, RZ, PT ;  /* 0x000000ffa600720b */ /* 0x000fe40003f96000 */
[----:B------:R-:W-:Y:S01]  /*5680*/  @!P0 FADD.FTZ R152, -R152, -RZ ;  /* 0x800000ff98988221 */ /* 0x000fe20000010100 */
[----:B------:R-:W-:Y:S02]  /*5690*/  FSETP.GE.FTZ.AND P3, PT, R161, RZ, PT ;  /* 0x000000ffa100720b */ /* 0x000fe40003f76000 */
[----:B------:R-:W-:Y:S02]  /*56a0*/  ISETP.GT.AND P6, PT, R193, R235, PT ;  /* 0x000000ebc100720c */ /* 0x000fe40003fc4270 */
[----:B-1----:R-:W-:Y:S02]  /*56b0*/  F2FP.RELU.BF16.PACK_AB R0, R149, R151 ;  /* 0x000000979500723e */ /* 0x002fe400000018ff */
[----:B--2---:R-:W-:Y:S02]  /*56c0*/  F2FP.RELU.BF16.PACK_AB R6, R173, R174 ;  /* 0x000000aead06723e */ /* 0x004fe400000018ff */
[----:B---3--:R-:W-:Y:S03]  /*56d0*/  F2FP.RELU.BF16.PACK_AB R5, R156, R161 ;  /* 0x000000a19c05723e */ /* 0x008fe600000018ff */
[----:B------:R1:W-:Y:S01]  /*56e0*/  STS [R196+0x1a400], R6 ;  /* 0x01a40006c4007388 */ /* 0x0003e20000000800 */
[----:B----4-:R-:W-:Y:S03]  /*56f0*/  F2FP.RELU.BF16.PACK_AB R7, R157, R160 ;  /* 0x000000a09d07723e */ /* 0x010fe600000018ff */
[----:B------:R2:W-:Y:S04]  /*5700*/  STS [R195+0x19000], R5 ;  /* 0x01900005c3007388 */ /* 0x0005e80000000800 */
[----:B------:R3:W-:Y:S04]  /*5710*/  STS [R195+0x19400], R4 ;  /* 0x01940004c3007388 */ /* 0x0007e80000000800 */
[----:B------:R4:W-:Y:S01]  /*5720*/  STS [R194+0x19000], R0 ;  /* 0x01900000c2007388 */ /* 0x0009e20000000800 */
[----:B-1----:R-:W-:Y:S02]  /*5730*/  F2FP.RELU.BF16.PACK_AB R6, R162, R163 ;  /* 0x000000a3a206723e */ /* 0x002fe400000018ff */
[----:B--2---:R-:W-:Y:S02]  /*5740*/  F2FP.RELU.BF16.PACK_AB R5, R148, R150 ;  /* 0x000000969405723e */ /* 0x004fe400000018ff */
[----:B---3--:R-:W-:Y:S03]  /*5750*/  F2FP.RELU.BF16.PACK_AB R4, R154, R155 ;  /* 0x0000009b9a04723e */ /* 0x008fe600000018ff */
[----:B------:R-:W-:Y:S01]  /*5760*/  STS [R194+0x19400], R5 ;  /* 0x01940005c2007388 */ /* 0x000fe20000000800 */
[----:B----4-:R-:W-:Y:S03]  /*5770*/  F2FP.RELU.BF16.PACK_AB R0, R152, R153 ;  /* 0x000000999800723e */ /* 0x010fe600000018ff */
[----:B------:R-:W-:Y:S04]  /*5780*/  STS [R195+0x1a000], R7 ;  /* 0x01a00007c3007388 */ /* 0x000fe80000000800 */
[----:B------:R-:W-:Y:S04]  /*5790*/  STS [R195+0x1a400], R6 ;  /* 0x01a40006c3007388 */ /* 0x000fe80000000800 */
[----:B------:R-:W-:Y:S04]  /*57a0*/  STS [R194+0x1a000], R4 ;  /* 0x01a00004c2007388 */ /* 0x000fe80000000800 */
[----:B------:R-:W-:Y:S04]  /*57b0*/  STS [R194+0x1a400], R0 ;  /* 0x01a40000c2007388 */ /* 0x000fe80000000800 */
[----:B------:R-:W-:Y:S08]  /*57c0*/  LDSM.16.M88.4 R32, [R179+0x6000] ;  /* 0x00600000b320783b */ /* 0x000ff00000000200 */
[----:B------:R-:W1:Y:S08]  /*57d0*/  LDSM.16.M88.4 R16, [R176+0xf000] ;  /* 0x00f00000b010783b */ /* 0x000e700000000200 */
[----:B------:R-:W2:Y:S08]  /*57e0*/  LDSM.16.M88.4 R28, [R179+0x6800] ;  /* 0x00680000b31c783b */ /* 0x000eb00000000200 */
[----:B------:R-:W3:Y:S08]  /*57f0*/  LDSM.16.M88.4 R132, [R176+0xf400] ;  /* 0x00f40000b084783b */ /* 0x000ef00000000200 */
[----:B------:R-:W-:Y:S08]  /*5800*/  LDSM.16.M88.4 R136, [R180+0x6000] ;  /* 0x00600000b488783b */ /* 0x000ff00000000200 */
[----:B------:R-:W4:Y:S01]  /*5810*/  LDSM.16.M88.4 R140, [R177+0xf000] ;  /* 0x00f00000b18c783b */ /* 0x000f220000000200 */
[-C--:B-1----:R-:W-:Y:S08]  /*5820*/  HMMA.16816.F32.BF16 R4, R32, R16.reuse, RZ ;  /* 0x000000102004723c */ /* 0x082ff000000418ff */
[C---:B--2---:R-:W-:Y:S08]  /*5830*/  HMMA.16816.F32.BF16 R8, R28.reuse, R16, RZ ;  /* 0x000000101c08723c */ /* 0x044ff000000418ff */
[-C--:B------:R-:W-:Y:S08]  /*5840*/  HMMA.16816.F32.BF16 R12, R28, R18.reuse, RZ ;  /* 0x000000121c0c723c */ /* 0x080ff000000418ff */
[C---:B------:R-:W-:Y:S08]  /*5850*/  HMMA.16816.F32.BF16 R16, R32.reuse, R18, RZ ;  /* 0x000000122010723c */ /* 0x040ff000000418ff */
[-C--:B---3--:R-:W-:Y:S08]  /*5860*/  HMMA.16816.F32.BF16 R20, R32, R132.reuse, RZ ;  /* 0x000000842014723c */ /* 0x088ff000000418ff */
[C---:B------:R-:W-:Y:S08]  /*5870*/  HMMA.16816.F32.BF16 R24, R28.reuse, R132, RZ ;  /* 0x000000841c18723c */ /* 0x040ff000000418ff */
[-C--:B------:R-:W-:Y:S08]  /*5880*/  HMMA.16816.F32.BF16 R28, R28, R134.reuse, RZ ;  /* 0x000000861c1c723c */ /* 0x080ff000000418ff */
[----:B------:R-:W-:Y:S01]  /*5890*/  HMMA.16816.F32.BF16 R32, R32, R134, RZ ;  /* 0x000000862020723c */ /* 0x000fe200000418ff */
[----:B------:R-:W1:Y:S07]  /*58a0*/  LDSM.16.M88.4 R132, [R180+0x6800] ;  /* 0x00680000b484783b */ /* 0x000e6e0000000200 */
[-C--:B----4-:R-:W-:Y:S08]  /*58b0*/  HMMA.16816.F32.BF16 R4, R136, R140.reuse, R4 ;  /* 0x0000008c8804723c */ /* 0x090ff00000041804 */
[C---:B-1----:R-:W-:Y:S08]  /*58c0*/  HMMA.16816.F32.BF16 R8, R132.reuse, R140, R8 ;  /* 0x0000008c8408723c */ /* 0x042ff00000041808 */
[-C--:B------:R-:W-:Y:S08]  /*58d0*/  HMMA.16816.F32.BF16 R12, R132, R142.reuse, R12 ;  /* 0x0000008e840c723c */ /* 0x080ff0000004180c */
[C---:B------:R-:W-:Y:S01]  /*58e0*/  HMMA.16816.F32.BF16 R16, R136.reuse, R142, R16 ;  /* 0x0000008e8810723c */ /* 0x040fe20000041810 */
[----:B------:R-:W1:Y:S07]  /*58f0*/  LDSM.16.M88.4 R140, [R177+0xf400] ;  /* 0x00f40000b18c783b */ /* 0x000e6e0000000200 */
[-C--:B-1----:R-:W-:Y:S08]  /*5900*/  HMMA.16816.F32.BF16 R20, R136, R140.reuse, R20 ;  /* 0x0000008c8814723c */ /* 0x082ff00000041814 */
[C---:B------:R-:W-:Y:S08]  /*5910*/  HMMA.16816.F32.BF16 R24, R132.reuse, R140, R24 ;  /* 0x0000008c8418723c */ /* 0x040ff00000041818 */
[-C--:B------:R-:W-:Y:S01]  /*5920*/  HMMA.16816.F32.BF16 R28, R132, R142.reuse, R28 ;  /* 0x0000008e841c723c */ /* 0x080fe2000004181c */
[----:B------:R-:W-:Y:S07]  /*5930*/  LDSM.16.M88.4 R132, [R179+0x7000] ;  /* 0x00700000b384783b */ /* 0x000fee0000000200 */
[----:B------:R-:W-:Y:S01]  /*5940*/  HMMA.16816.F32.BF16 R32, R136, R142, R32 ;  /* 0x0000008e8820723c */ /* 0x000fe20000041820 */
[----:B------:R-:W1:Y:S08]  /*5950*/  LDSM.16.M88.4 R136, [R176+0x11000] ;  /* 0x01100000b088783b */ /* 0x000e700000000200 */
[----:B------:R-:W2:Y:S01]  /*5960*/  LDSM.16.M88.4 R140, [R179+0x7800] ;  /* 0x00780000b38c783b */ /* 0x000ea20000000200 */
[-C--:B-1----:R-:W-:Y:S08]  /*5970*/  HMMA.16816.F32.BF16 R4, R132, R136.reuse, R4 ;  /* 0x000000888404723c */ /* 0x082ff00000041804 */
[C---:B--2---:R-:W-:Y:S08]  /*5980*/  HMMA.16816.F32.BF16 R8, R140.reuse, R136, R8 ;  /* 0x000000888c08723c */ /* 0x044ff00000041808 */
        /* <DEDUP_REMOVED lines=28> */
[C---:B------:R-:W-:Y:S07]  /*5b50*/  HMMA.16816.F32.BF16 R24, R140.reuse, R132, R24 ;  /* 0x000000848c18723c */ /* 0x040fee0000041818 */
[----:B------:R-:W-:Y:S01]  /*5b60*/  IMAD.MOV.U32 R132, RZ, RZ, R217 ;  /* 0x000000ffff847224 */ /* 0x000fe200078e00d9 */
[-C--:B------:R-:W-:Y:S01]  /*5b70*/  HMMA.16816.F32.BF16 R28, R140, R134.reuse, R28 ;  /* 0x000000868c1c723c */ /* 0x080fe2000004181c */
[----:B------:R-:W-:Y:S03]  /*5b80*/  IMAD.MOV.U32 R133, RZ, RZ, R216 ;  /* 0x000000ffff857224 */ /* 0x000fe600078e00d8 */
[C---:B------:R-:W-:Y:S04]  /*5b90*/  LEA R146, P0, R210.reuse, R132, 0x2 ;  /* 0x00000084d2927211 */ /* 0x040fe800078010ff */
[----:B------:R-:W-:Y:S01]  /*5ba0*/  LEA.HI.X.SX32 R147, R210, R133, 0x2, P0 ;  /* 0x00000085d2937211 */ /* 0x000fe200000f16ff */
[----:B------:R-:W-:Y:S01]  /*5bb0*/  HMMA.16816.F32.BF16 R32, R136, R134, R32 ;  /* 0x000000868820723c */ /* 0x000fe20000041820 */
[----:B------:R-:W-:Y:S01]  /*5bc0*/  LDSM.16.M88.4 R132, [R180+0x8000] ;  /* 0x00800000b484783b */ /* 0x000fe20000000200 */
[----:B------:R-:W-:Y:S07]  /*5bd0*/  FSETP.GE.FTZ.AND P0, PT, R168, RZ, PT ;  /* 0x000000ffa800720b */ /* 0x000fee0003f16000 */
[----:B------:R-:W2:Y:S04]  /*5be0*/  LDG.E R145, [R146.64] ;  /* 0x0000000692917981 */ /* 0x000ea8000c1e1900 */
[----:B------:R-:W3:Y:S04]  /*5bf0*/  LDG.E R144, [R146.64+0x20] ;  /* 0x0000200692907981 */ /* 0x000ee8000c1e1900 */
[----:B------:R-:W1:Y:S02]  /*5c00*/  LDSM.16.M88.4 R136, [R177+0x13000] ;  /* 0x01300000b188783b */ /* 0x000e640000000200 */
        /* <DEDUP_REMOVED lines=21> */
[C---:B------:R-:W-:Y:S01]  /*5d60*/  HMMA.16816.F32.BF16 R16, R132.reuse, R138, R16 ;  /* 0x0000008a8410723c */ /* 0x040fe20000041810 */
[----:B------:R-:W1:Y:S11]  /*5d70*/  LDSM.16.M88.4 R136, [R177+0x13400] ;  /* 0x01340000b188783b */ /* 0x000e760000000200 */
[----:B------:R-:W-:Y:S11]  /*5d80*/  @!UPT UIADD3 URZ, URZ, URZ, URZ ;  /* 0x0000003f3f3ff290 */ /* 0x000ff6000fffe03f */
[----:B------:R-:W-:Y:S01]  /*5d90*/  @!UPT UIADD3 URZ, URZ, URZ, URZ ;  /* 0x0000003f3f3ff290 */ /* 0x000fe2000fffe03f */
[C---:B------:R-:W-:Y:S02]  /*5da0*/  FADD.FTZ R5, -R145.reuse, R16 ;  /* 0x0000001091057221 */ /* 0x040fe40000010100 */
[----:B------:R-:W-:Y:S02]  /*5db0*/  FADD.FTZ R17, -R145, R17 ;  /* 0x0000001191117221 */ /* 0x000fe40000010100 */
[----:B------:R-:W-:Y:S03]  /*5dc0*/  FADD.FTZ R18, -R144, R18 ;  /* 0x0000001290127221 */ /* 0x000fe60000010100 */
[----:B------:R-:W-:Y:S02]  /*5dd0*/  FSEL R17, R17, R145, P4 ;  /* 0x0000009111117208 */ /* 0x000fe40002000000 */
[----:B------:R-:W-:Y:S03]  /*5de0*/  FSETP.GE.FTZ.AND P4, PT, R158, RZ, PT ;  /* 0x000000ff9e00720b */ /* 0x000fe60003f96000 */
[----:B------:R-:W-:Y:S01]  /*5df0*/  FMUL.FTZ R166, R166, R17 ;  /* 0x00000011a6a67220 */ /* 0x000fe20000410000 */
[-C--:B-1----:R-:W-:Y:S08]  /*5e00*/  HMMA.16816.F32.BF16 R20, R132, R136.reuse, R20 ;  /* 0x000000888414723c */ /* 0x082ff00000041814 */
[C---:B------:R-:W-:Y:S08]  /*5e10*/  HMMA.16816.F32.BF16 R24, R140.reuse, R136, R24 ;  /* 0x000000888c18723c */ /* 0x040ff00000041818 */
[-C--:B------:R-:W-:Y:S08]  /*5e20*/  HMMA.16816.F32.BF16 R28, R140, R138.reuse, R28 ;  /* 0x0000008a8c1c723c */ /* 0x080ff0000004181c */
[C---:B------:R-:W-:Y:S01]  /*5e30*/  FADD.FTZ R16, -R145.reuse, R20 ;  /* 0x0000001491107221 */ /* 0x040fe20000010100 */
[----:B------:R-:W-:Y:S03]  /*5e40*/  HMMA.16816.F32.BF16 R32, R132, R138, R32 ;  /* 0x0000008a8420723c */ /* 0x000fe60000041820 */
[----:B------:R-:W-:Y:S01]  /*5e50*/  FADD.FTZ R6, -R145, R21 ;  /* 0x0000001591067221 */ /* 0x000fe20000010100 */
[-C--:B------:R-:W-:Y:S01]  /*5e60*/  FSEL R20, R5, R145.reuse, P5 ;  /* 0x0000009105147208 */ /* 0x080fe20002800000 */
[----:B------:R-:W-:Y:S01]  /*5e70*/  FADD.FTZ R23, -R144, R23 ;  /* 0x0000001790177221 */ /* 0x000fe20000010100 */
[-C--:B------:R-:W-:Y:S02]  /*5e80*/  FSEL R16, R16, R145.reuse, P3 ;  /* 0x0000009110107208 */ /* 0x080fe40001800000 */
[-C--:B------:R-:W-:Y:S01]  /*5e90*/  FSEL R6, R6, R145.reuse, P2 ;  /* 0x0000009106067208 */ /* 0x080fe20001000000 */
[----:B------:R-:W-:Y:S01]  /*5ea0*/  FMUL.FTZ R167, R167, R20 ;  /* 0x00000014a7a77220 */ /* 0x000fe20000410000 */
[----:B------:R-:W-:Y:S02]  /*5eb0*/  FSETP.GE.FTZ.AND P2, PT, R165, RZ, PT ;  /* 0x000000ffa500720b */ /* 0x000fe40003f56000 */
[----:B------:R-:W-:Y:S01]  /*5ec0*/  FMUL.FTZ R161, R161, R16 ;  /* 0x00000010a1a17220 */ /* 0x000fe20000410000 */
[----:B------:R-:W-:Y:S01]  /*5ed0*/  FSETP.GE.FTZ.AND P3, PT, R150, RZ, PT ;  /* 0x000000ff9600720b */ /* 0x000fe20003f76000 */
[----:B------:R-:W-:Y:S02]  /*5ee0*/  FMUL.FTZ R156, R156, R6 ;  /* 0x000000069c9c7220 */ /* 0x000fe40000410000 */
[----:B------:R-:W-:Y:S08]  /*5ef0*/  FADD.FTZ R6, -R144, R19 ;  /* 0x0000001390067221 */ /* 0x000ff00000010100 */
        /* <DEDUP_REMOVED lines=38> */
[-C--:B------:R-:W-:Y:S01]  /*6160*/  FSEL R12, R12, R4.reuse, P1 ;  /* 0x000000040c0c7208 */ /* 0x080fe20000800000 */
[----:B------:R-:W-:Y:S01]  /*6170*/  FMUL.FTZ R34, R188, R5 ;  /* 0x00000005bc227220 */ /* 0x000fe20000410000 */
[----:B------:R-:W-:Y:S01]  /*6180*/  FSETP.GE.FTZ.AND P1, PT, R157, RZ, PT ;  /* 0x000000ff9d00720b */ /* 0x000fe20003f36000 */
[----:B---3--:R-:W-:Y:S01]  /*6190*/  FADD.FTZ R5, -R0, R14 ;  /* 0x0000000e00057221 */ /* 0x008fe20000010100 */
[----:B------:R-:W-:Y:S01]  /*61a0*/  FSETP.GE.FTZ.AND P2, PT, R160, RZ, PT ;  /* 0x000000ffa000720b */ /* 0x000fe20003f56000 */
[C---:B------:R-:W-:Y:S01]  /*61b0*/  FADD.FTZ R10, -R0.reuse, R10 ;  /* 0x0000000a000a7221 */ /* 0x040fe20000010100 */
[----:B------:R-:W-:Y:S01]  /*61c0*/  FSEL R25, R25, R4, P1 ;  /* 0x0000000419197208 */ /* 0x000fe20000800000 */
[----:B------:R-:W-:Y:S01]  /*61d0*/  FADD.FTZ R11, -R0, R11 ;  /* 0x0000000b000b7221 */ /* 0x000fe20000010100 */
[----:B------:R-:W-:Y:S01]  /*61e0*/  FSETP.GE.FTZ.AND P1, PT, R155, RZ, PT ;  /* 0x000000ff9b00720b */ /* 0x000fe20003f36000 */
[----:B------:R-:W-:Y:S01]  /*61f0*/  FMUL.FTZ R35, R190, R6 ;  /* 0x00000006be237220 */ /* 0x000fe20000410000 */
[-C--:B------:R-:W-:Y:S01]  /*6200*/  FSEL R24, R24, R4.reuse, P2 ;  /* 0x0000000418187208 */ /* 0x080fe20001000000 */
[----:B------:R-:W-:Y:S01]  /*6210*/  FADD.FTZ R7, -R0, R15 ;  /* 0x0000000f00077221 */ /* 0x000fe20000010100 */
[----:B------:R-:W-:Y:S01]  /*6220*/  FSEL R28, R28, R4, P1 ;  /* 0x000000041c1c7208 */ /* 0x000fe20000800000 */
[----:B------:R-:W-:Y:S01]  /*6230*/  @P0 FADD.FTZ R4, -R4, R29 ;  /* 0x0000001d04040221 */ /* 0x000fe20000010100 */
[----:B------:R-:W-:Y:S01]  /*6240*/  FSETP.GE.FTZ.AND P0, PT, R174, RZ, PT ;  /* 0x000000ffae00720b */ /* 0x000fe20003f16000 */
[----:B------:R-:W-:Y:S01]  /*6250*/  FADD.FTZ R6, -R0, R26 ;  /* 0x0000001a00067221 */ /* 0x000fe20000010100 */
[----:B------:R-:W-:Y:S01]  /*6260*/  FSETP.GE.FTZ.AND P2, PT, R191, RZ, PT ;  /* 0x000000ffbf00720b */ /* 0x000fe20003f56000 */
        /* <DEDUP_REMOVED lines=8> */
[----:B------:R-:W-:Y:S01]  /*62f0*/  FADD.FTZ R5, -R0, R27 ;  /* 0x0000001b00057221 */ /* 0x000fe20000010100 */
[----:B------:R-:W-:Y:S01]  /*6300*/  FSEL R11, R11, R0, P1 ;  /* 0x000000000b0b7208 */ /* 0x000fe20000800000 */
[----:B------:R-:W-:Y:S01]  /*6310*/  FMUL.FTZ R144, R148, R144 ;  /* 0x0000009094907220 */ /* 0x000fe20000410000 */
[----:B------:R-:W-:Y:S01]  /*6320*/  FSETP.GE.FTZ.AND P4, PT, R173, RZ, PT ;  /* 0x000000ffad00720b */ /* 0x000fe20003f96000 */
[----:B------:R-:W-:Y:S01]  /*6330*/  FMUL.FTZ R33, R172, R12 ;  /* 0x0000000cac217220 */ /* 0x000fe20000410000 */
[----:B------:R-:W-:Y:S01]  /*6340*/  FSETP.GE.FTZ.AND P3, PT, R163, RZ, PT ;  /* 0x000000ffa300720b */ /* 0x000fe20003f76000 */
[----:B------:R-:W-:Y:S01]  /*6350*/  FMUL.FTZ R32, R171, R13 ;  /* 0x0000000dab207220 */ /* 0x000fe20000410000 */
[----:B------:R-:W-:Y:S01]  /*6360*/  FSETP.GE.FTZ.AND P2, PT, R162, RZ, PT ;  /* 0x000000ffa200720b */ /* 0x000fe20003f56000 */
[----:B------:R-:W-:Y:S01]  /*6370*/  FMUL.FTZ R24, R160, R24 ;  /* 0x00000018a0187220 */ /* 0x000fe20000410000 */
[----:B------:R-:W-:Y:S01]  /*6380*/  FSETP.GE.FTZ.AND P1, PT, R153, RZ, PT ;  /* 0x000000ff9900720b */ /* 0x000fe20003f36000 */
[----:B------:R-:W-:Y:S01]  /*6390*/  FMUL.FTZ R25, R157, R25 ;  /* 0x000000199d197220 */ /* 0x000fe20000410000 */
[----:B------:R-:W-:Y:S01]  /*63a0*/  FSEL R7, R7, R0, P4 ;  /* 0x0000000007077208 */ /* 0x000fe20002000000 */
        /* <DEDUP_REMOVED lines=15> */
[----:B------:R-:W-:Y:S01]  /*64a0*/  LOP3.LUT R0, R193, 0x1, RZ, 0xc0, !PT ;  /* 0x00000001c1007812 */ /* 0x000fe200078ec0ff */
[----:B------:R-:W-:Y:S01]  /*64b0*/  IMAD.MOV.U32 R4, RZ, RZ, c[0x0][0x190] ;  /* 0x00006400ff047624 */ /* 0x000fe200078e00ff */
[----:B------:R-:W-:Y:S02]  /*64c0*/  ISETP.GE.AND P2, PT, R208, c[0x0][0x220], PT ;  /* 0x00008800d0007a0c */ /* 0x000fe40003f46270 */
[----:B------:R-:W-:Y:S01]  /*64d0*/  ISETP.GE.AND P1, PT, R220, c[0x0][0x220], PT ;  /* 0x00008800dc007a0c */ /* 0x000fe20003f26270 */
[----:B------:R-:W-:Y:S01]  /*64e0*/  IMAD.U32 R4, R4, -0x40, RZ ;  /* 0xffffffc004047824 */ /* 0x000fe200078e00ff */
[----:B------:R-:W-:Y:S01]  /*64f0*/  ISETP.NE.U32.AND P0, PT, R0, 0x1, PT ;  /* 0x000000010000780c */ /* 0x000fe20003f05070 */
[----:B------:R-:W-:Y:S03]  /*6500*/  IMAD.MOV.U32 R0, RZ, RZ, -0x3000 ;  /* 0xffffd000ff007424 */ /* 0x000fe600078e00ff */
[----:B------:R-:W-:Y:S02]  /*6510*/  LEA R204, P3, R4, R204, 0x1 ;  /* 0x000000cc04cc7211 */ /* 0x000fe400078608ff */
[----:B------:R-:W-:Y:S02]  /*6520*/  SEL R0, R0, 0x3000, !P0 ;  /* 0x0000300000007807 */ /* 0x000fe40004000000 */
[----:B------:R-:W-:Y:S01]  /*6530*/  ISETP.GE.AND P0, PT, R219, c[0x0][0x220], PT ;  /* 0x00008800db007a0c */ /* 0x000fe20003f06270 */
[----:B------:R-:W-:Y:S01]  /*6540*/  @!P2 IMAD.MOV.U32 R8, RZ, RZ, R204 ;  /* 0x000000ffff08a224 */ /* 0x000fe200078e00cc */
[----:B------:R-:W-:Y:S01]  /*6550*/  IADD3 R205, R205, R0, RZ ;  /* 0x00000000cdcd7210 */ /* 0x000fe20007ffe0ff */
[--C-:B------:R-:W-:Y:S01]  /*6560*/  IMAD.IADD R192, R192, 0x1, R0.reuse ;  /* 0x00000001c0c07824 */ /* 0x100fe200078e0200 */
[----:B------:R-:W-:Y:S01]  /*6570*/  @!P1 MOV R6, R204 ;  /* 0x000000cc00069202 */ /* 0x000fe20000000f00 */
[----:B------:R-:W-:Y:S01]  /*6580*/  IMAD.IADD R178, R178, 0x1, R0 ;  /* 0x00000001b2b27824 */ /* 0x000fe200078e0200 */
[----:B------:R-:W-:Y:S02]  /*6590*/  SHF.R.S32.HI R5, RZ, 0x1f, R4 ;  /* 0x0000001fff057819 */ /* 0x000fe40000011404 */
[----:B------:R1:W-:Y:S02]  /*65a0*/  @P2 STS [R192], RZ ;  /* 0x000000ffc0002388 */ /* 0x0003e40000000800 */
[----:B------:R-:W-:Y:S02]  /*65b0*/  LEA.HI.X R202, R4, R202, R5, 0x1, P3 ;  /* 0x000000ca04ca7211 */ /* 0x000fe400018f0c05 */
[----:B------:R1:W-:Y:S01]  /*65c0*/  @P2 STS [R192+0x4], RZ ;  /* 0x000004ffc0002388 */ /* 0x0003e20000000800 */
[----:B------:R-:W-:Y:S01]  /*65d0*/  @!P0 IMAD.MOV.U32 R4, RZ, RZ, R204 ;  /* 0x000000ffff048224 */ /* 0x000fe200078e00cc */
[----:B------:R-:W-:Y:S01]  /*65e0*/  @!P0 MOV R5, R202 ;  /* 0x000000ca00058202 */ /* 0x000fe20000000f00 */
[--C-:B------:R-:W-:Y:S01]  /*65f0*/  @!P2 IMAD.MOV.U32 R9, RZ, RZ, R202.reuse ;  /* 0x000000ffff09a224 */ /* 0x100fe200078e00ca */
[----:B------:R1:W-:Y:S01]  /*6600*/  @P2 STS [R192+0x8], RZ ;  /* 0x000008ffc0002388 */ /* 0x0003e20000000800 */
[----:B------:R-:W-:Y:S03]  /*6610*/  @!P1 IMAD.MOV.U32 R7, RZ, RZ, R202 ;  /* 0x000000ffff079224 */ /* 0x000fe600078e00ca */
        /* <DEDUP_REMOVED lines=21> */
[----:B------:R-:W0:Y:S02]  /*6770*/  LDGDEPBAR ;  /* 0x00000000000079af */ /* 0x000e240000000000 */
.L_x_427:
[----:B------:R-:W-:Y:S01]  /*6780*/  F2FP.BF16.PACK_AB R16, R169, R170 ;  /* 0x000000aaa910723e */ /* 0x000fe200000010ff */
[----:B------:R-:W-:Y:S01]  /*6790*/  IMAD.SHL.U32 R160, R248, 0x2, RZ ;  /* 0x00000002f8a07824 */ /* 0x000fe200078e00ff */
        /* <DEDUP_REMOVED lines=9> */
[----:B-1----:R-:W-:Y:S02]  /*6830*/  F2FP.BF16.PACK_AB R9, R17, R22 ;  /* 0x000000161109723e */ /* 0x002fe400000010ff */
        /* <DEDUP_REMOVED lines=23> */
[----:B------:R-:W-:Y:S04]  /*69b0*/  LDSM.16.MT88.4 R4, [R2+0x19000] ;  /* 0x019000000204783b */ /* 0x000fe80000004200 */
[----:B------:R-:W1:Y:S04]  /*69c0*/  LDSM.16.MT88.4 R8, [R0+0x6000] ;  /* 0x006000000008783b */ /* 0x000e680000004200 */
[----:B------:R-:W2:Y:S04]  /*69d0*/  LDSM.16.MT88.4 R12, [R2+0x1b000] ;  /* 0x01b00000020c783b */ /* 0x000ea80000004200 */
[----:B------:R-:W3:Y:S04]  /*69e0*/  LDSM.16.MT88.4 R16, [R0+0x7000] ;  /* 0x007000000010783b */ /* 0x000ee80000004200 */
[----:B------:R-:W4:Y:S04]  /*69f0*/  LDSM.16.MT88.4 R20, [R0+0x8000] ;  /* 0x008000000014783b */ /* 0x000f280000004200 */
[----:B------:R-:W-:Y:S04]  /*6a00*/  LDSM.16.MT88.4 R24, [R2+0x19800] ;  /* 0x019800000218783b */ /* 0x000fe80000004200 */
[----:B------:R-:W5:Y:S04]  /*6a10*/  LDSM.16.MT88.4 R28, [R0+0x6400] ;  /* 0x00640000001c783b */ /* 0x000f680000004200 */
        /* <DEDUP_REMOVED lines=20> */
[-C--:B-----5:R-:W-:Y:S08]  /*6b60*/  HMMA.16816.F32.BF16 R36, R24, R28.reuse, R36 ;  /* 0x0000001c1824723c */ /* 0x0a0ff00000041824 */
        /* <DEDUP_REMOVED lines=14> */
[----:B------:R-:W5:Y:S04]  /*6c50*/  LDSM.16.MT88.4 R8, [R0+0x7c00] ;  /* 0x007c00000008783b */ /* 0x000f680000004200 */
        /* <DEDUP_REMOVED lines=28> */
[----:B------:R-:W-:Y:S02]  /*6e20*/  ISETP.GE.AND P2, PT, R208, c[0x0][0x220], PT ;  /* 0x00008800d0007a0c */ /* 0x000fe40003f46270 */
        /* <DEDUP_REMOVED lines=10> */
[----:B------:R-:W-:Y:S01]  /*6ed0*/  @!P0 IMAD.MOV.U32 R4, RZ, RZ, R203 ;  /* 0x000000ffff048224 */ /* 0x000fe200078e00cb */
[----:B------:R-:W-:Y:S01]  /*6ee0*/  @!P0 MOV R5, R201 ;  /* 0x000000c900058202 */ /* 0x000fe20000000f00 */
[--C-:B------:R-:W-:Y:S01]  /*6ef0*/  @!P2 IMAD.MOV.U32 R9, RZ, RZ, R201.reuse ;  /* 0x000000ffff09a224 */ /* 0x100fe200078e00c9 */
        /* <DEDUP_REMOVED lines=17> */
.L_x_428:
[----:B------:R-:W-:Y:S01]  /*7010*/  LDSM.16.M88.4 R24, [R181] ;  /* 0x00000000b518783b */ /* 0x000fe20000000200 */
[----:B------:R-:W-:Y:S02]  /*7020*/  IMAD.MOV.U32 R166, RZ, RZ, c[0x0][0x22c] ;  /* 0x00008b00ffa67624 */ /* 0x000fe400078e00ff */
[----:B------:R-:W-:Y:S01]  /*7030*/  IMAD.MOV.U32 R165, RZ, RZ, c[0x0][0x22c] ;  /* 0x00008b00ffa57624 */ /* 0x000fe200078e00ff */
[----:B-1----:R-:W1:Y:S01]  /*7040*/  LDSM.16.MT88.4 R8, [R0+0x9000] ;  /* 0x009000000008783b */ /* 0x002e620000004200 */
[----:B------:R-:W-:Y:S02]  /*7050*/  IMAD R166, R166, c[0x0][0x1c0], RZ ;  /* 0x00007000a6a67a24 */ /* 0x000fe400078e02ff */
[----:B------:R-:W-:Y:S01]  /*7060*/  IMAD R165, R165, c[0x0][0x1c0], RZ ;  /* 0x00007000a5a57a24 */ /* 0x000fe200078e02ff */
[----:B------:R-:W2:Y:S01]  /*7070*/  LDSM.16.MT88.4 R16, [R0+0xb000] ;  /* 0x00b000000010783b */ /* 0x000ea20000004200 */
[----:B------:R-:W-:Y:S02]  /*7080*/  IMAD.SHL.U32 R166, R166, 0x20, RZ ;  /* 0x00000020a6a67824 */ /* 0x000fe400078e00ff */
[----:B------:R-:W-:Y:S01]  /*7090*/  IMAD R165, R165, 0x28, RZ ;  /* 0x00000028a5a57824 */ /* 0x000fe200078e02ff */
[----:B------:R-:W3:Y:S01]  /*70a0*/  LDSM.16.MT88.4 R28, [R0+0xd000] ;  /* 0x00d00000001c783b */ /* 0x000ee20000004200 */
[----:B------:R-:W-:Y:S02]  /*70b0*/  IMAD.MOV.U32 R164, RZ, RZ, c[0x0][0x22c] ;  /* 0x00008b00ffa47624 */ /* 0x000fe400078e00ff */
[----:B------:R-:W-:Y:S01]  /*70c0*/  IMAD.MOV.U32 R161, RZ, RZ, c[0x0][0x22c] ;  /* 0x00008b00ffa17624 */ /* 0x000fe200078e00ff */
[----:B------:R-:W-:Y:S01]  /*70d0*/  LDSM.16.M88.4 R32, [R182] ;  /* 0x00000000b620783b */ /* 0x000fe20000000200 */
[----:B------:R-:W-:Y:S02]  /*70e0*/  IMAD R164, R164, c[0x0][0x1c0], RZ ;  /* 0x00007000a4a47a24 */ /* 0x000fe400078e02ff */
[----:B------:R-:W-:Y:S01]  /*70f0*/  IMAD R161, R161, c[0x0][0x1c0], RZ ;  /* 0x00007000a1a17a24 */ /* 0x000fe200078e02ff */
[----:B------:R-:W4:Y:S01]  /*7100*/  LDSM.16.MT88.4 R132, [R0+0x9400] ;  /* 0x009400000084783b */ /* 0x000f220000004200 */
[----:B------:R-:W-:Y:S02]  /*7110*/  IMAD R164, R164, 0x30, RZ ;  /* 0x00000030a4a47824 */ /* 0x000fe400078e02ff */
[----:B------:R-:W-:Y:S01]  /*7120*/  IMAD.U32 R161, R161, -0x40, RZ ;  /* 0xffffffc0a1a17824 */ /* 0x000fe200078e00ff */
[----:B------:R-:W3:Y:S04]  /*7130*/  LDSM.16.MT88.4 R136, [R0+0xb400] ;  /* 0x00b400000088783b */ /* 0x000ee80000004200 */
[----:B------:R-:W3:Y:S01]  /*7140*/  LDSM.16.MT88.4 R140, [R0+0xd400] ;  /* 0x00d40000008c783b */ /* 0x000ee20000004200 */
[C---:B------:R-:W-:Y:S03]  /*7150*/  LEA R199, P0, R161.reuse, R162, 0x2 ;  /* 0x000000a2a1c77211 */ /* 0x040fe600078010ff */
[----:B------:R-:W-:Y:S01]  /*7160*/  LDSM.16.M88.4 R144, [R184] ;  /* 0x00000000b890783b */ /* 0x000fe20000000200 */
[----:B------:R-:W-:Y:S01]  /*7170*/  LEA.HI.X.SX32 R198, R161, R163, 0x2, P0 ;  /* 0x000000a3a1c67211 */ /* 0x000fe200000f16ff */
[----:B------:R-:W-:Y:S02]  /*7180*/  IMAD.MOV.U32 R161, RZ, RZ, c[0x0][0x22c] ;  /* 0x00008b00ffa17624 */ /* 0x000fe400078e00ff */
[----:B------:R-:W3:Y:S02]  /*7190*/  LDSM.16.MT88.4 R148, [R0+0x9800] ;  /* 0x009800000094783b */ /* 0x000ee40000004200 */
[----:B------:R-:W-:Y:S02]  /*71a0*/  IMAD R161, R161, c[0x0][0x1c0], RZ ;  /* 0x00007000a1a17a24 */ /* 0x000fe400078e02ff */
[----:B------:R-:W4:Y:S02]  /*71b0*/  LDSM.16.MT88.4 R152, [R0+0xb800] ;  /* 0x00b800000098783b */ /* 0x000f240000004200 */
[----:B------:R-:W-:Y:S01]  /*71c0*/  IMAD R161, R161, 0x18, RZ ;  /* 0x00000018a1a17824 */ /* 0x000fe200078e02ff */
[C---:B-1----:R-:W-:Y:S01]  /*71d0*/  HMMA.16816.F32.BF16 R4, R24.reuse, R8, RZ ;  /* 0x000000081804723c */ /* 0x042fe200000418ff */
[----:B------:R-:W-:Y:S07]  /*71e0*/  LDSM.16.MT88.4 R156, [R0+0xbc00] ;  /* 0x00bc0000009c783b */ /* 0x000fee0000004200 */
[C---:B------:R-:W-:Y:S08]  /*71f0*/  HMMA.16816.F32.BF16 R8, R24.reuse, R10, RZ ;  /* 0x0000000a1808723c */ /* 0x040ff000000418ff */
[C---:B--2---:R-:W-:Y:S08]  /*7200*/  HMMA.16816.F32.BF16 R12, R24.reuse, R16, RZ ;  /* 0x00000010180c723c */ /* 0x044ff000000418ff */
[C---:B------:R-:W-:Y:S08]  /*7210*/  HMMA.16816.F32.BF16 R16, R24.reuse, R18, RZ ;  /* 0x000000121810723c */ /* 0x040ff000000418ff */
[C---:B---3--:R-:W-:Y:S08]  /*7220*/  HMMA.16816.F32.BF16 R20, R24.reuse, R28, RZ ;  /* 0x0000001c1814723c */ /* 0x048ff000000418ff */
[----:B------:R-:W-:Y:S01]  /*7230*/  HMMA.16816.F32.BF16 R24, R24, R30, RZ ;  /* 0x0000001e1818723c */ /* 0x000fe200000418ff */
[----:B------:R-:W1:Y:S07]  /*7240*/  LDSM.16.MT88.4 R28, [R0+0xd800] ;  /* 0x00d80000001c783b */ /* 0x000e6e0000004200 */
[C---:B----4-:R-:W-:Y:S08]  /*7250*/  HMMA.16816.F32.BF16 R4, R32.reuse, R132, R4 ;  /* 0x000000842004723c */ /* 0x050ff00000041804 */
[C---:B------:R-:W-:Y:S01]  /*7260*/  HMMA.16816.F32.BF16 R8, R32.reuse, R134, R8 ;  /* 0x000000862008723c */ /* 0x040fe20000041808 */
[----:B------:R-:W-:Y:S07]  /*7270*/  LDSM.16.M88.4 R132, [R183] ;  /* 0x00000000b784783b */ /* 0x000fee0000000200 */
[C---:B------:R-:W-:Y:S08]  /*7280*/  HMMA.16816.F32.BF16 R12, R32.reuse, R136, R12 ;  /* 0x00000088200c723c */ /* 0x040ff0000004180c */
[C---:B------:R-:W-:Y:S01]  /*7290*/  HMMA.16816.F32.BF16 R16, R32.reuse, R138, R16 ;  /* 0x0000008a2010723c */ /* 0x040fe20000041810 */
[----:B------:R-:W2:Y:S07]  /*72a0*/  LDSM.16.MT88.4 R136, [R0+0x9c00] ;  /* 0x009c00000088783b */ /* 0x000eae0000004200 */
[C---:B------:R-:W-:Y:S08]  /*72b0*/  HMMA.16816.F32.BF16 R20, R32.reuse, R140, R20 ;  /* 0x0000008c2014723c */ /* 0x040ff00000041814 */
[----:B------:R-:W-:Y:S01]  /*72c0*/  HMMA.16816.F32.BF16 R24, R32, R142, R24 ;  /* 0x0000008e2018723c */ /* 0x000fe20000041818 */
[----:B------:R-:W3:Y:S04]  /*72d0*/  LDSM.16.MT88.4 R32, [R0+0xdc00] ;  /* 0x00dc00000020783b */ /* 0x000ee80000004200 */
[----:B------:R-:W-:Y:S03]  /*72e0*/  LDSM.16.M88.4 R140, [R181+0x2000] ;  /* 0x00200000b58c783b */ /* 0x000fe60000000200 */
[C---:B------:R-:W-:Y:S08]  /*72f0*/  HMMA.16816.F32.BF16 R4, R144.reuse, R148, R4 ;  /* 0x000000949004723c */ /* 0x040ff00000041804 */
[C---:B------:R-:W-:Y:S01]  /*7300*/  HMMA.16816.F32.BF16 R8, R144.reuse, R150, R8 ;  /* 0x000000969008723c */ /* 0x040fe20000041808 */
[----:B------:R-:W4:Y:S07]  /*7310*/  LDSM.16.MT88.4 R148, [R0+0xa000] ;  /* 0x00a000000094783b */ /* 0x000f2e0000004200 */
[C---:B------:R-:W-:Y:S08]  /*7320*/  HMMA.16816.F32.BF16 R12, R144.reuse, R152, R12 ;  /* 0x00000098900c723c */ /* 0x040ff0000004180c */
[C---:B------:R-:W-:Y:S01]  /*7330*/  HMMA.16816.F32.BF16 R16, R144.reuse, R154, R16 ;  /* 0x0000009a9010723c */ /* 0x040fe20000041810 */
[----:B------:R-:W3:Y:S07]  /*7340*/  LDSM.16.MT88.4 R152, [R0+0xc000] ;  /* 0x00c000000098783b */ /* 0x000eee0000004200 */
[C---:B-1----:R-:W-:Y:S08]  /*7350*/  HMMA.16816.F32.BF16 R20, R144.reuse, R28, R20 ;  /* 0x0000001c9014723c */ /* 0x042ff00000041814 */
[----:B------:R-:W-:Y:S01]  /*7360*/  HMMA.16816.F32.BF16 R24, R144, R30, R24 ;  /* 0x0000001e9018723c */ /* 0x000fe20000041818 */
[----:B------:R-:W1:Y:S04]  /*7370*/  LDSM.16.MT88.4 R28, [R0+0xe000] ;  /* 0x00e00000001c783b */ /* 0x000e680000004200 */
[----:B------:R-:W-:Y:S03]  /*7380*/  LDSM.16.MT88.4 R144, [R0+0xa400] ;  /* 0x00a400000090783b */ /* 0x000fe60000004200 */
[C---:B--2---:R-:W-:Y:S08]  /*7390*/  HMMA.16816.F32.BF16 R4, R132.reuse, R136, R4 ;  /* 0x000000888404723c */ /* 0x044ff00000041804 */
[C---:B------:R-:W-:Y:S01]  /*73a0*/  HMMA.16816.F32.BF16 R8, R132.reuse, R138, R8 ;  /* 0x0000008a8408723c */ /* 0x040fe20000041808 */
[----:B------:R-:W2:Y:S07]  /*73b0*/  LDSM.16.M88.4 R136, [R182+0x2000] ;  /* 0x00200000b688783b */ /* 0x000eae0000000200 */
[C---:B------:R-:W-:Y:S08]  /*73c0*/  HMMA.16816.F32.BF16 R12, R132.reuse, R156, R12 ;  /* 0x0000009c840c723c */ /* 0x040ff0000004180c */
[C---:B------:R-:W-:Y:S01]  /*73d0*/  HMMA.16816.F32.BF16 R16, R132.reuse, R158, R16 ;  /* 0x0000009e8410723c */ /* 0x040fe20000041810 */
[----:B------:R-:W1:Y:S07]  /*73e0*/  LDSM.16.MT88.4 R156, [R0+0xc400] ;  /* 0x00c40000009c783b */ /* 0x000e6e0000004200 */
[C---:B---3--:R-:W-:Y:S08]  /*73f0*/  HMMA.16816.F32.BF16 R20, R132.reuse, R32, R20 ;  /* 0x000000208414723c */ /* 0x048ff00000041814 */
[----:B------:R-:W-:Y:S01]  /*7400*/  HMMA.16816.F32.BF16 R24, R132, R34, R24 ;  /* 0x000000228418723c */ /* 0x000fe20000041818 */
[----:B------:R-:W3:Y:S04]  /*7410*/  LDSM.16.MT88.4 R32, [R0+0xe400] ;  /* 0x00e400000020783b */ /* 0x000ee80000004200 */
[----:B------:R-:W-:Y:S03]  /*7420*/  LDSM.16.M88.4 R132, [R184+0x2000] ;  /* 0x00200000b884783b */ /* 0x000fe60000000200 */
[C---:B----4-:R-:W-:Y:S08]  /*7430*/  HMMA.16816.F32.BF16 R4, R140.reuse, R148, R4 ;  /* 0x000000948c04723c */ /* 0x050ff00000041804 */
        /* <DEDUP_REMOVED lines=8> */
[----:B------:R-:W-:Y:S03]  /*74c0*/  LDSM.16.M88.4 R140, [R183+0x2000] ;  /* 0x00200000b78c783b */ /* 0x000fe60000000200 */
[C---:B--2---:R-:W-:Y:S08]  /*74d0*/  HMMA.16816.F32.BF16 R4, R136.reuse, R144, R4 ;  /* 0x000000908804723c */ /* 0x044ff00000041804 */
[C---:B------:R-:W-:Y:S01]  /*74e0*/  HMMA.16816.F32.BF16 R8, R136.reuse, R146, R8 ;  /* 0x000000928808723c */ /* 0x040fe20000041808 */
[----:B------:R-:W2:Y:S07]  /*74f0*/  LDSM.16.MT88.4 R144, [R0+0xac00] ;  /* 0x00ac00000090783b */ /* 0x000eae0000004200 */
[C---:B------:R-:W-:Y:S08]  /*7500*/  HMMA.16816.F32.BF16 R12, R136.reuse, R156, R12 ;  /* 0x0000009c880c723c */ /* 0x040ff0000004180c */
[C---:B------:R-:W-:Y:S01]  /*7510*/  HMMA.16816.F32.BF16 R16, R136.reuse, R158, R16 ;  /* 0x0000009e8810723c */ /* 0x040fe20000041810 */
[----:B------:R-:W1:Y:S07]  /*7520*/  LDSM.16.MT88.4 R156, [R0+0xcc00] ;  /* 0x00cc0000009c783b */ /* 0x000e6e0000004200 */
[C---:B---3--:R-:W-:Y:S08]  /*7530*/  HMMA.16816.F32.BF16 R20, R136.reuse, R32, R20 ;  /* 0x000000208814723c */ /* 0x048ff00000041814 */
[----:B------:R-:W-:Y:S01]  /*7540*/  HMMA.16816.F32.BF16 R24, R136, R34, R24 ;  /* 0x000000228818723c */ /* 0x000fe20000041818 */
[----:B------:R3:W2:Y:S04]  /*7550*/  LDSM.16.MT88.4 R32, [R0+0xec00] ;  /* 0x00ec00000020783b */ /* 0x0006a80000004200 */
[----:B------:R-:W-:Y:S03]  /*7560*/  LDSM.16.MT88.4 R136, [R2+0x18800] ;  /* 0x018800000288783b */ /* 0x000fe60000004200 */
[C---:B----4-:R-:W-:Y:S08]  /*7570*/  HMMA.16816.F32.BF16 R4, R132.reuse, R148, R4 ;  /* 0x000000948404723c */ /* 0x050ff00000041804 */
[C---:B------:R-:W-:Y:S08]  /*7580*/  HMMA.16816.F32.BF16 R8, R132.reuse, R150, R8 ;  /* 0x000000968408723c */ /* 0x040ff00000041808 */
[C---:B------:R-:W-:Y:S04]  /*7590*/  HMMA.16816.F32.BF16 R12, R132.reuse, R152, R12 ;  /* 0x00000098840c723c */ /* 0x040fe8000004180c */
[C---:B---3--:R-:W-:Y:S04]  /*75a0*/  IMAD.IADD R0, R215.reuse, 0x1, R246 ;  /* 0x00000001d7007824 */ /* 0x048fe800078e02f6 */
[C---:B------:R-:W-:Y:S08]  /*75b0*/  HMMA.16816.F32.BF16 R16, R132.reuse, R154, R16 ;  /* 0x0000009a8410723c */ /* 0x040ff00000041810 */
[C---:B-1----:R-:W-:Y:S07]  /*75c0*/  HMMA.16816.F32.BF16 R20, R132.reuse, R28, R20 ;  /* 0x0000001c8414723c */ /* 0x042fee0000041814 */
[----:B------:R-:W-:Y:S01]  /*75d0*/  IMAD.MOV.U32 R28, RZ, RZ, R199 ;  /* 0x000000ffff1c7224 */ /* 0x000fe200078e00c7 */
[----:B------:R-:W-:Y:S04]  /*75e0*/  HMMA.16816.F32.BF16 R24, R132, R30, R24 ;  /* 0x0000001e8418723c */ /* 0x000fe80000041818 */
[----:B------:R-:W-:Y:S03]  /*75f0*/  IMAD.MOV.U32 R29, RZ, RZ, R198 ;  /* 0x000000ffff1d7224 */ /* 0x000fe600078e00c6 */
[CC--:B------:R-:W-:Y:S01]  /*7600*/  LEA R30, P1, R215.reuse, R28.reuse, 0x2 ;  /* 0x0000001cd71e7211 */ /* 0x0c0fe200078210ff */
[C---:B--2---:R-:W-:Y:S05]  /*7610*/  HMMA.16816.F32.BF16 R4, R140.reuse, R144, R4 ;  /* 0x000000908c04723c */ /* 0x044fea0000041804 */
[-C--:B------:R-:W-:Y:S02]  /*7620*/  LEA.HI.X.SX32 R31, R215, R29.reuse, 0x2, P1 ;  /* 0x0000001dd71f7211 */ /* 0x080fe400008f16ff */
[----:B------:R-:W-:Y:S01]  /*7630*/  @P6 IADD3 R132, R210, -0x40, RZ ;  /* 0xffffffc0d2846810 */ /* 0x000fe20007ffe0ff */
[C---:B------:R-:W-:Y:S04]  /*7640*/  HMMA.16816.F32.BF16 R8, R140.reuse, R146, R8 ;  /* 0x000000928c08723c */ /* 0x040fe80000041808 */
[----:B------:R-:W-:Y:S04]  /*7650*/  @P6 IMAD.WIDE R132, R132, 0x4, R206 ;  /* 0x0000000484846825 */ /* 0x000fe800078e02ce */
[C---:B------:R-:W-:Y:S01]  /*7660*/  HMMA.16816.F32.BF16 R12, R140.reuse, R156, R12 ;  /* 0x0000009c8c0c723c */ /* 0x040fe2000004180c */
[----:B------:R1:W5:Y:S04]  /*7670*/  @P6 LDG.E R213, [R132.64] ;  /* 0x0000000684d56981 */ /* 0x000368000c1e1900 */
[----:B------:R1:W5:Y:S03]  /*7680*/  @P6 LDG.E R214, [R132.64+0x20] ;  /* 0x0000200684d66981 */ /* 0x000366000c1e1900 */
[C---:B------:R-:W-:Y:S01]  /*7690*/  HMMA.16816.F32.BF16 R16, R140.reuse, R158, R16 ;  /* 0x0000009e8c10723c */ /* 0x040fe20000041810 */
[----:B------:R1:W5:Y:S04]  /*76a0*/  @P6 LDG.E R211, [R132.64+0x80] ;  /* 0x0000800684d36981 */ /* 0x000368000c1e1900 */
[----:B------:R1:W5:Y:S03]  /*76b0*/  @P6 LDG.E R212, [R132.64+0xa0] ;  /* 0x0000a00684d46981 */ /* 0x000366000c1e1900 */
[C---:B------:R-:W-:Y:S01]  /*76c0*/  HMMA.16816.F32.BF16 R20, R140.reuse, R32, R20 ;  /* 0x000000208c14723c */ /* 0x040fe20000041814 */
[----:B------:R2:W-:Y:S04]  /*76d0*/  RED.E.ADD.F32.FTZ.RN.STRONG.GPU [R28.64], R4 ;  /* 0x000000041c00798e */ /* 0x0005e8000c10e786 */
[----:B------:R3:W-:Y:S02]  /*76e0*/  RED.E.ADD.F32.FTZ.RN.STRONG.GPU [R30.64], R5 ;  /* 0x000000051e00798e */ /* 0x0007e4000c10e786 */
[CC--:B------:R-:W-:Y:S01]  /*76f0*/  LEA R32, P0, R249.reuse, R28.reuse, 0x2 ;  /* 0x0000001cf9207211 */ /* 0x0c0fe200078010ff */
[----:B------:R-:W-:Y:S01]  /*7700*/  HMMA.16816.F32.BF16 R24, R140, R34, R24 ;  /* 0x000000228c18723c */ /* 0x000fe20000041818 */
[----:B------:R-:W-:Y:S03]  /*7710*/  LDSM.16.MT88.4 R140, [R3+0x1c00] ;  /* 0x001c0000038c783b */ /* 0x000fe60000004200 */
[-C--:B------:R-:W-:Y:S03]  /*7720*/  LEA.HI.X.SX32 R33, R249, R29.reuse, 0x2, P0 ;  /* 0x0000001df9217211 */ /* 0x080fe600000f16ff */
[CC--:B------:R-:W-:Y:S02]  /*7730*/  LEA R34, P0, R166.reuse, R28.reuse, 0x2 ;  /* 0x0000001ca6227211 */ /* 0x0c0fe400078010ff */
[----:B------:R4:W-:Y:S03]  /*7740*/  RED.E.ADD.F32.FTZ.RN.STRONG.GPU [R32.64], R6 ;  /* 0x000000062000798e */ /* 0x0009e6000c10e786 */
[-C--:B------:R-:W-:Y:S02]  /*7750*/  LEA.HI.X.SX32 R35, R166, R29.reuse, 0x2, P0 ;  /* 0x0000001da6237211 */ /* 0x080fe400000f16ff */
[CC--:B-1----:R-:W-:Y:S04]  /*7760*/  LEA R132, P1, R161.reuse, R28.reuse, 0x2 ;  /* 0x0000001ca1847211 */ /* 0x0c2fe800078210ff */
[-C--:B------:R-:W-:Y:S01]  /*7770*/  LEA.HI.X.SX32 R133, R161, R29.reuse, 0x2, P1 ;  /* 0x0000001da1857211 */ /* 0x080fe200008f16ff */
[----:B------:R-:W-:Y:S01]  /*7780*/  IMAD.MOV.U32 R161, RZ, RZ, c[0x0][0x22c] ;  /* 0x00008b00ffa17624 */ /* 0x000fe200078e00ff */
[CC--:B--2---:R-:W-:Y:S03]  /*7790*/  LEA R4, P1, R164.reuse, R28.reuse, 0x2 ;  /* 0x0000001ca4047211 */ /* 0x0c4fe600078210ff */
[----:B------:R1:W-:Y:S01]  /*77a0*/  RED.E.ADD.F32.FTZ.RN.STRONG.GPU [R132.64], R7 ;  /* 0x000000078400798e */ /* 0x0003e2000c10e786 */
[-C--:B---3--:R-:W-:Y:S01]  /*77b0*/  LEA.HI.X.SX32 R5, R164, R29.reuse, 0x2, P1 ;  /* 0x0000001da4057211 */ /* 0x088fe200008f16ff */
[----:B------:R-:W-:Y:S02]  /*77c0*/  IMAD R161, R161, c[0x0][0x1c0], RZ ;  /* 0x00007000a1a17a24 */ /* 0x000fe400078e02ff */
[----:B------:R2:W-:Y:S02]  /*77d0*/  RED.E.ADD.F32.FTZ.RN.STRONG.GPU [R34.64], R8 ;  /* 0x000000082200798e */ /* 0x0005e4000c10e786 */
[----:B------:R-:W-:Y:S02]  /*77e0*/  IMAD R161, R161, 0x38, RZ ;  /* 0x00000038a1a17824 */ /* 0x000fe400078e02ff */
[----:B------:R-:W-:Y:S01]  /*77f0*/  LDSM.16.MT88.4 R132, [R2+0x17800] ;  /* 0x017800000284783b */ /* 0x000fe20000004200 */
[-C--:B----4-:R-:W-:Y:S02]  /*7800*/  LEA R32, P2, R165, R28.reuse, 0x2 ;  /* 0x0000001ca5207211 */ /* 0x090fe400078410ff */
[-C--:B------:R-:W-:Y:S02]  /*7810*/  LEA R6, P0, R161, R28.reuse, 0x2 ;  /* 0x0000001ca1067211 */ /* 0x080fe400078010ff */
[-C--:B------:R-:W-:Y:S05]  /*7820*/  LEA.HI.X.SX32 R33, R165, R29.reuse, 0x2, P2 ;  /* 0x0000001da5217211 */ /* 0x080fea00010f16ff */
[----:B------:R3:W-:Y:S04]  /*7830*/  RED.E.ADD.F32.FTZ.RN.STRONG.GPU [R32.64], R9 ;  /* 0x000000092000798e */ /* 0x0007e8000c10e786 */
[----:B------:R4:W-:Y:S01]  /*7840*/  RED.E.ADD.F32.FTZ.RN.STRONG.GPU [R4.64], R10 ;  /* 0x0000000a0400798e */ /* 0x0009e2000c10e786 */
[-C--:B-1----:R-:W-:Y:S02]  /*7850*/  LEA.HI.X.SX32 R7, R161, R29.reuse, 0x2, P0 ;  /* 0x0000001da1077211 */ /* 0x082fe400000f16ff */
[CC--:B--2---:R-:W-:Y:S03]  /*7860*/  LEA R8, P2, R225.reuse, R28.reuse, 0x2 ;  /* 0x0000001ce1087211 */ /* 0x0c4fe600078410ff */
[----:B------:R1:W-:Y:S04]  /*7870*/  RED.E.ADD.F32.FTZ.RN.STRONG.GPU [R6.64], R11 ;  /* 0x0000000b0600798e */ /* 0x0003e8000c10e786 */
[----:B------:R2:W-:Y:S04]  /*7880*/  RED.E.ADD.F32.FTZ.RN.STRONG.GPU [R28.64+0x80], R12 ;  /* 0x0000800c1c00798e */ /* 0x0005e8000c10e786 */
[----:B------:R2:W-:Y:S01]  /*7890*/  RED.E.ADD.F32.FTZ.RN.STRONG.GPU [R30.64+0x80], R13 ;  /* 0x0000800d1e00798e */ /* 0x0005e2000c10e786 */
[-C--:B---3--:R-:W-:Y:S02]  /*78a0*/  LEA R32, P1, R246, R28.reuse, 0x2 ;  /* 0x0000001cf6207211 */ /* 0x088fe400078210ff */
[-C--:B------:R-:W-:Y:S02]  /*78b0*/  LEA.HI.X.SX32 R9, R225, R29.reuse, 0x2, P2 ;  /* 0x0000001de1097211 */ /* 0x080fe400010f16ff */
[-C--:B----4-:R-:W-:Y:S02]  /*78c0*/  LEA R4, P0, R252, R28.reuse, 0x2 ;  /* 0x0000001cfc047211 */ /* 0x090fe400078010ff */
[-C--:B------:R-:W-:Y:S02]  /*78d0*/  LEA.HI.X.SX32 R33, R246, R29.reuse, 0x2, P1 ;  /* 0x0000001df6217211 */ /* 0x080fe400008f16ff */
[-C--:B------:R-:W-:Y:S02]  /*78e0*/  LEA.HI.X.SX32 R5, R252, R29.reuse, 0x2, P0 ;  /* 0x0000001dfc057211 */ /* 0x080fe400000f16ff */
[-C--:B------:R-:W-:Y:S02]  /*78f0*/  LEA R10, P0, R0, R28.reuse, 0x2 ;  /* 0x0000001c000a7211 */ /* 0x080fe400078010ff */
[-C--:B-1----:R-:W-:Y:S01]  /*7900*/  LEA R6, P1, R224, R28.reuse, 0x2 ;  /* 0x0000001ce0067211 */ /* 0x082fe200078210ff */
[----:B------:R1:W-:Y:S01]  /*7910*/  RED.E.ADD.F32.FTZ.RN.STRONG.GPU [R4.64], R14 ;  /* 0x0000000e0400798e */ /* 0x0003e2000c10e786 */
[-C--:B------:R-:W-:Y:S01]  /*7920*/  LEA.HI.X.SX32 R11, R0, R29.reuse, 0x2, P0 ;  /* 0x0000001d000b7211 */ /* 0x080fe200000f16ff */
[----:B------:R-:W-:Y:S01]  /*7930*/  IMAD.IADD R0, R215, 0x1, R245 ;  /* 0x00000001d7007824 */ /* 0x000fe200078e02f5 */
[-C--:B------:R-:W-:Y:S01]  /*7940*/  LEA.HI.X.SX32 R7, R224, R29.reuse, 0x2, P1 ;  /* 0x0000001de0077211 */ /* 0x080fe200008f16ff */
[----:B------:R3:W-:Y:S01]  /*7950*/  RED.E.ADD.F32.FTZ.RN.STRONG.GPU [R32.64], R15 ;  /* 0x0000000f2000798e */ /* 0x0007e2000c10e786 */
[CC--:B--2---:R-:W-:Y:S03]  /*7960*/  LEA R12, P4, R245.reuse, R28.reuse, 0x2 ;  /* 0x0000001cf50c7211 */ /* 0x0c4fe600078810ff */
[----:B------:R2:W-:Y:S01]  /*7970*/  RED.E.ADD.F32.FTZ.RN.STRONG.GPU [R10.64], R16 ;  /* 0x000000100a00798e */ /* 0x0005e2000c10e786 */
[-C--:B------:R-:W-:Y:S03]  /*7980*/  LEA.HI.X.SX32 R13, R245, R29.reuse, 0x2, P4 ;  /* 0x0000001df50d7211 */ /* 0x080fe600020f16ff */
[----:B------:R4:W-:Y:S04]  /*7990*/  RED.E.ADD.F32.FTZ.RN.STRONG.GPU [R8.64], R17 ;  /* 0x000000110800798e */ /* 0x0009e8000c10e786 */
[----:B------:R4:W-:Y:S04]  /*79a0*/  RED.E.ADD.F32.FTZ.RN.STRONG.GPU [R6.64], R18 ;  /* 0x000000120600798e */ /* 0x0009e8000c10e786 */
[----:B------:R-:W-:Y:S01]  /*79b0*/  LDSM.16.MT88.4 R32, [R2+0x15800] ;  /* 0x015800000220783b */ /* 0x000fe20000004200 */
[-C--:B-1----:R-:W-:Y:S02]  /*79c0*/  LEA R4, P0, R227, R28.reuse, 0x2 ;  /* 0x0000001ce3047211 */ /* 0x082fe400078010ff */
[-C--:B------:R-:W-:Y:S02]  /*79d0*/  LEA R14, P5, R251, R28.reuse, 0x2 ;  /* 0x0000001cfb0e7211 */ /* 0x080fe400078a10ff */
[-C--:B------:R-:W-:Y:S02]  /*79e0*/  LEA.HI.X.SX32 R5, R227, R29.reuse, 0x2, P0 ;  /* 0x0000001de3057211 */ /* 0x080fe400000f16ff */
[-C--:B---3--:R-:W-:Y:S02]  /*79f0*/  LEA.HI.X.SX32 R15, R251, R29.reuse, 0x2, P5 ;  /* 0x0000001dfb0f7211 */ /* 0x088fe400028f16ff */
[CC--:B--2---:R-:W-:Y:S01]  /*7a00*/  LEA R10, P3, R0.reuse, R28.reuse, 0x2 ;  /* 0x0000001c000a7211 */ /* 0x0c4fe200078610ff */
[----:B------:R1:W-:Y:S01]  /*7a10*/  RED.E.ADD.F32.FTZ.RN.STRONG.GPU [R4.64], R19 ;  /* 0x000000130400798e */ /* 0x0003e2000c10e786 */
[CC--:B----4-:R-:W-:Y:S03]  /*7a20*/  LEA R8, P2, R223.reuse, R28.reuse, 0x2 ;  /* 0x0000001cdf087211 */ /* 0x0d0fe600078410ff */
[----:B------:R-:W-:Y:S01]  /*7a30*/  RED.E.ADD.F32.FTZ.RN.STRONG.GPU [R28.64+0x100], R20 ;  /* 0x000100141c00798e */ /* 0x000fe2000c10e786 */
[-C--:B------:R-:W-:Y:S02]  /*7a40*/  LEA.HI.X.SX32 R11, R0, R29.reuse, 0x2, P3 ;  /* 0x0000001d000b7211 */ /* 0x080fe400018f16ff */
[CC--:B------:R-:W-:Y:S01]  /*7a50*/  LEA R6, P1, R222.reuse, R28.reuse, 0x2 ;  /* 0x0000001cde067211 */ /* 0x0c0fe200078210ff */
[----:B------:R-:W-:Y:S01]  /*7a60*/  RED.E.ADD.F32.FTZ.RN.STRONG.GPU [R30.64+0x100], R21 ;  /* 0x000100151e00798e */ /* 0x000fe2000c10e786 */
[-C--:B------:R-:W-:Y:S02]  /*7a70*/  LEA.HI.X.SX32 R9, R223, R29.reuse, 0x2, P2 ;  /* 0x0000001ddf097211 */ /* 0x080fe400010f16ff */
[----:B------:R-:W-:Y:S01]  /*7a80*/  LEA.HI.X.SX32 R7, R222, R29, 0x2, P1 ;  /* 0x0000001dde077211 */ /* 0x000fe200008f16ff */
[----:B------:R-:W-:Y:S01]  /*7a90*/  RED.E.ADD.F32.FTZ.RN.STRONG.GPU [R14.64], R22 ;  /* 0x000000160e00798e */ /* 0x000fe2000c10e786 */
[C---:B------:R-:W-:Y:S02]  /*7aa0*/  LOP3.LUT R0, R193.reuse, 0x1, RZ, 0xc0, !PT ;  /* 0x00000001c1007812 */ /* 0x040fe400078ec0ff */
[----:B------:R-:W-:Y:S01]  /*7ab0*/  ISETP.GT.AND P3, PT, R193, R235, PT ;  /* 0x000000ebc100720c */ /* 0x000fe20003f64270 */
[----:B------:R-:W-:Y:S01]  /*7ac0*/  RED.E.ADD.F32.FTZ.RN.STRONG.GPU [R12.64], R23 ;  /* 0x000000170c00798e */ /* 0x000fe2000c10e786 */
[----:B------:R-:W-:Y:S03]  /*7ad0*/  @P6 IADD3 R217, P1, R217, -0x100, RZ ;  /* 0xffffff00d9d96810 */ /* 0x000fe60007f3e0ff */
[----:B------:R-:W-:Y:S01]  /*7ae0*/  RED.E.ADD.F32.FTZ.RN.STRONG.GPU [R10.64], R24 ;  /* 0x000000180a00798e */ /* 0x000fe2000c10e786 */
[----:B------:R-:W-:Y:S03]  /*7af0*/  @P6 IADD3.X R216, R216, -0x1, RZ, P1, !PT ;  /* 0xffffffffd8d86810 */ /* 0x000fe60000ffe4ff */
[----:B------:R-:W-:Y:S01]  /*7b00*/  RED.E.ADD.F32.FTZ.RN.STRONG.GPU [R8.64], R25 ;  /* 0x000000190800798e */ /* 0x000fe2000c10e786 */
[C---:B-1----:R-:W-:Y:S03]  /*7b10*/  LEA R4, P0, R226.reuse, R28, 0x2 ;  /* 0x0000001ce2047211 */ /* 0x042fe600078010ff */
[----:B------:R-:W-:Y:S01]  /*7b20*/  RED.E.ADD.F32.FTZ.RN.STRONG.GPU [R6.64], R26 ;  /* 0x0000001a0600798e */ /* 0x000fe2000c10e786 */
[----:B------:R-:W-:Y:S03]  /*7b30*/  LEA.HI.X.SX32 R5, R226, R29, 0x2, P0 ;  /* 0x0000001de2057211 */ /* 0x000fe600000f16ff */
[----:B------:R-:W-:Y:S01]  /*7b40*/  LDSM.16.MT88.4 R8, [R3] ;  /* 0x000000000308783b */ /* 0x000fe20000004200 */
[----:B------:R-:W-:Y:S02]  /*7b50*/  ISETP.NE.U32.AND P0, PT, R0, 0x1, PT ;  /* 0x000000010000780c */ /* 0x000fe40003f05070 */
[C---:B------:R-:W-:Y:S01]  /*7b60*/  IADD3 R0, R3.reuse, -0x3000, RZ ;  /* 0xffffd00003007810 */ /* 0x040fe20007ffe0ff */
[----:B------:R-:W-:Y:S04]  /*7b70*/  RED.E.ADD.F32.FTZ.RN.STRONG.GPU [R4.64], R27 ;  /* 0x0000001b0400798e */ /* 0x000fe8000c10e786 */
[----:B------:R-:W1:Y:S04]  /*7b80*/  LDSM.16.MT88.4 R4, [R2+0x15000] ;  /* 0x015000000204783b */ /* 0x000e680000004200 */
[----:B------:R-:W2:Y:S02]  /*7b90*/  LDSM.16.MT88.4 R12, [R2+0x17000] ;  /* 0x01700000020c783b */ /* 0x000ea40000004200 */
[----:B------:R-:W-:Y:S02]  /*7ba0*/  @P0 IADD3 R0, R3, 0x3000, RZ ;  /* 0x0000300003000810 */ /* 0x000fe40007ffe0ff */
[----:B------:R-:W3:Y:S04]  /*7bb0*/  LDSM.16.MT88.4 R16, [R3+0x1000] ;  /* 0x001000000310783b */ /* 0x000ee80000004200 */
[----:B------:R-:W4:Y:S04]  /*7bc0*/  LDSM.16.MT88.4 R28, [R3+0x2000] ;  /* 0x00200000031c783b */ /* 0x000f280000004200 */
[----:B------:R-:W3:Y:S04]  /*7bd0*/  LDSM.16.MT88.4 R20, [R3+0x400] ;  /* 0x000400000314783b */ /* 0x000ee80000004200 */
[----:B------:R-:W3:Y:S01]  /*7be0*/  LDSM.16.MT88.4 R24, [R3+0x1400] ;  /* 0x001400000318783b */ /* 0x000ee20000004200 */
        /* <DEDUP_REMOVED lines=33> */
[-C--:B--2---:R-:W-:Y:S08]  /*7e00*/  HMMA.16816.F32.BF16 R84, R4, R12.reuse, R84 ;  /* 0x0000000c0454723c */ /* 0x084ff00000041854 */
        /* <DEDUP_REMOVED lines=8> */
[-C--:B----4-:R-:W-:Y:S08]  /*7e90*/  HMMA.16816.F32.BF16 R116, R4, R20.reuse, R116 ;  /* 0x000000140474723c */ /* 0x090ff00000041874 */
[C---:B------:R-:W-:Y:S08]  /*7ea0*/  HMMA.16816.F32.BF16 R120, R16.reuse, R20, R120 ;  /* 0x000000141078723c */ /* 0x040ff00000041878 */
[-C--:B------:R-:W-:Y:S08]  /*7eb0*/  HMMA.16816.F32.BF16 R124, R16, R22.reuse, R124 ;  /* 0x00000016107c723c */ /* 0x080ff0000004187c */
[----:B------:R-:W-:Y:S07]  /*7ec0*/  HMMA.16816.F32.BF16 R128, R4, R22, R128 ;  /* 0x000000160480723c */ /* 0x000fee0000041880 */
[----:B------:R-:W-:Y:S01]  /*7ed0*/  @P6 IADD3 R5, P2, R206, -0x100, RZ ;  /* 0xffffff00ce056810 */ /* 0x000fe20007f5e0ff */
[-C--:B-1----:R-:W-:Y:S05]  /*7ee0*/  HMMA.16816.F32.BF16 R84, R24, R132.reuse, R84 ;  /* 0x000000841854723c */ /* 0x082fea0000041854 */
[----:B------:R-:W-:Y:S01]  /*7ef0*/  IADD3 R6, R193, -0x1, RZ ;  /* 0xffffffffc1067810 */ /* 0x000fe20007ffe0ff */
[----:B------:R-:W-:Y:S01]  /*7f00*/  @P6 IMAD.MOV.U32 R206, RZ, RZ, R5 ;  /* 0x000000ffffce6224 */ /* 0x000fe200078e0005 */
[----:B------:R-:W-:Y:S01]  /*7f10*/  @P6 IADD3.X R4, R207, -0x1, RZ, P2, !PT ;  /* 0xffffffffcf046810 */ /* 0x000fe200017fe4ff */
[C---:B------:R-:W-:Y:S04]  /*7f20*/  HMMA.16816.F32.BF16 R88, R136.reuse, R132, R88 ;  /* 0x000000848858723c */ /* 0x040fe80000041858 */
[----:B------:R-:W-:Y:S02]  /*7f30*/  IMAD.MOV.U32 R193, RZ, RZ, R6 ;  /* 0x000000ffffc17224 */ /* 0x000fe400078e0006 */
[----:B------:R-:W-:Y:S02]  /*7f40*/  @P6 IMAD.MOV.U32 R207, RZ, RZ, R4 ;  /* 0x000000ffffcf6224 */ /* 0x000fe400078e0004 */
        /* <DEDUP_REMOVED lines=11> */
[----:B------:R-:W2:Y:S01]  /*8000*/  LDL R145, [R1] ;  /* 0x0000000001917983 */ /* 0x000ea20000100800 */
[----:B------:R-:W-:-:S02]  /*8010*/  FMUL.FTZ R132, R48, c[0x0][0x2dc] ;  /* 0x0000b70030847a20 */ /* 0x000fc40000410000 */
[----:B------:R-:W-:Y:S01]  /*8020*/  FMUL.FTZ R48, R46, c[0x0][0x2dc] ;  /* 0x0000b7002e307a20 */ /* 0x000fe20000410000 */
[----:B------:R-:W1:Y:S01]  /*8030*/  S2R R144, SR_CTAID.Y ;  /* 0x0000000000907919 */ /* 0x000e620000002600 */
[----:B------:R-:W-:Y:S02]  /*8040*/  FMUL.FTZ R18, R47, c[0x0][0x2dc] ;  /* 0x0000b7002f127a20 */ /* 0x000fe40000410000 */
        /* <DEDUP_REMOVED lines=11> */
[----:B------:R-:W-:Y:S01]  /*8100*/  BAR.SYNC.DEFER_BLOCKING 0x0 ;  /* 0x0000000000007b1d */ /* 0x000fe20000010000 */
        /* <DEDUP_REMOVED lines=19> */
[----:B------:R-:W-:Y:S01]  /*8240*/  STS [R239], R47 ;  /* 0x0000002fef007388 */ /* 0x000fe20000000800 */
[----:B------:R-:W-:Y:S01]  /*8250*/  FMUL.FTZ R24, R39, c[0x0][0x2dc] ;  /* 0x0000b70027187a20 */ /* 0x000fe20000410000 */
[----:B------:R-:W-:Y:S01]  /*8260*/  F2FP.BF16.PACK_AB R44, R44, R90 ;  /* 0x0000005a2c2c723e */ /* 0x000fe200000010ff */
[----:B------:R-:W-:Y:S01]  /*8270*/  FMUL.FTZ R92, R92, c[0x0][0x2e0] ;  /* 0x0000b8005c5c7a20 */ /* 0x000fe20000410000 */
[----:B------:R-:W-:Y:S01]  /*8280*/  STS [R239+0x200], R46 ;  /* 0x0002002eef007388 */ /* 0x000fe20000000800 */
        /* <DEDUP_REMOVED lines=141> */
[----:B------:R-:W-:-:S02]  /*8b60*/  F2FP.BF16.PACK_AB R3, R3, R76 ;  /* 0x0000004c0303723e */ /* 0x000fc400000010ff */
[----:B------:R-:W-:Y:S02]  /*8b70*/  STS [R239+0x9200], R14 ;  /* 0x0092000eef007388 */ /* 0x000fe40000000800 */
[----:B------:R-:W-:Y:S02]  /*8b80*/  F2FP.BF16.PACK_AB R0, R0, R78 ;  /* 0x0000004e0000723e */ /* 0x000fe400000010ff */
[----:B------:R-:W-:Y:S04]  /*8b90*/  STS [R242+0x9000], R11 ;  /* 0x0090000bf2007388 */ /* 0x000fe80000000800 */
[----:B------:R-:W-:Y:S04]  /*8ba0*/  STS [R242+0x9200], R10 ;  /* 0x0092000af2007388 */ /* 0x000fe80000000800 */
[----:B------:R-:W-:Y:S04]  /*8bb0*/  STS [R239+0xa000], R9 ;  /* 0x00a00009ef007388 */ /* 0x000fe80000000800 */
[----:B------:R-:W-:Y:S04]  /*8bc0*/  STS [R239+0xa200], R8 ;  /* 0x00a20008ef007388 */ /* 0x000fe80000000800 */
[----:B------:R-:W-:Y:S04]  /*8bd0*/  STS [R242+0xa000], R5 ;  /* 0x00a00005f2007388 */ /* 0x000fe80000000800 */
[----:B------:R-:W-:Y:S04]  /*8be0*/  STS [R242+0xa200], R4 ;  /* 0x00a20004f2007388 */ /* 0x000fe80000000800 */
[----:B------:R-:W-:Y:S04]  /*8bf0*/  STS [R239+0xb000], R7 ;  /* 0x00b00007ef007388 */ /* 0x000fe80000000800 */
[----:B------:R1:W-:Y:S04]  /*8c00*/  STS [R239+0xb200], R6 ;  /* 0x00b20006ef007388 */ /* 0x0003e80000000800 */
[----:B------:R-:W-:Y:S04]  /*8c10*/  STS [R242+0xb000], R3 ;  /* 0x00b00003f2007388 */ /* 0x000fe80000000800 */
[----:B------:R3:W-:Y:S01]  /*8c20*/  STS [R242+0xb200], R0 ;  /* 0x00b20000f2007388 */ /* 0x0007e20000000800 */
[----:B-1----:R-:W-:-:S02]  /*8c30*/  SHF.R.S32.HI R6, RZ, 0x1f, R144 ;  /* 0x0000001fff067819 */ /* 0x002fc40000011490 */
[----:B--2---:R-:W-:-:S13]  /*8c40*/  ISETP.NE.AND P0, PT, R145, -0x1, PT ;  /* 0xffffffff9100780c */ /* 0x004fda0003f05270 */
[----:B---3--:R-:W-:-:S05]  /*8c50*/  @P0 IADD3 R0, R237, R145, RZ ;  /* 0x00000091ed000210 */ /* 0x008fca0007ffe0ff */
        /* <DEDUP_REMOVED lines=14> */
.L_x_430:
        /* <DEDUP_REMOVED lines=15> */
.L_x_431:
[----:B------:R-:W-:Y:S01]  /*8e30*/  BAR.SYNC.DEFER_BLOCKING 0x0 ;  /* 0x0000000000007b1d */ /* 0x000fe20000010000 */
[C---:B------:R-:W-:Y:S01]  /*8e40*/  SHF.L.U32 R0, R218.reuse, 0x7, RZ ;  /* 0x00000007da007819 */ /* 0x040fe200000006ff */
[----:B------:R-:W-:Y:S01]  /*8e50*/  IMAD R21, R218, -0x80, R200 ;  /* 0xffffff80da157824 */ /* 0x000fe200078e02c8 */
[----:B------:R-:W-:Y:S02]  /*8e60*/  SHF.R.S32.HI R7, RZ, 0x1f, R208 ;  /* 0x0000001fff077819 */ /* 0x000fe400000114d0 */
[----:B------:R-:W-:Y:S01]  /*8e70*/  SHF.R.S32.HI R22, RZ, 0x1f, R0 ;  /* 0x0000001fff167819 */ /* 0x000fe20000011400 */
[----:B------:R-:W1:Y:S01]  /*8e80*/  S2R R39, SR_CTAID.Z ;  /* 0x0000000000277919 */ /* 0x000e620000002700 */
[----:B------:R-:W-:Y:S01]  /*8e90*/  MOV R6, R208 ;  /* 0x000000d000067202 */ /* 0x000fe20000000f00 */
[----:B------:R-:W-:Y:S01]  /*8ea0*/  BSSY B0, `(.L_x_432) ;  /* 0x0000028000007945 */ /* 0x000fe20003800000 */
[----:B------:R-:W-:Y:S01]  /*8eb0*/  ISETP.GE.AND P4, PT, R236, R21, PT ;  /* 0x00000015ec00720c */ /* 0x000fe20003f86270 */
[----:B------:R-:W-:Y:S01]  /*8ec0*/  IMAD R3, R22, c[0x0][0x3a0], RZ ;  /* 0x0000e80016037a24 */ /* 0x000fe200078e02ff */
[----:B------:R-:W-:Y:S01]  /*8ed0*/  SHF.R.S32.HI R37, RZ, 0x1f, R236 ;  /* 0x0000001fff257819 */ /* 0x000fe200000114ec */
[----:B------:R-:W-:-:S04]  /*8ee0*/  IMAD.WIDE.U32 R4, R0, c[0x0][0x3a0], R6 ;  /* 0x0000e80000047a25 */ /* 0x000fc800078e0006 */
[----:B------:R-:W-:Y:S01]  /*8ef0*/  IMAD R3, R0, c[0x0][0x3a4], R3 ;  /* 0x0000e90000037a24 */ /* 0x000fe200078e0203 */
[----:B------:R-:W-:-:S04]  /*8f00*/  IADD3 R4, P0, R8, R4, RZ ;  /* 0x0000000408047210 */ /* 0x000fc80007f1e0ff */
[----:B------:R-:W-:Y:S01]  /*8f10*/  IADD3.X R5, R9, R5, R3, P0, !PT ;  /* 0x0000000509057210 */ /* 0x000fe200007fe403 */
[----:B------:R2:W3:Y:S04]  /*8f20*/  LDS.128 R32, [R160+0xa000] ;  /* 0x00a00000a0207984 */ /* 0x0004e80000000c00 */
[----:B------:R2:W4:Y:S01]  /*8f30*/  LDS.128 R28, [R160+0xc000] ;  /* 0x00c00000a01c7984 */ /* 0x0005220000000c00 */
[----:B-1----:R-:W-:Y:S01]  /*8f40*/  SHF.R.S32.HI R38, RZ, 0x1f, R39 ;  /* 0x0000001fff267819 */ /* 0x002fe20000011427 */
[----:B------:R-:W-:Y:S02]  /*8f50*/  IMAD.WIDE.U32 R8, R39, c[0x0][0x3b8], R4 ;  /* 0x0000ee0027087a25 */ /* 0x000fe400078e0004 */
[----:B------:R2:W1:Y:S02]  /*8f60*/  LDS.128 R24, [R160+0xe000] ;  /* 0x00e00000a0187984 */ /* 0x0004640000000c00 */
[----:B------:R-:W-:-:S02]  /*8f70*/  IMAD R3, R38, c[0x0][0x3b8], RZ ;  /* 0x0000ee0026037a24 */ /* 0x000fc400078e02ff */
[----:B------:R2:W1:Y:S02]  /*8f80*/  LDS.128 R48, [R160+0xf000] ;  /* 0x00f00000a0307984 */ /* 0x0004640000000c00 */
[----:B------:R-:W-:Y:S02]  /*8f90*/  IMAD R3, R39, c[0x0][0x3bc], R3 ;  /* 0x0000ef0027037a24 */ /* 0x000fe400078e0203 */
[----:B------:R2:W1:Y:S04]  /*8fa0*/  LDS.128 R60, [R160+0x10000] ;  /* 0x01000000a03c7984 */ /* 0x0004680000000c00 */
[----:B------:R2:W1:Y:S01]  /*8fb0*/  LDS.128 R44, [R160+0x11000] ;  /* 0x01100000a02c7984 */ /* 0x0004620000000c00 */
[----:B------:R-:W-:-:S03]  /*8fc0*/  IADD3 R20, R3, R9, RZ ;  /* 0x0000000903147210 */ /* 0x000fc60007ffe0ff */
[----:B------:R2:W1:Y:S04]  /*8fd0*/  LDS.128 R56, [R160+0x12000] ;  /* 0x01200000a0387984 */ /* 0x0004680000000c00 */
[----:B------:R2:W1:Y:S04]  /*8fe0*/  LDS.128 R40, [R160+0x13000] ;  /* 0x01300000a0287984 */ /* 0x0004680000000c00 */
[----:B------:R2:W1:Y:S01]  /*8ff0*/  LDS.128 R52, [R160+0x14000] ;  /* 0x01400000a0347984 */ /* 0x0004620000000c00 */
[----:B------:R-:W-:Y:S05]  /*9000*/  @P4 BRA `(.L_x_433) ;  /* 0x0000011000004947 */ /* 0x000fea0003800000 */
[----:B------:R-:W-:Y:S01]  /*9010*/  ISETP.GE.AND P2, PT, R208, c[0x0][0x220], PT ;  /* 0x00008800d0007a0c */ /* 0x000fe20003f46270 */
[----:B------:R-:W2:Y:S01]  /*9020*/  LDS.128 R16, [R160+0xb000] ;  /* 0x00b00000a0107984 */ /* 0x000ea20000000c00 */
[----:B------:R-:W-:Y:S01]  /*9030*/  MOV R5, R20 ;  /* 0x0000001400057202 */ /* 0x000fe20000000f00 */
[----:B------:R-:W-:Y:S01]  /*9040*/  IMAD R3, R37, c[0x0][0x3a0], RZ ;  /* 0x0000e80025037a24 */ /* 0x000fe200078e02ff */
[----:B------:R-:W-:Y:S01]  /*9050*/  ISETP.GE.AND P1, PT, R220, c[0x0][0x220], PT ;  /* 0x00008800dc007a0c */ /* 0x000fe20003f26270 */
[----:B------:R-:W-:Y:S01]  /*9060*/  IMAD.MOV.U32 R4, RZ, RZ, R8 ;  /* 0x000000ffff047224 */ /* 0x000fe200078e0008 */
[----:B------:R-:W-:Y:S01]  /*9070*/  ISETP.GE.AND P0, PT, R219, c[0x0][0x220], PT ;  /* 0x00008800db007a0c */ /* 0x000fe20003f06270 */
[----:B------:R-:W-:-:S02]  /*9080*/  IMAD R3, R236, c[0x0][0x3a4], R3 ;  /* 0x0000e900ec037a24 */ /* 0x000fc400078e0203 */
[----:B------:R-:W-:-:S04]  /*9090*/  IMAD.WIDE.U32 R10, R236, c[0x0][0x3a0], R4 ;  /* 0x0000e800ec0a7a25 */ /* 0x000fc800078e0004 */
[----:B------:R-:W4:Y:S01]  /*90a0*/  @!P2 LDS.128 R12, [R160+0x9000] ;  /* 0x00900000a00ca984 */ /* 0x000f220000000c00 */
[----:B------:R-:W-:Y:S01]  /*90b0*/  IMAD.IADD R3, R3, 0x1, R11 ;  /* 0x0000000103037824 */ /* 0x000fe200078e020b */
[C---:B------:R-:W-:Y:S02]  /*90c0*/  LEA R4, P3, R10.reuse, c[0x0][0x340], 0x1 ;  /* 0x0000d0000a047a11 */ /* 0x040fe400078608ff */
[----:B--2---:R-:W2:Y:S02]  /*90d0*/  LDS.128 R160, [R160+0xd000] ;  /* 0x00d00000a0a07984 */ /* 0x004ea40000000c00 */
[----:B------:R-:W-:-:S05]  /*90e0*/  LEA.HI.X R5, R10, c[0x0][0x344], R3, 0x1, P3 ;  /* 0x0000d1000a057a11 */ /* 0x000fca00018f0c03 */
[----:B------:R3:W-:Y:S04]  /*90f0*/  @!P1 STG.E.128 [R4.64+0x40], R16 ;  /* 0x0000401004009986 */ /* 0x0007e8000c101d06 */
[----:B----4-:R3:W-:Y:S04]  /*9100*/  @!P2 STG.E.128 [R4.64], R12 ;  /* 0x0000000c0400a986 */ /* 0x0107e8000c101d06 */
[----:B--2---:R3:W-:Y:S02]  /*9110*/  @!P0 STG.E.128 [R4.64+0x80], R160 ;  /* 0x000080a004008986 */ /* 0x0047e4000c101d06 */
.L_x_433:
[----:B------:R-:W-:Y:S05]  /*9120*/  BSYNC B0 ;  /* 0x0000000000007941 */ /* 0x000fea0003800000 */
.L_x_432:
[----:B------:R-:W-:Y:S01]  /*9130*/  IADD3 R3, R236, 0x40, RZ ;  /* 0x00000040ec037810 */ /* 0x000fe20007ffe0ff */
[----:B------:R-:W-:Y:S03]  /*9140*/  BSSY B0, `(.L_x_434) ;  /* 0x0000013000007945 */ /* 0x000fe60003800000 */
[----:B------:R-:W-:-:S13]  /*9150*/  ISETP.GE.AND P3, PT, R3, R21, PT ;  /* 0x000000150300720c */ /* 0x000fda0003f66270 */
[----:B------:R-:W-:Y:S05]  /*9160*/  @P3 BRA `(.L_x_435) ;  /* 0x0000010000003947 */ /* 0x000fea0003800000 */
[----:B------:R-:W-:Y:S02]  /*9170*/  IADD3 R3, P0, R236, 0x40, RZ ;  /* 0x00000040ec037810 */ /* 0x000fe40007f1e0ff */
[----:B---3--:R-:W-:Y:S02]  /*9180*/  MOV R5, R20 ;  /* 0x0000001400057202 */ /* 0x008fe40000000f00 */
        /* <DEDUP_REMOVED lines=11> */
[----:B------:R3:W-:Y:S04]  /*9240*/  @!P2 STG.E.128 [R4.64], R32 ;  /* 0x000000200400a986 */ /* 0x0007e8000c101d06 */
[----:B----4-:R3:W-:Y:S04]  /*9250*/  @!P1 STG.E.128 [R4.64+0x40], R28 ;  /* 0x0000401c04009986 */ /* 0x0107e8000c101d06 */
[----:B-1----:R3:W-:Y:S02]  /*9260*/  @!P0 STG.E.128 [R4.64+0x80], R24 ;  /* 0x0000801804008986 */ /* 0x0027e4000c101d06 */
.L_x_435:
[----:B------:R-:W-:Y:S05]  /*9270*/  BSYNC B0 ;  /* 0x0000000000007941 */ /* 0x000fea0003800000 */
.L_x_434:
[----:B------:R-:W-:Y:S01]  /*9280*/  IMAD.WIDE.U32 R6, R0, c[0x0][0x3a8], R6 ;  /* 0x0000ea0000067a25 */ /* 0x000fe200078e0006 */
[----:B------:R-:W-:Y:S03]  /*9290*/  BSSY B0, `(.L_x_436) ;  /* 0x0000018000007945 */ /* 0x000fe60003800000 */
[----:B------:R-:W-:Y:S01]  /*92a0*/  IMAD R3, R22, c[0x0][0x3a8], RZ ;  /* 0x0000ea0016037a24 */ /* 0x000fe200078e02ff */
[----:B------:R-:W-:-:S03]  /*92b0*/  IADD3 R6, P0, R23, R6, RZ ;  /* 0x0000000617067210 */ /* 0x000fc60007f1e0ff */
[----:B------:R-:W-:Y:S02]  /*92c0*/  IMAD R3, R0, c[0x0][0x3ac], R3 ;  /* 0x0000eb0000037a24 */ /* 0x000fe400078e0203 */
[----:B------:R-:W-:-:S03]  /*92d0*/  IMAD R0, R38, c[0x0][0x3c0], RZ ;  /* 0x0000f00026007a24 */ /* 0x000fc600078e02ff */
[----:B------:R-:W-:Y:S01]  /*92e0*/  IADD3.X R7, R36, R7, R3, P0, !PT ;  /* 0x0000000724077210 */ /* 0x000fe200007fe403 */
[----:B------:R-:W-:-:S04]  /*92f0*/  IMAD R3, R39, c[0x0][0x3c4], R0 ;  /* 0x0000f10027037a24 */ /* 0x000fc800078e0200 */
[----:B------:R-:W-:-:S05]  /*9300*/  IMAD.WIDE.U32 R6, R39, c[0x0][0x3c0], R6 ;  /* 0x0000f00027067a25 */ /* 0x000fca00078e0006 */
[----:B------:R-:W-:Y:S01]  /*9310*/  IADD3 R3, R3, R7, RZ ;  /* 0x0000000703037210 */ /* 0x000fe20007ffe0ff */
[----:B------:R-:W-:Y:S05]  /*9320*/  @P4 BRA `(.L_x_437) ;  /* 0x000000e000004947 */ /* 0x000fea0003800000 */
[----:B---3--:R-:W-:Y:S01]  /*9330*/  MOV R5, R3 ;  /* 0x0000000300057202 */ /* 0x008fe20000000f00 */
        /* <DEDUP_REMOVED lines=10> */
[----:B-1----:R1:W-:Y:S04]  /*93e0*/  @!P2 STG.E.128 [R4.64], R48 ;  /* 0x000000300400a986 */ /* 0x0023e8000c101d06 */
[----:B------:R1:W-:Y:S04]  /*93f0*/  @!P1 STG.E.128 [R4.64+0x40], R44 ;  /* 0x0000402c04009986 */ /* 0x0003e8000c101d06 */
[----:B------:R1:W-:Y:S02]  /*9400*/  @!P0 STG.E.128 [R4.64+0x80], R40 ;  /* 0x0000802804008986 */ /* 0x0003e4000c101d06 */
.L_x_437:
[----:B------:R-:W-:Y:S05]  /*9410*/  BSYNC B0 ;  /* 0x0000000000007941 */ /* 0x000fea0003800000 */
.L_x_436:
[----:B------:R-:W-:Y:S05]  /*9420*/  @P3 BRA `(.L_x_413) ;  /* 0x000000f000003947 */ /* 0x000fea0003800000 */
[----:B------:R-:W-:Y:S01]  /*9430*/  IADD3 R0, P0, R236, 0x40, RZ ;  /* 0x00000040ec007810 */ /* 0x000fe20007f1e0ff */
[----:B------:R-:W-:Y:S01]  /*9440*/  IMAD.MOV.U32 R7, RZ, RZ, R3 ;  /* 0x000000ffff077224 */ /* 0x000fe200078e0003 */
[----:B------:R-:W-:-:S02]  /*9450*/  ISETP.GE.AND P1, PT, R220, c[0x0][0x220], PT ;  /* 0x00008800dc007a0c */ /* 0x000fc40003f26270 */
[----:B------:R-:W-:Y:S01]  /*9460*/  ISETP.GE.AND P2, PT, R208, c[0x0][0x220], PT ;  /* 0x00008800d0007a0c */ /* 0x000fe20003f46270 */
[----:B-1-3--:R-:W-:Y:S01]  /*9470*/  IMAD.X R4, RZ, RZ, R37, P0 ;  /* 0x000000ffff047224 */ /* 0x00afe200000e0625 */
        /* <DEDUP_REMOVED lines=10> */
.L_x_413:
[----:B------:R-:W-:Y:S05]  /*9520*/  BSYNC B1 ;  /* 0x0000000000017941 */ /* 0x000fea0003800000 */
.L_x_399:
[----:B------:R-:W-:Y:S01]  /*9530*/  ULDC UR5, c[0x0][0x218] ;  /* 0x0000860000057ab9 */ /* 0x000fe20000000800 */
[----:B------:R-:W-:Y:S01]  /*9540*/  IADD3 R218, R218, c[0x0][0xc], RZ ;  /* 0x00000300dada7a10 */ /* 0x000fe20007ffe0ff */
[----:B------:R-:W-:-:S04]  /*9550*/  UIADD3 UR5, UR5, 0x7f, URZ ;  /* 0x0000007f05057890 */ /* 0x000fc8000fffe03f */
[----:B------:R-:W-:-:S04]  /*9560*/  USHF.R.S32.HI UR4, URZ, 0x1f, UR5 ;  /* 0x0000001f3f047899 */ /* 0x000fc80008011405 */
[----:B------:R-:W-:-:S04]  /*9570*/  ULEA.HI UR4, UR4, UR5, URZ, 0x7 ;  /* 0x0000000504047291 */ /* 0x000fc8000f8f383f */
[----:B------:R-:W-:-:S06]  /*9580*/  USHF.R.S32.HI UR4, URZ, 0x7, UR4 ;  /* 0x000000073f047899 */ /* 0x000fcc0008011404 */
[----:B------:R-:W-:-:S13]  /*9590*/  ISETP.GE.AND P0, PT, R218, UR4, PT ;  /* 0x00000004da007c0c */ /* 0x000fda000bf06270 */
[----:B------:R-:W-:Y:S01]  /*95a0*/  @P0 CALL.REL.NOINC `(.L_x_438) ;  /* 0x0000001000000944 */ /* 0x000fe20003c00000 */
[----:B------:R-:W-:Y:S05]  /*95b0*/  BRA `(.L_x_439) ;  /* 0xffff74d000007947 */ /* 0x000fea000383ffff */
.L_x_438:
[----:B------:R-:W-:Y:S05]  /*95c0*/  EXIT ;  /* 0x000000000000794d */ /* 0x000fea0003800000 */
.L_x_440:
        /* <DEDUP_REMOVED lines=11> */
.L_x_680:


//--------------------- .text._ZN5flash44flash_bwd_dq_dk_dv_loop_seqk_parallel_kernelI23Flash_bwd_kernel_traitsILi96ELi64ELi128ELi8ELi2ELi4ELi4ELb0ELb0EN7cutlass10bfloat16_tE19Flash_kernel_traitsILi96ELi64ELi128ELi8ES3_EELb0ELb1ELb0ELb0ELb0ELb0ELb1EEEvNS_16Flash_bwd_paramsE --------------------------
	.section	.text._ZN5flash44flash_bwd_dq_dk_dv_loop_seqk_parallel_kernelI23Flash_bwd_kernel_traitsILi96ELi64ELi128ELi8ELi2ELi4ELi4ELb0ELb0EN7cutlass10bfloat16_tE19Flash_kernel_traitsILi96ELi64ELi128ELi8ES3_EELb0ELb1ELb0ELb0ELb0ELb0ELb1EEEvNS_16Flash_bwd_paramsE,"ax",@progbits
	.sectioninfo	@"SHI_REGISTERS=255"
	.align	128
        .global         _ZN5flash44flash_bwd_dq_dk_dv_loop_seqk_parallel_kernelI23Flash_bwd_kernel_traitsILi96ELi64ELi128ELi8ELi2ELi4ELi4ELb0ELb0EN7cutlass10bfloat16_tE19Flash_kernel_traitsILi96ELi64ELi128ELi8ES3_EELb0ELb1ELb0ELb0ELb0ELb0ELb1EEEvNS_16Flash_bwd_paramsE
        .type           _ZN5flash44flash_bwd_dq_dk_dv_loop_seqk_parallel_kernelI23Flash_bwd_kernel_traitsILi96ELi64ELi128ELi8ELi2ELi4ELi4ELb0ELb0EN7cutlass10bfloat16_tE19Flash_kernel_traitsILi96ELi64ELi128ELi8ES3_EELb0ELb1ELb0ELb0ELb0ELb0ELb1EEEvNS_16Flash_bwd_paramsE,@function
        .size           _ZN5flash44flash_bwd_dq_dk_dv_loop_seqk_parallel_kernelI23Flash_bwd_kernel_traitsILi96ELi64ELi128ELi8ELi2ELi4ELi4ELb0ELb0EN7cutlass10bfloat16_tE19Flash_kernel_traitsILi96ELi64ELi128ELi8ES3_EELb0ELb1ELb0ELb0ELb0ELb0ELb1EEEvNS_16Flash_bwd_paramsE,(.L_x_681 - _ZN5flash44flash_bwd_dq_dk_dv_loop_seqk_parallel_kernelI23Flash_bwd_kernel_traitsILi96ELi64ELi128ELi8ELi2ELi4ELi4ELb0ELb0EN7cutlass10bfloat16_tE19Flash_kernel_traitsILi96ELi64ELi128ELi8ES3_EELb0ELb1ELb0ELb0ELb0ELb0ELb1EEEvNS_16Flash_bwd_paramsE)
        .other          _ZN5flash44flash_bwd_dq_dk_dv_loop_seqk_parallel_kernelI23Flash_bwd_kernel_traitsILi96ELi64ELi128ELi8ELi2ELi4ELi4ELb0ELb0EN7cutlass10bfloat16_tE19Flash_kernel_traitsILi96ELi64ELi128ELi8ES3_EELb0ELb1ELb0ELb0ELb0ELb0ELb1EEEvNS_16Flash_bwd_paramsE,@"STO_CUDA_ENTRY STV_DEFAULT"
_ZN5flash44flash_bwd_dq_dk_dv_loop_seqk_parallel_kernelI23Flash_bwd_kernel_traitsILi96ELi64ELi128ELi8ELi2ELi4ELi4ELb0ELb0EN7cutlass10bfloat16_tE19Flash_kernel_traitsILi96ELi64ELi128ELi8ES3_EELb0ELb1ELb0ELb0ELb0ELb0ELb1EEEvNS_16Flash_bwd_paramsE:
.text._ZN5flash44flash_bwd_dq_dk_dv_loop_seqk_parallel_kernelI23Flash_bwd_kernel_traitsILi96ELi64ELi128ELi8ELi2ELi4ELi4ELb0ELb0EN7cutlass10bfloat16_tE19Flash_kernel_traitsILi96ELi64ELi128ELi8ES3_EELb0ELb1ELb0ELb0ELb0ELb0ELb1EEEvNS_16Flash_bwd_paramsE:
        /* <DEDUP_REMOVED lines=38> */
[-C--:B------:R-:W-:Y:S01]  /*0260*/  LEA.HI R5, R20, R21.reuse, RZ, 0x2 ;  /* 0x0000001514057211 */ /* 0x080fe200078f10ff */
[----:B------:R-:W-:Y:S01]  /*0270*/  UIMAD UR46, UR46, UR10, URZ ;  /* 0x0000000a2e2e72a4 */ /* 0x000fe2000f8e023f */
[----:B------:R-:W-:Y:S01]  /*0280*/  LEA.HI R0, R10, R2, RZ, 0x1 ;  /* 0x000000020a007211 */ /* 0x000fe200078f08ff */
[----:B------:R-:W-:Y:S01]  /*0290*/  UIMAD UR55, UR6, UR4, UR55 ;  /* 0x00000004063772a4 */ /* 0x000fe2000f8e0237 */
[----:B------:R-:W-:Y:S01]  /*02a0*/  SHF.R.S32.HI R3, RZ, 0x3, R16 ;  /* 0x00000003ff037819 */ /* 0x000fe20000011410 */
[----:B------:R-:W-:Y:S01]  /*02b0*/  UIMAD UR52, UR5, UR32, URZ ;  /* 0x00000020053472a4 */ /* 0x000fe2000f8e023f */
[----:B------:R-:W-:Y:S01]  /*02c0*/  LOP3.LUT R0, R0, 0xfffffffe, RZ, 0xc0, !PT ;  /* 0xfffffffe00007812 */ /* 0x000fe200078ec0ff */
[----:B------:R-:W-:Y:S01]  /*02d0*/  UIMAD UR4, UR32, UR9, UR35 ;  /* 0x00000009200472a4 */ /* 0x000fe2000f8e0223 */
[----:B------:R-:W-:Y:S01]  /*02e0*/  LOP3.LUT R4, R5, 0xfffffffc, RZ, 0xc0, !PT ;  /* 0xfffffffc05047812 */ /* 0x000fe200078ec0ff */
[----:B------:R-:W-:Y:S01]  /*02f0*/  IMAD.SHL.U32 R6, R3, 0x40, RZ ;  /* 0x0000004003067824 */ /* 0x000fe200078e00ff */
[----:B------:R-:W-:Y:S01]  /*0300*/  LEA.HI R11, R20, R21, RZ, 0x5 ;  /* 0x00000015140b7211 */ /* 0x000fe200078f28ff */
[----:B------:R-:W-:Y:S01]  /*0310*/  IMAD.IADD R15, R2, 0x1, -R0 ;  /* 0x00000001020f7824 */ /* 0x000fe200078e0a00 */
[--C-:B------:R-:W-:Y:S01]  /*0320*/  SHF.R.S32.HI R0, RZ, 0x2, R5.reuse ;  /* 0x00000002ff007819 */ /* 0x100fe20000011405 */
[----:B------:R-:W-:Y:S01]  /*0330*/  IMAD.IADD R18, R21, 0x1, -R4 ;  /* 0x0000000115127824 */ /* 0x000fe200078e0a04 */
[----:B------:R-:W-:Y:S01]  /*0340*/  SHF.R.S32.HI R2, RZ, 0x1f, R5 ;  /* 0x0000001fff027819 */ /* 0x000fe20000011405 */
[----:B------:R-:W-:Y:S01]  /*0350*/  @!UP5 UIMAD UR5, UR32, UR11, UR35 ;  /* 0x0000000b2005d2a4 */ /* 0x000fe2000f8e0223 */
[-C--:B------:R-:W-:Y:S01]  /*0360*/  LEA.HI R3, R5, R0.reuse, RZ, 0x1 ;  /* 0x0000000005037211 */ /* 0x080fe200078f08ff */
[----:B------:R-:W-:Y:S01]  /*0370*/  IMAD.SHL.U32 R222, R18, 0x8, RZ ;  /* 0x0000000812de7824 */ /* 0x000fe200078e00ff */
        /* <DEDUP_REMOVED lines=8> */
[----:B------:R-:W-:Y:S01]  /*0400*/  LOP3.LUT R2, R6, 0xc0, RZ, 0xc0, !PT ;  /* 0x000000c006027812 */ /* 0x000fe200078ec0ff */
[C---:B------:R-:W-:Y:S01]  /*0410*/  IMAD.IADD R7, R0.reuse, 0x1, -R5 ;  /* 0x0000000100077824 */ /* 0x040fe200078e0a05 */
[----:B------:R-:W-:Y:S01]  /*0420*/  ULDC.U8 UR8, c[0x0][0x3d0] ;  /* 0x0000f40000087ab9 */ /* 0x000fe20000000000 */
[----:B------:R-:W-:Y:S01]  /*0430*/  IMAD.IADD R8, R0, 0x1, -R3 ;  /* 0x0000000100087824 */ /* 0x000fe200078e0a03 */
[----:B------:R-:W-:Y:S01]  /*0440*/  SHF.R.U32.HI R5, RZ, 0x3, R2 ;  /* 0x00000003ff057819 */ /* 0x000fe20000011602 */
[----:B------:R-:W-:Y:S01]  /*0450*/  ULDC UR50, c[0x0][0x224] ;  /* 0x0000890000327ab9 */ /* 0x000fe20000000800 */
[----:B------:R-:W-:Y:S01]  /*0460*/  LOP3.LUT R3, R2, 0x18, R222, 0xf8, !PT ;  /* 0x0000001802037812 */ /* 0x000fe200078ef8de */
[----:B------:R-:W-:Y:S01]  /*0470*/  @UP5 UIMAD UR54, UR32, UR49, URZ ;  /* 0x00000031203652a4 */ /* 0x000fe2000f8e023f */
[----:B------:R-:W-:Y:S01]  /*0480*/  SHF.R.S32.HI R6, RZ, 0x1f, R4 ;  /* 0x0000001fff067819 */ /* 0x000fe20000011404 */
[----:B------:R-:W-:Y:S01]  /*0490*/  ULDC.64 UR12, c[0x0][0x118] ;  /* 0x00004600000c7ab9 */ /* 0x000fe20000000a00 */
[--C-:B------:R-:W-:Y:S01]  /*04a0*/  SHF.R.S32.HI R2, RZ, 0x5, R11.reuse ;  /* 0x00000005ff027819 */ /* 0x100fe2000001140b */
[----:B------:R-:W-:Y:S01]  /*04b0*/  UMOV UR61, 0x4 ;  /* 0x00000004003d7882 */ /* 0x000fe20000000000 */
[----:B------:R-:W-:Y:S01]  /*04c0*/  SHF.R.S32.HI R0, RZ, 0x1f, R11 ;  /* 0x0000001fff007819 */ /* 0x000fe2000001140b */
[----:B------:R-:W-:Y:S01]  /*04d0*/  ULOP3.LUT UR56, UR35, UR56, URZ, 0x3c, !UPT ;  /* 0x0000003823387292 */ /* 0x000fe2000f8e3c3f */
[----:B------:R-:W-:Y:S01]  /*04e0*/  LOP3.LUT R9, R3, R5, RZ, 0x3c, !PT ;  /* 0x0000000503097212 */ /* 0x000fe200078e3cff */
[----:B------:R-:W-:Y:S01]  /*04f0*/  IMAD R7, R2, 0x8, R7 ;  /* 0x0000000802077824 */ /* 0x000fe200078e0207 */
[----:B------:R-:W-:Y:S01]  /*0500*/  LEA.HI R22, R6, R4, RZ, 0x2 ;  /* 0x0000000406167211 */ /* 0x000fe200078f10ff */
[----:B------:R-:W-:Y:S01]  /*0510*/  USHF.R.S32.HI UR57, URZ, 0x1f, UR35 ;  /* 0x0000001f3f397899 */ /* 0x000fe20008011423 */
[-C--:B------:R-:W-:Y:S01]  /*0520*/  LEA.HI R3, R11, R2.reuse, RZ, 0x1 ;  /* 0x000000020b037211 */ /* 0x080fe200078f08ff */
[----:B------:R-:W-:Y:S01]  /*0530*/  UISETP.NE.AND UP6, UPT, UR8, URZ, UPT ;  /* 0x0000003f0800728c */ /* 0x000fe2000bfc5270 */
[----:B------:R-:W-:Y:S01]  /*0540*/  LEA.HI R0, R0, R2, RZ, 0x2 ;  /* 0x0000000200007211 */ /* 0x000fe200078f10ff */
[----:B------:R-:W-:Y:S01]  /*0550*/  USHF.R.S32.HI UR59, URZ, 0x1f, UR32 ;  /* 0x0000001f3f3b7899 */ /* 0x000fe20008011420 */
[----:B------:R-:W-:Y:S01]  /*0560*/  LOP3.LUT R4, R10, 0xfffffff0, RZ, 0xc0, !PT ;  /* 0xfffffff00a047812 */ /* 0x000fe200078ec0ff */
[----:B------:R-:W-:Y:S01]  /*0570*/  USHF.R.S32.HI UR58, URZ, 0x1f, UR35 ;  /* 0x0000001f3f3a7899 */ /* 0x000fe20008011423 */
[----:B------:R-:W-:Y:S01]  /*0580*/  LOP3.LUT R5, R3, 0xfffffffe, RZ, 0xc0, !PT ;  /* 0xfffffffe03057812 */ /* 0x000fe200078ec0ff */
[----:B------:R-:W-:Y:S01]  /*0590*/  UIMAD.WIDE.U32 UR42, UR36, UR44, URZ ;  /* 0x0000002c242a72a5 */ /* 0x000fe2000f8e003f */
[----:B------:R-:W-:Y:S01]  /*05a0*/  LOP3.LUT R3, R0, 0xfffffffc, RZ, 0xc0, !PT ;  /* 0xfffffffc00037812 */ /* 0x000fe200078ec0ff */
[C---:B------:R-:W-:Y:S01]  /*05b0*/  IMAD.IADD R0, R21.reuse, 0x1, -R4 ;  /* 0x0000000115007824 */ /* 0x040fe200078e0a04 */
[----:B------:R-:W-:Y:S01]  /*05c0*/  LEA.HI R10, R20, R21, RZ, 0x6 ;  /* 0x00000015140a7211 */ /* 0x000fe200078f30ff */
[----:B------:R-:W-:Y:S01]  /*05d0*/  IMAD.IADD R183, R2, 0x1, -R5 ;  /* 0x0000000102b77824 */ /* 0x000fe200078e0a05 */
[----:B------:R-:W-:Y:S01]  /*05e0*/  LOP3.LUT P2, RZ, R8, 0x2, RZ, 0xc0, !PT ;  /* 0x0000000208ff7812 */ /* 0x000fe2000784c0ff */
[----:B------:R-:W-:Y:S01]  /*05f0*/  IMAD.IADD R11, R2, 0x1, -R3 ;  /* 0x00000001020b7824 */ /* 0x000fe200078e0a03 */
[----:B------:R-:W-:Y:S01]  /*0600*/  SHF.R.S32.HI R4, RZ, 0x1f, R0 ;  /* 0x0000001fff047819 */ /* 0x000fe20000011400 */
[----:B------:R-:W-:Y:S01]  /*0610*/  UIMAD UR51, UR37, UR44, URZ ;  /* 0x0000002c253372a4 */ /* 0x000fe2000f8e023f */
[----:B------:R-:W-:Y:S01]  /*0620*/  LOP3.LUT R3, R16, 0xfffffff8, RZ, 0xc0, !PT ;  /* 0xfffffff810037812 */ /* 0x000fe200078ec0ff */
[----:B------:R-:W-:Y:S01]  /*0630*/  USHF.R.S32.HI UR53, URZ, 0x1f, UR47 ;  /* 0x0000001f3f357899 */ /* 0x000fe2000801142f */
[-C--:B------:R-:W-:Y:S01]  /*0640*/  LEA.HI R2, R0, R0.reuse, RZ, 0x1 ;  /* 0x0000000000027211 */ /* 0x080fe200078f08ff */
[----:B------:R-:W-:Y:S01]  /*0650*/  UIMAD UR50, UR4, UR50, URZ ;  /* 0x00000032043272a4 */ /* 0x000fe2000f8e023f */
[----:B------:R-:W-:Y:S01]  /*0660*/  LEA.HI R12, R4, R0, RZ, 0x3 ;  /* 0x00000000040c7211 */ /* 0x000fe200078f18ff */
[----:B------:R-:W-:Y:S01]  /*0670*/  IMAD.IADD R3, R21, 0x1, -R3 ;  /* 0x0000000115037824 */ /* 0x000fe200078e0a03 */
[----:B------:R-:W-:Y:S01]  /*0680*/  LOP3.LUT R5, R2, 0x7fffffe, RZ, 0xc0, !PT ;  /* 0x07fffffe02057812 */ /* 0x000fe200078ec0ff */
[----:B------:R-:W-:Y:S01]  /*0690*/  @!UP5 UIMAD UR49, UR5, UR49, URZ ;  /* 0x000000310531d2a4 */ /* 0x000fe2000f8e023f */
[----:B------:R-:W-:Y:S01]  /*06a0*/  LOP3.LUT R4, R12, 0xfffffff8, RZ, 0xc0, !PT ;  /* 0xfffffff80c047812 */ /* 0x000fe200078ec0ff */
[----:B------:R-:W-:Y:S01]  /*06b0*/  USHF.R.S32.HI UR48, URZ, 0x1f, UR41 ;  /* 0x0000001f3f307899 */ /* 0x000fe20008011429 */
[----:B------:R-:W-:Y:S01]  /*06c0*/  LEA.HI R6, R3, R3, RZ, 0x1 ;  /* 0x0000000303067211 */ /* 0x000fe200078f08ff */
[C---:B------:R-:W-:Y:S01]  /*06d0*/  IMAD.IADD R19, R0.reuse, 0x1, -R5 ;  /* 0x0000000100137824 */ /* 0x040fe200078e0a05 */
[----:B------:R-:W-:Y:S01]  /*06e0*/  SHF.R.S32.HI R10, RZ, 0x6, R10 ;  /* 0x00000006ff0a7819 */ /* 0x000fe2000001140a */
[----:B------:R-:W-:Y:S01]  /*06f0*/  IMAD.IADD R14, R0, 0x1, -R4 ;  /* 0x00000001000e7824 */ /* 0x000fe200078e0a04 */
[----:B------:R-:W-:Y:S01]  /*0700*/  LOP3.LUT R0, R6, 0x3fffffe, RZ, 0xc0, !PT ;  /* 0x03fffffe06007812 */ /* 0x000fe200078ec0ff */
[----:B------:R-:W-:Y:S01]  /*0710*/  IMAD.U32 R4, R7, 0x20, R9 ;  /* 0x0000002007047824 */ /* 0x000fe200078e0009 */
[----:B------:R-:W-:Y:S01]  /*0720*/  LEA.HI R9, R20, R21, RZ, 0x7 ;  /* 0x0000001514097211 */ /* 0x000fe200078f38ff */
[----:B------:R-:W-:Y:S01]  /*0730*/  IMAD.SHL.U32 R21, R21, 0x2, RZ ;  /* 0x0000000215157824 */ /* 0x000fe200078e00ff */
[----:B------:R-:W-:Y:S01]  /*0740*/  LOP3.LUT P5, RZ, R14, 0x2, RZ, 0xc0, !PT ;  /* 0x000000020eff7812 */ /* 0x000fe200078ac0ff */
[C---:B------:R-:W-:Y:S01]  /*0750*/  IMAD.IADD R5, R3.reuse, 0x1, -R0 ;  /* 0x0000000103057824 */ /* 0x040fe200078e0a00 */
[----:B------:R1:W-:Y:S01]  /*0760*/  STL [R1+0x8], R4 ;  /* 0x0000080401007387 */ /* 0x0003e20000100800 */
[----:B------:R-:W-:Y:S01]  /*0770*/  IMAD R0, R10, 0x4, R15 ;  /* 0x000000040a007824 */ /* 0x000fe200078e020f */
[----:B------:R-:W-:Y:S01]  /*0780*/  LOP3.LUT P6, RZ, R14, 0x4, RZ, 0xc0, !PT ;  /* 0x000000040eff7812 */ /* 0x000fe200078cc0ff */
[----:B------:R-:W-:Y:S01]  /*0790*/  IMAD.SHL.U32 R3, R3, 0x40, RZ ;  /* 0x0000004003037824 */ /* 0x000fe200078e00ff */
[----:B------:R-:W-:Y:S01]  /*07a0*/  SEL R178, R182, 0xffffffe0, !P5 ;  /* 0xffffffe0b6b27807 */ /* 0x000fe20006800000 */
[----:B------:R-:W-:Y:S01]  /*07b0*/  IMAD R17, R0, 0x8, R5 ;  /* 0x0000000800117824 */ /* 0x000fe200078e0205 */
[--C-:B------:R-:W-:Y:S01]  /*07c0*/  SHF.R.S32.HI R5, RZ, 0x1, R2.reuse ;  /* 0x00000001ff057819 */ /* 0x100fe20000011402 */
[----:B------:R-:W-:Y:S01]  /*07d0*/  UMOV UR40, 0xffffd000 ;  /* 0xffffd00000287882 */ /* 0x000fe20000000000 */
[----:B------:R-:W-:-:S02]  /*07e0*/  SHF.R.S32.HI R2, RZ, 0x1f, R2 ;  /* 0x0000001fff027819 */ /* 0x000fc40000011402 */
[----:B------:R-:W-:Y:S01]  /*07f0*/  SHF.R.S32.HI R0, RZ, 0x1, R6 ;  /* 0x00000001ff007819 */ /* 0x000fe20000011406 */
[----:B------:R-:W-:Y:S01]  /*0800*/  IMAD.SHL.U32 R6, R18, 0x2, RZ ;  /* 0x0000000212067824 */ /* 0x000fe200078e00ff */
[----:B------:R-:W-:Y:S02]  /*0810*/  SEL R179, R179, 0x40, P6 ;  /* 0x00000040b3b37807 */ /* 0x000fe40003000000 */
[----:B------:R-:W-:-:S04]  /*0820*/  LOP3.LUT P4, RZ, R0, 0x2, RZ, 0xc0, !PT ;  /* 0x0000000200ff7812 */ /* 0x000fc8000788c0ff */
[----:B------:R-:W-:Y:S02]  /*0830*/  SEL R172, R182, 0xffffffe0, !P4 ;  /* 0xffffffe0b6ac7807 */ /* 0x000fe40006000000 */
[----:B-1----:R-:W-:-:S04]  /*0840*/  LOP3.LUT R4, R8, 0x1, RZ, 0xc0, !PT ;  /* 0x0000000108047812 */ /* 0x002fc800078ec0ff */
[----:B------:R-:W-:Y:S02]  /*0850*/  ISETP.NE.U32.AND P3, PT, R4, 0x1, PT ;  /* 0x000000010400780c */ /* 0x000fe40003f65070 */
[----:B------:R-:W-:Y:S01]  /*0860*/  LEA.HI R4, R2, R5, RZ, 0x2 ;  /* 0x0000000502047211 */ /* 0x000fe200078f10ff */
[----:B------:R-:W-:Y:S01]  /*0870*/  IMAD.SHL.U32 R2, R0, 0x40, RZ ;  /* 0x0000004000027824 */ /* 0x000fe200078e00ff */
[----:B------:R-:W-:Y:S01]  /*0880*/  LOP3.LUT R0, R3, 0x1c0, RZ, 0xc0, !PT ;  /* 0x000001c003007812 */ /* 0x000fe200078ec0ff */
[----:B------:R-:W-:Y:S01]  /*0890*/  IMAD.SHL.U32 R3, R11, 0x10, RZ ;  /* 0x000000100b037824 */ /* 0x000fe200078e00ff */
[----:B------:R-:W-:Y:S02]  /*08a0*/  LOP3.LUT R4, R4, 0xfffffffc, RZ, 0xc0, !PT ;  /* 0xfffffffc04047812 */ /* 0x000fe400078ec0ff */
[----:B------:R-:W-:Y:S02]  /*08b0*/  LOP3.LUT R2, R2, 0xc0, RZ, 0xc0, !PT ;  /* 0x000000c002027812 */ /* 0x000fe400078ec0ff */
[----:B------:R-:W-:Y:S01]  /*08c0*/  LOP3.LUT R3, R0, 0x30, R3, 0xf8, !PT ;  /* 0x0000003000037812 */ /* 0x000fe200078ef803 */
[----:B------:R-:W-:Y:S01]  /*08d0*/  IMAD.IADD R13, R5, 0x1, -R4 ;  /* 0x00000001050d7824 */ /* 0x000fe200078e0a04 */
[----:B------:R-:W-:-:S02]  /*08e0*/  LOP3.LUT R5, R2, 0x8, R16, 0xf8, !PT ;  /* 0x0000000802057812 */ /* 0x000fc400078ef810 */
[----:B------:R-:W-:Y:S02]  /*08f0*/  SHF.R.U32.HI R4, RZ, 0x3, R2 ;  /* 0x00000003ff047819 */ /* 0x000fe40000011602 */
[----:B------:R-:W-:Y:S02]  /*0900*/  LOP3.LUT R2, R3, 0x8, R16, 0xf8, !PT ;  /* 0x0000000803027812 */ /* 0x000fe400078ef810 */
[----:B------:R-:W-:Y:S02]  /*0910*/  LOP3.LUT R173, R5, R4, RZ, 0x3c, !PT ;  /* 0x0000000405ad7212 */ /* 0x000fe400078e3cff */
        /* <DEDUP_REMOVED lines=10> */
[----:B------:R-:W-:Y:S01]  /*09c0*/  IMAD.IADD R7, R8, 0x1, -R0 ;  /* 0x0000000108077824 */ /* 0x000fe200078e0a00 */
[----:B------:R-:W-:Y:S01]  /*09d0*/  SEL R185, R185, 0x10, !P3 ;  /* 0x00000010b9b97807 */ /* 0x000fe20005800000 */
[----:B------:R-:W-:Y:S01]  /*09e0*/  IMAD.SHL.U32 R0, R10, 0x20, RZ ;  /* 0x000000200a007824 */ /* 0x000fe200078e00ff */
[----:B------:R-:W-:Y:S01]  /*09f0*/  LOP3.LUT P0, RZ, R13, 0x2, RZ, 0xc0, !PT ;  /* 0x000000020dff7812 */ /* 0x000fe2000780c0ff */
[----:B------:R-:W-:-:S02]  /*0a00*/  IMAD R12, R3, 0x8, R19 ;  /* 0x00000008030c7824 */ /* 0x000fc400078e0213 */
[C---:B------:R-:W-:Y:S01]  /*0a10*/  IMAD R177, R11.reuse, 0x2, R3 ;  /* 0x000000020bb17824 */ /* 0x040fe200078e0203 */
[----:B------:R-:W-:Y:S02]  /*0a20*/  LOP3.LUT R8, R0, 0x6, R21, 0xf8, !PT ;  /* 0x0000000600087812 */ /* 0x000fe400078ef815 */
[----:B------:R-:W-:Y:S01]  /*0a30*/  LOP3.LUT R5, R2, 0x20, R0, 0xf8, !PT ;  /* 0x0000002002057812 */ /* 0x000fe200078ef800 */
[----:B------:R-:W-:Y:S01]  /*0a40*/  IMAD R0, R11, 0x200, R6 ;  /* 0x000002000b007824 */ /* 0x000fe200078e0206 */
[----:B------:R-:W-:Y:S01]  /*0a50*/  SHF.R.U32.HI R2, RZ, 0x3, R2 ;  /* 0x00000003ff027819 */ /* 0x000fe20000011602 */
[----:B------:R1:W-:Y:S01]  /*0a60*/  STL [R1+0x14], R8 ;  /* 0x0000140801007387 */ /* 0x0003e20000100800 */
[----:B------:R-:W-:Y:S01]  /*0a70*/  SEL R182, R182, 0xffffffe0, !P0 ;  /* 0xffffffe0b6b67807 */ /* 0x000fe20004000000 */
        /* <DEDUP_REMOVED lines=21> */
[----:B------:R-:W-:Y:S01]  /*0bd0*/  IMAD.SHL.U32 R188, R188, 0x2, RZ ;  /* 0x00000002bcbc7824 */ /* 0x000fe200078e00ff */
[----:B------:R-:W-:Y:S01]  /*0be0*/  LOP3.LUT R0, R0, 0x1c0, RZ, 0xc0, !PT ;  /* 0x000001c000007812 */ /* 0x000fe200078ec0ff */
[----:B------:R-:W-:Y:S01]  /*0bf0*/  IMAD.IADD R8, R8, 0x1, R10 ;  /* 0x0000000108087824 */ /* 0x000fe200078e020a */
        /* <DEDUP_REMOVED lines=21> */
[C---:B------:R-:W-:Y:S01]  /*0d50*/  IADD3 R251, R250.reuse, 0x20, RZ ;  /* 0x00000020fafb7810 */ /* 0x040fe20007ffe0ff */
[----:B------:R-:W-:Y:S01]  /*0d60*/  IMAD.IADD R180, R177, 0x1, R179 ;  /* 0x00000001b1b47824 */ /* 0x000fe200078e02b3 */
[----:B------:R-:W-:Y:S01]  /*0d70*/  SHF.R.S32.HI R2, RZ, 0x1f, R0 ;  /* 0x0000001fff027819 */ /* 0x000fe20000011400 */
[----:B------:R-:W-:Y:S01]  /*0d80*/  IMAD.IADD R183, R183, 0x1, R5 ;  /* 0x00000001b7b77824 */ /* 0x000fe200078e0205 */
[----:B------:R-:W-:Y:S01]  /*0d90*/  @P1 IADD3 R251, R250, -0x20, RZ ;  /* 0xffffffe0fafb1810 */ /* 0x000fe20007ffe0ff */
[----:B------:R-:W-:Y:S01]  /*0da0*/  IMAD.IADD R185, R185, 0x1, R186 ;  /* 0x00000001b9b97824 */ /* 0x000fe200078e02ba */
[C---:B------:R-:W-:Y:S01]  /*0db0*/  SHF.L.U64.HI R2, R0.reuse, 0x2, R2 ;  /* 0x0000000200027819 */ /* 0x040fe20000010202 */
[----:B------:R-:W-:-:S02]  /*0dc0*/  IMAD.SHL.U32 R0, R0, 0x4, RZ ;  /* 0x0000000400007824 */ /* 0x000fc400078e00ff */
[----:B------:R-:W-:Y:S02]  /*0dd0*/  IMAD.IADD R179, R178, 0x1, R179 ;  /* 0x00000001b2b37824 */ /* 0x000fe400078e02b3 */
[----:B------:R1:W-:Y:S04]  /*0de0*/  STL [R1+0x10], R2 ;  /* 0x0000100201007387 */ /* 0x0003e80000100800 */
[----:B------:R2:W-:Y:S01]  /*0df0*/  STL [R1+0xc], R0 ;  /* 0x00000c0001007387 */ /* 0x0005e20000100800 */
[----:B-1--4-:R-:W-:-:S03]  /*0e00*/  IMAD.SHL.U32 R2, R3, 0x2, RZ ;  /* 0x0000000203027824 */ /* 0x012fc600078e00ff */
.L_x_482:
[----:B------:R-:W-:Y:S02]  /*0e10*/  ULDC.64 UR4, c[0x0][0x240] ;  /* 0x0000900000047ab9 */ /* 0x000fe40000000a00 */
[----:B------:R-:W-:Y:S02]  /*0e20*/  UISETP.NE.U32.AND UP1, UPT, URZ, UR4, UPT ;  /* 0x000000043f00728c */ /* 0x000fe4000bf25070 */
[----:B------:R-:W-:-:S02]  /*0e30*/  USHF.L.U32 UR11, UR32, 0x2, URZ ;  /* 0x00000002200b7899 */ /* 0x000fc4000800063f */
[----:B------:R-:W-:Y:S02]  /*0e40*/  USHF.R.S32.HI UR39, URZ, 0x1f, UR32 ;  /* 0x0000001f3f277899 */ /* 0x000fe40008011420 */
[----:B------:R-:W-:Y:S02]  /*0e50*/  UISETP.NE.AND.EX UP1, UPT, URZ, UR5, UPT, UP1 ;  /* 0x000000053f00728c */ /* 0x000fe4000bf25310 */
[----:B------:R-:W-:Y:S02]  /*0e60*/  ULDC.64 UR8, c[0x0][0x250] ;  /* 0x0000940000087ab9 */ /* 0x000fe40000000a00 */
[----:B------:R-:W-:Y:S02]  /*0e70*/  UISETP.NE.U32.AND UP3, UPT, URZ, UR8, UPT ;  /* 0x000000083f00728c */ /* 0x000fe4000bf65070 */
[----:B------:R-:W-:Y:S01]  /*0e80*/  USHF.L.U64.HI UR10, UR32, 0x2, UR39 ;  /* 0x00000002200a7899 */ /* 0x000fe20008010227 */
[----:B------:R-:W-:Y:S01]  /*0e90*/  PLOP3.LUT P2, PT, PT, PT, UP1, 0x80, 0x0 ;  /* 0x000000000000781c */ /* 0x000fe20003f4f018 */
[----:B------:R-:W-:-:S02]  /*0ea0*/  UIADD3 UR4, UP0, UR11, UR4, URZ ;  /* 0x000000040b047290 */ /* 0x000fc4000ff1e03f */
[----:B------:R-:W-:Y:S02]  /*0eb0*/  UISETP.NE.AND.EX UP3, UPT, URZ, UR9, UPT, UP3 ;  /* 0x000000093f00728c */ /* 0x000fe4000bf65330 */
[----:B------:R-:W-:Y:S02]  /*0ec0*/  UIADD3.X UR5, UR10, UR5, URZ, UP0, !UPT ;  /* 0x000000050a057290 */ /* 0x000fe400087fe43f */
[----:B-123--:R-:W-:Y:S01]  /*0ed0*/  IMAD.U32 R4, RZ, RZ, UR4 ;  /* 0x00000004ff047e24 */ /* 0x00efe2000f8e00ff */
[----:B------:R-:W-:Y:S01]  /*0ee0*/  ULDC.U8 UR14, c[0x0][0x312] ;  /* 0x0000c480000e7ab9 */ /* 0x000fe20000000000 */
[----:B------:R-:W-:Y:S01]  /*0ef0*/  PLOP3.LUT P0, PT, PT, PT, UP3, 0x80, 0x0 ;  /* 0x000000000000781c */ /* 0x000fe20003f0f038 */
[----:B------:R-:W-:Y:S01]  /*0f00*/  ULDC.64 UR6, c[0x0][0x248] ;  /* 0x0000920000067ab9 */ /* 0x000fe20000000a00 */
[----:B------:R-:W-:Y:S01]  /*0f10*/  IMAD.U32 R5, RZ, RZ, UR5 ;  /* 0x00000005ff057e24 */ /* 0x000fe2000f8e00ff */
[----:B------:R-:W-:Y:S02]  /*0f20*/  UISETP.NE.AND UP4, UPT, UR14, URZ, UPT ;  /* 0x0000003f0e00728c */ /* 0x000fe4000bf85270 */
[----:B------:R-:W-:-:S02]  /*0f30*/  @UP3 UIADD3 UR4, UP0, UR11, UR8, URZ ;  /* 0x000000080b043290 */ /* 0x000fc4000ff1e03f */
[----:B------:R1:W3:Y:S01]  /*0f40*/  @P2 LDG.E R8, [R4.64] ;  /* 0x0000000c04082981 */ /* 0x0002e2000c1e1900 */
[----:B------:R-:W-:Y:S02]  /*0f50*/  UISETP.EQ.U32.AND UP2, UPT, URZ, UR6, UPT ;  /* 0x000000063f00728c */ /* 0x000fe4000bf42070 */
[----:B------:R-:W-:Y:S01]  /*0f60*/  @UP3 UIADD3.X UR5, UR10, UR9, URZ, UP0, !UPT ;  /* 0x000000090a053290 */ /* 0x000fe200087fe43f */
[----:B----4-:R1:W4:Y:S01]  /*0f70*/  @P2 LDG.E R3, [R4.64+0x4] ;  /* 0x0000040c04032981 */ /* 0x010322000c1e1900 */
[----:B------:R-:W-:Y:S01]  /*0f80*/  MOV R6, UR4 ;  /* 0x0000000400067c02 */ /* 0x000fe20008000f00 */
[----:B------:R-:W-:-:S03]  /*0f90*/  UISETP.EQ.OR.EX UP2, UPT, URZ, UR7, !UP4, UP2 ;  /* 0x000000073f00728c */ /* 0x000fc6000e742720 */
[----:B------:R-:W-:Y:S01]  /*0fa0*/  IMAD.U32 R7, RZ, RZ, UR5 ;  /* 0x00000005ff077e24 */ /* 0x000fe2000f8e00ff */
[----:B------:R-:W-:-:S04]  /*0fb0*/  UIADD3 UR6, UP0, UR11, UR6, URZ ;  /* 0x000000060b067290 */ /* 0x000fc8000ff1e03f */
[----:B-----5:R-:W5:Y:S01]  /*0fc0*/  @P0 LDG.E R6, [R6.64] ;  /* 0x0000000c06060981 */ /* 0x020f62000c1e1900 */
[----:B------:R-:W-:Y:S01]  /*0fd0*/  PLOP3.LUT P1, PT, PT, PT, UP2, 0x80, 0x0 ;  /* 0x000000000000781c */ /* 0x000fe20003f2f028 */
[----:B------:R-:W-:Y:S01]  /*0fe0*/  UIADD3.X UR7, UR10, UR7, URZ, UP0, !UPT ;  /* 0x000000070a077290 */ /* 0x000fe200087fe43f */
[----:B-1----:R-:W-:-:S05]  /*0ff0*/  IMAD.U32 R4, RZ, RZ, UR6 ;  /* 0x00000006ff047e24 */ /* 0x002fca000f8e00ff */
[----:B------:R-:W-:-:S06]  /*1000*/  MOV R5, UR7 ;  /* 0x0000000700057c02 */ /* 0x000fcc0008000f00 */
[----:B--2---:R-:W2:Y:S01]  /*1010*/  @!P1 LDG.E R0, [R4.64] ;  /* 0x0000000c04009981 */ /* 0x004ea2000c1e1900 */
[----:B------:R-:W-:Y:S02]  /*1020*/  UMOV UR15, 0xffffffff ;  /* 0xffffffff000f7882 */ /* 0x000fe40000000000 */
[----:B------:R-:W-:Y:S02]  /*1030*/  UMOV UR19, URZ ;  /* 0x0000003f00137c82 */ /* 0x000fe40008000000 */
[----:B------:R-:W-:Y:S02]  /*1040*/  UMOV UR26, 0xffffffff ;  /* 0xffffffff001a7882 */ /* 0x000fe40000000000 */
[----:B------:R-:W-:Y:S01]  /*1050*/  ULDC UR6, c[0x0][0x218] ;  /* 0x0000860000067ab9 */ /* 0x000fe20000000800 */
[----:B---3--:R-:W1:Y:S08]  /*1060*/  @P2 R2UR UR15, R8 ;  /* 0x00000000080f23c2 */ /* 0x008e7000000e0000 */
[----:B----4-:R-:W1:Y:S08]  /*1070*/  @P2 R2UR UR4, R3 ;  /* 0x00000000030423c2 */ /* 0x010e7000000e0000 */
[----:B-----5:R3:W4:Y:S01]  /*1080*/  @P0 R2UR UR19, R6 ;  /* 0x00000000061303c2 */ /* 0x02072200000e0000 */
[----:B------:R-:W-:-:S04]  /*1090*/  ISETP.NE.U32.AND P0, PT, RZ, c[0x0][0x248], PT ;  /* 0x00009200ff007a0c */ /* 0x000fc80003f05070 */
[----:B------:R-:W-:Y:S01]  /*10a0*/  ISETP.NE.AND.EX P0, PT, RZ, c[0x0][0x24c], PT, P0 ;  /* 0x00009300ff007a0c */ /* 0x000fe20003f05300 */
[----:B-1----:R-:W-:Y:S02]  /*10b0*/  @UP1 UIADD3 UR25, UR4, -UR15, URZ ;  /* 0x8000000f04191290 */ /* 0x002fe4000fffe03f */
[----:B--2---:R3:W1:Y:S05]  /*10c0*/  @!P1 R2UR UR26, R0 ;  /* 0x00000000001a93c2 */ /* 0x00466a00000e0000 */
[----:B------:R-:W-:-:S05]  /*10d0*/  @!UP1 ULDC UR25, c[0x0][0x214] ;  /* 0x0000850000199ab9 */ /* 0x000fca0000000800 */
[----:B------:R-:W-:Y:S05]  /*10e0*/  @!P0 BRA `(.L_x_441) ;  /* 0x0000007000008947 */ /* 0x000fea0003800000 */
[----:B----4-:R-:W-:-:S13]  /*10f0*/  PLOP3.LUT P0, PT, PT, PT, UP4, 0x80, 0x0 ;  /* 0x000000000000781c */ /* 0x010fda0003f0f048 */
[----:B---3--:R-:W2:Y:S04]  /*1100*/  @P0 LDG.E R0, [R4.64+0x4] ;  /* 0x0000040c04000981 */ /* 0x008ea8000c1e1900 */
[----:B------:R-:W3:Y:S01]  /*1110*/  @!P0 LDG.E R4, [R4.64] ;  /* 0x0000000c04048981 */ /* 0x000ee2000c1e1900 */
[----:B--2---:R-:W2:Y:S02]  /*1120*/  @P0 R2UR UR4, R0 ;  /* 0x00000000000403c2 */ /* 0x004ea400000e0000 */
[----:B-12---:R-:W-:-:S11]  /*1130*/  @UP4 UIADD3 UR6, UR4, -UR26, URZ ;  /* 0x8000001a04064290 */ /* 0x006fd6000fffe03f */
[----:B---3--:R1:W2:Y:S01]  /*1140*/  @!P0 R2UR UR6, R4 ;  /* 0x00000000040683c2 */ /* 0x0082a200000e0000 */
[----:B------:R-:W-:-:S07]  /*1150*/  DEPBAR.LE SB1, 0x0, {2} ;  /* 0x000090040000791a */ /* 0x000fce0000000000 */
.L_x_441:
[----:B----4-:R-:W-:Y:S02]  /*1160*/  ULDC.64 UR4, c[0x0][0x258] ;  /* 0x0000960000047ab9 */ /* 0x010fe40000000a00 */
        /* <DEDUP_REMOVED lines=8> */
[----:B---3--:R-:W2:Y:S01]  /*11f0*/  @P0 LDG.E R0, [R4.64] ;  /* 0x0000000c04000981 */ /* 0x008ea2000c1e1900 */
        /* <DEDUP_REMOVED lines=49> */
.L_x_443:
        /* <DEDUP_REMOVED lines=18> */
.L_x_444:
        /* <DEDUP_REMOVED lines=70> */
.L_x_445:
[----:B------:R-:W-:Y:S02]  /*1a90*/  UMOV UR9, UR50 ;  /* 0x0000003200097c82 */ /* 0x000fe40008000000 */
.L_x_446:
[----:B------:R-:W1:Y:S01]  /*1aa0*/  S2R R10, SR_TID.X ;  /* 0x00000000000a7919 */ /* 0x000e620000002100 */
[----:B------:R-:W-:Y:S01]  /*1ab0*/  UIADD3 UR4, UP4, UP3, UR4, UR41, UR47 ;  /* 0x0000002904047290 */ /* 0x000fe2000fb9e02f */
[----:B------:R-:W-:Y:S01]  /*1ac0*/  SHF.R.S32.HI R223, RZ, 0x1f, R222 ;  /* 0x0000001fffdf7819 */ /* 0x000fe200000114de */
[----:B------:R-:W-:Y:S01]  /*1ad0*/  ULDC UR15, c[0x0][0x2e8] ;  /* 0x0000ba00000f7ab9 */ /* 0x000fe20000000800 */
[C---:B------:R-:W-:Y:S01]  /*1ae0*/  IADD3 R4, P1, R222.reuse, UR27, RZ ;  /* 0x0000001bde047c10 */ /* 0x040fe2000ff3e0ff */
[----:B------:R-:W-:Y:S01]  /*1af0*/  UIADD3 UR21, UP2, UP1, UR11, UR4, UR21 ;  /* 0x000000040b157290 */ /* 0x000fe2000f95e015 */
[----:B------:R-:W-:Y:S01]  /*1b00*/  IMAD.U32 R12, RZ, RZ, UR35 ;  /* 0x00000023ff0c7e24 */ /* 0x000fe2000f8e00ff */
[----:B------:R-:W-:Y:S01]  /*1b10*/  UIADD3.X UR4, UR7, UR48, UR53, UP4, UP3 ;  /* 0x0000003007047290 */ /* 0x000fe2000a7e6435 */
[----:B------:R-:W-:Y:S01]  /*1b20*/  BSSY B1, `(.L_x_442) ;  /* 0x00007ba000017945 */ /* 0x000fe20003800000 */
[----:B------:R-:W-:-:S02]  /*1b30*/  IADD3 R14, R222, 0x20, RZ ;  /* 0x00000020de0e7810 */ /* 0x000fc40007ffe0ff */
[----:B------:R-:W-:Y:S01]  /*1b40*/  UIADD3.X UR10, UR8, UR4, UR10, UP2, UP1 ;  /* 0x00000004080a7290 */ /* 0x000fe200097e240a */
[----:B------:R-:W-:Y:S02]  /*1b50*/  IADD3 R16, R222, 0x40, RZ ;  /* 0x00000040de107810 */ /* 0x000fe40007ffe0ff */
        /* <DEDUP_REMOVED lines=33> */
[----:B------:R-:W-:Y:S02]  /*1d70*/  ULDC.64 UR4, c[0x0][0x3c8] ;  /* 0x0000f20000047ab9 */ /* 0x000fe40000000a00 */
[----:B------:R-:W-:Y:S01]  /*1d80*/  IMAD.WIDE.U32 R4, R0, c[0x0][0x378], R4 ;  /* 0x0000de0000047a25 */ /* 0x000fe200078e0004 */
[----:B------:R-:W-:Y:S01]  /*1d90*/  LEA.HI R0, R11, R10, RZ, 0x5 ;  /* 0x0000000a0b007211 */ /* 0x000fe200078f28ff */
[----:B------:R-:W-:-:S03]  /*1da0*/  UISETP.GT.AND UP1, UPT, UR34, UR11, UPT ;  /* 0x0000000b2200728c */ /* 0x000fc6000bf24270 */
[----:B------:R-:W-:Y:S02]  /*1db0*/  LOP3.LUT R6, R0, 0xffffffe0, RZ, 0xc0, !PT ;  /* 0xffffffe000067812 */ /* 0x000fe400078ec0ff */
[----:B------:R-:W-:Y:S01]  /*1dc0*/  IADD3 R5, R5, UR6, RZ ;  /* 0x0000000605057c10 */ /* 0x000fe2000fffe0ff */
[----:B------:R-:W-:Y:S02]  /*1dd0*/  UIADD3 UR6, UR16, UR9, URZ ;  /* 0x0000000910067290 */ /* 0x000fe4000fffe03f */
[----:B------:R-:W-:Y:S01]  /*1de0*/  IMAD.IADD R6, R10, 0x1, -R6 ;  /* 0x000000010a067824 */ /* 0x000fe200078e0a06 */
[----:B------:R-:W-:Y:S01]  /*1df0*/  SHF.R.S32.HI R10, RZ, 0x5, R0 ;  /* 0x00000005ff0a7819 */ /* 0x000fe20000011400 */
[----:B------:R-:W-:Y:S01]  /*1e00*/  IMAD R0, R20, c[0x0][0x370], RZ ;  /* 0x0000dc0014007a24 */ /* 0x000fe200078e02ff */
[----:B------:R-:W-:Y:S02]  /*1e10*/  UIADD3 UR16, UR16, UR17, URZ ;  /* 0x0000001110107290 */ /* 0x000fe4000fffe03f */
[----:B------:R-:W-:Y:S01]  /*1e20*/  UIMAD.WIDE UR6, UR6, UR61, UR4 ;  /* 0x0000003d060672a5 */ /* 0x000fe2000f8e0204 */
[----:B------:R-:W-:Y:S01]  /*1e30*/  IMAD R10, R10, UR46, R6 ;  /* 0x0000002e0a0a7c24 */ /* 0x000fe2000f8e0206 */
[----:B------:R-:W-:Y:S01]  /*1e40*/  UIMAD.WIDE UR16, UR16, UR61, UR30 ;  /* 0x0000003d101072a5 */ /* 0x000fe2000f8e021e */
[C---:B------:R-:W-:Y:S01]  /*1e50*/  IMAD R11, R3.reuse, c[0x0][0x374], R0 ;  /* 0x0000dd00030b7a24 */ /* 0x040fe200078e0200 */
[----:B------:R-:W-:Y:S01]  /*1e60*/  UIADD3 UR5, UR34, -0x1, URZ ;  /* 0xffffffff22057890 */ /* 0x000fe2000fffe03f */
[----:B------:R-:W-:Y:S01]  /*1e70*/  IMAD.WIDE.U32 R6, R3, c[0x0][0x370], R4 ;  /* 0x0000dc0003067a25 */ /* 0x000fe200078e0004 */
[----:B------:R-:W-:Y:S01]  /*1e80*/  IADD3 R0, P1, R10, UR21, RZ ;  /* 0x000000150a007c10 */ /* 0x000fe2000ff3e0ff */
[----:B------:R-:W-:-:S02]  /*1e90*/  UMOV UR9, UR7 ;  /* 0x0000000700097c82 */ /* 0x000fc40008000000 */
[----:B------:R-:W-:Y:S01]  /*1ea0*/  IMAD.IADD R7, R7, 0x1, R11 ;  /* 0x0000000107077824 */ /* 0x000fe200078e020b */
[----:B------:R-:W-:Y:S01]  /*1eb0*/  LEA.HI.X.SX32 R10, R10, UR10, 0x1, P1 ;  /* 0x0000000a0a0a7c11 */ /* 0x000fe200088f0eff */
[----:B------:R-:W-:Y:S01]  /*1ec0*/  IMAD.WIDE.U32 R4, R12, c[0x0][0x1a8], R8 ;  /* 0x00006a000c047a25 */ /* 0x000fe200078e0008 */
[----:B------:R-:W-:Y:S01]  /*1ed0*/  LEA R190, P1, R0, c[0x0][0x350], 0x2 ;  /* 0x0000d40000be7a11 */ /* 0x000fe200078210ff */
[----:B------:R-:W-:Y:S01]  /*1ee0*/  UMOV UR10, UR6 ;  /* 0x00000006000a7c82 */ /* 0x000fe20008000000 */
[----:B------:R-:W-:Y:S01]  /*1ef0*/  LEA R194, P2, R6, c[0x0][0x330], 0x1 ;  /* 0x0000cc0006c27a11 */ /* 0x000fe200078408ff */
[----:B------:R-:W-:Y:S01]  /*1f00*/  UMOV UR7, UR17 ;  /* 0x0000001100077c82 */ /* 0x000fe20008000000 */
[----:B------:R-:W-:Y:S02]  /*1f10*/  LEA.HI.X R189, R0, c[0x0][0x354], R10, 0x2, P1 ;  /* 0x0000d50000bd7a11 */ /* 0x000fe400008f140a */
[----:B------:R-:W-:Y:S02]  /*1f20*/  PLOP3.LUT P1, PT, PT, PT, UP1, 0x80, 0x0 ;  /* 0x000000000000781c */ /* 0x000fe40003f2f018 */
[----:B------:R-:W-:-:S02]  /*1f30*/  LEA.HI.X R193, R6, c[0x0][0x334], R7, 0x1, P2 ;  /* 0x0000cd0006c17a11 */ /* 0x000fc400010f0c07 */
[----:B------:R-:W-:Y:S01]  /*1f40*/  IADD3 R0, R5, UR8, RZ ;  /* 0x0000000805007c10 */ /* 0x000fe2000fffe0ff */
[----:B------:R-:W-:Y:S01]  /*1f50*/  UMOV UR8, UR16 ;  /* 0x0000001000087c82 */ /* 0x000fe20008000000 */
[----:B------:R-:W-:-:S04]  /*1f60*/  LEA R192, P2, R4, c[0x0][0x160], 0x1 ;  /* 0x0000580004c07a11 */ /* 0x000fc800078408ff */
        /* <DEDUP_REMOVED lines=20> */
.L_x_448:
        /* <DEDUP_REMOVED lines=18> */
.L_x_449:
        /* <DEDUP_REMOVED lines=32> */
.L_x_451:
[----:B------:R-:W-:Y:S05]  /*23d0*/  BSYNC B0 ;  /* 0x0000000000007941 */ /* 0x000fea0003800000 */
.L_x_450:
[----:B------:R-:W-:Y:S01]  /*23e0*/  IADD3 R0, R3, 0x40, RZ ;  /* 0x0000004003007810 */ /* 0x000fe20007ffe0ff */
[----:B------:R-:W-:Y:S03]  /*23f0*/  BSSY B0, `(.L_x_452) ;  /* 0x0000012000007945 */ /* 0x000fe60003800000 */
[----:B------:R-:W-:-:S13]  /*2400*/  ISETP.GE.AND P3, PT, R0, UR4, PT ;  /* 0x0000000400007c0c */ /* 0x000fda000bf66270 */
        /* <DEDUP_REMOVED lines=16> */
.L_x_453:
[----:B------:R-:W-:Y:S05]  /*2510*/  BSYNC B0 ;  /* 0x0000000000007941 */ /* 0x000fea0003800000 */
.L_x_452:
        /* <DEDUP_REMOVED lines=29> */
.L_x_455:
[----:B------:R-:W-:Y:S05]  /*26f0*/  BSYNC B0 ;  /* 0x0000000000007941 */ /* 0x000fea0003800000 */
.L_x_454:
        /* <DEDUP_REMOVED lines=18> */
.L_x_447:
[----:B------:R-:W2:Y:S01]  /*2820*/  LDL R8, [R1+0x8] ;  /* 0x0000080001087983 */ /* 0x000ea20000100800 */
[----:B------:R-:W-:Y:S01]  /*2830*/  PLOP3.LUT P0, PT, PT, PT, UP6, 0x80, 0x0 ;  /* 0x000000000000781c */ /* 0x000fe20003f0f068 */
[----:B------:R-:W-:Y:S01]  /*2840*/  UIMAD UR4, UR5, -0x40, UR25 ;  /* 0xffffffc0050478a4 */ /* 0x000fe2000f8e0219 */
[----:B------:R-:W-:Y:S01]  /*2850*/  BSSY B0, `(.L_x_457) ;  /* 0x0000029000007945 */ /* 0x000fe20003800000 */
[----:B------:R-:W-:-:S10]  /*2860*/  ULEA.HI UR6, UR5, UR5, URZ, 0x1 ;  /* 0x0000000505067291 */ /* 0x000fd4000f8f083f */
[----:B------:R-:W-:Y:S01]  /*2870*/  @P0 BAR.SYNC.DEFER_BLOCKING 0x0 ;  /* 0x0000000000000b1d */ /* 0x000fe20000010000 */
[----:B------:R-:W-:Y:S01]  /*2880*/  ISETP.GE.AND P1, PT, R3, UR4, PT ;  /* 0x0000000403007c0c */ /* 0x000fe2000bf26270 */
[----:B------:R-:W-:-:S04]  /*2890*/  ULOP3.LUT UR6, UR6, 0xfffffffe, URZ, 0xc0, !UPT ;  /* 0xfffffffe06067892 */ /* 0x000fc8000f8ec03f */
[----:B------:R-:W-:-:S04]  /*28a0*/  UIADD3 UR6, UR5, -UR6, URZ ;  /* 0x8000000605067290 */ /* 0x000fc8000fffe03f */
[----:B------:R-:W-:Y:S01]  /*28b0*/  UISETP.NE.AND UP0, UPT, UR6, 0x1, UPT ;  /* 0x000000010600788c */ /* 0x000fe2000bf05270 */
[----:B--2---:R-:W-:-:S05]  /*28c0*/  IMAD.SHL.U32 R0, R8, 0x2, RZ ;  /* 0x0000000208007824 */ /* 0x004fca00078e00ff */
        /* <DEDUP_REMOVED lines=33> */
.L_x_458:
[----:B------:R-:W-:Y:S05]  /*2ae0*/  BSYNC B0 ;  /* 0x0000000000007941 */ /* 0x000fea0003800000 */
.L_x_457:
[----:B------:R-:W-:Y:S01]  /*2af0*/  PLOP3.LUT P0, PT, PT, PT, UP0, 0x80, 0x0 ;  /* 0x000000000000781c */ /* 0x000fe20003f0f008 */
[----:B------:R-:W-:Y:S01]  /*2b00*/  BSSY B0, `(.L_x_459) ;  /* 0x0000034000007945 */ /* 0x000fe20003800000 */
[----:B--2---:R-:W-:-:S04]  /*2b10*/  IADD3 R4, R8, 0x1800, RZ ;  /* 0x0000180008047810 */ /* 0x004fc80007ffe0ff */
        /* <DEDUP_REMOVED lines=16> */
.L_x_460:
        /* <DEDUP_REMOVED lines=34> */
.L_x_461:
[----:B------:R-:W-:Y:S05]  /*2e40*/  BSYNC B0 ;  /* 0x0000000000007941 */ /* 0x000fea0003800000 */
.L_x_459:
[----:B------:R-:W3:Y:S01]  /*2e50*/  LDL R21, [R1+0x18] ;  /* 0x0000180001157983 */ /* 0x000ee20000100800 */
[----:B------:R-:W-:Y:S01]  /*2e60*/  IMAD.MOV.U32 R239, RZ, RZ, 0x7f800000 ;  /* 0x7f800000ffef7424 */ /* 0x000fe200078e00ff */
[----:B------:R-:W-:Y:S01]  /*2e70*/  ULDC.64 UR16, c[0x0][0x198] ;  /* 0x0000660000107ab9 */ /* 0x000fe20000000a00 */
[----:B------:R-:W-:Y:S02]  /*2e80*/  IMAD.MOV.U32 R240, RZ, RZ, 0x7f800000 ;  /* 0x7f800000fff07424 */ /* 0x000fe400078e00ff */
[----:B------:R-:W-:Y:S01]  /*2e90*/  IMAD.MOV.U32 R237, RZ, RZ, 0x7f800000 ;  /* 0x7f800000ffed7424 */ /* 0x000fe200078e00ff */
[----:B------:R-:W-:Y:S01]  /*2ea0*/  UIMAD UR6, UR20, UR16, URZ ;  /* 0x00000010140672a4 */ /* 0x000fe2000f8e023f */
[----:B------:R-:W-:Y:S02]  /*2eb0*/  IMAD.U32 R17, RZ, RZ, UR24 ;  /* 0x00000018ff117e24 */ /* 0x000fe4000f8e00ff */
[----:B------:R-:W-:Y:S01]  /*2ec0*/  IMAD.MOV.U32 R238, RZ, RZ, 0x7f800000 ;  /* 0x7f800000ffee7424 */ /* 0x000fe200078e00ff */
[----:B------:R-:W-:Y:S01]  /*2ed0*/  UIMAD UR6, UR24, UR17, UR6 ;  /* 0x00000011180672a4 */ /* 0x000fe2000f8e0206 */
[----:B------:R-:W-:Y:S01]  /*2ee0*/  BSSY B0, `(.L_x_462) ;  /* 0x0000045000007945 */ /* 0x000fe20003800000 */
[----:B--23--:R-:W-:-:S02]  /*2ef0*/  IADD3 R5, R21, 0x28, RZ ;  /* 0x0000002815057810 */ /* 0x00cfc40007ffe0ff */
[----:B------:R-:W-:Y:S02]  /*2f00*/  IADD3 R4, R21, 0x8, RZ ;  /* 0x0000000815047810 */ /* 0x000fe40007ffe0ff */
[----:B------:R-:W-:Y:S02]  /*2f10*/  ISETP.GE.AND P3, PT, R5, UR4, PT ;  /* 0x0000000405007c0c */ /* 0x000fe4000bf66270 */
[C---:B------:R-:W-:Y:S02]  /*2f20*/  IADD3 R6, R21.reuse, 0x20, RZ ;  /* 0x0000002015067810 */ /* 0x040fe40007ffe0ff */
[----:B------:R-:W-:Y:S01]  /*2f30*/  ISETP.GE.AND P5, PT, R4, UR4, PT ;  /* 0x0000000404007c0c */ /* 0x000fe2000bfa6270 */
[C---:B------:R-:W-:Y:S01]  /*2f40*/  IMAD.SHL.U32 R4, R21.reuse, 0x4, RZ ;  /* 0x0000000415047824 */ /* 0x040fe200078e00ff */
[----:B------:R-:W-:Y:S02]  /*2f50*/  ISETP.GE.AND P6, PT, R21, UR4, PT ;  /* 0x0000000415007c0c */ /* 0x000fe4000bfc6270 */
[----:B------:R-:W-:-:S02]  /*2f60*/  SHF.R.S32.HI R19, RZ, 0x1f, R21 ;  /* 0x0000001fff137819 */ /* 0x000fc40000011415 */
[----:B------:R-:W-:Y:S02]  /*2f70*/  ISETP.GE.AND P4, PT, R6, UR4, PT ;  /* 0x0000000406007c0c */ /* 0x000fe4000bf86270 */
[----:B------:R-:W-:Y:S02]  /*2f80*/  SHF.R.S32.HI R7, RZ, 0x1f, R5 ;  /* 0x0000001fff077819 */ /* 0x000fe40000011405 */
[----:B------:R-:W-:Y:S02]  /*2f90*/  @!P3 LEA R6, P1, R5, UR8, 0x2 ;  /* 0x000000080506bc11 */ /* 0x000fe4000f8210ff */
[----:B------:R-:W-:Y:S02]  /*2fa0*/  IADD3 R4, P2, R4, UR8, RZ ;  /* 0x0000000804047c10 */ /* 0x000fe4000ff5e0ff */
[----:B------:R-:W-:Y:S01]  /*2fb0*/  SHF.L.U64.HI R8, R21, 0x2, R19 ;  /* 0x0000000215087819 */ /* 0x000fe20000010213 */
[----:B------:R-:W-:Y:S01]  /*2fc0*/  UIMAD UR4, UR18, -0x80, UR14 ;  /* 0xffffff80120478a4 */ /* 0x000fe2000f8e020e */
[----:B------:R-:W-:-:S02]  /*2fd0*/  @!P3 LEA.HI.X R7, R5, UR7, R7, 0x2, P1 ;  /* 0x000000070507bc11 */ /* 0x000fc400088f1407 */
[----:B------:R-:W-:-:S03]  /*2fe0*/  IADD3.X R5, R8, UR7, RZ, P2, !PT ;  /* 0x0000000708057c10 */ /* 0x000fc600097fe4ff */
[----:B------:R2:W5:Y:S04]  /*2ff0*/  @!P3 LDG.E R238, [R6.64] ;  /* 0x0000000c06eeb981 */ /* 0x000568000c1e1900 */
[----:B------:R3:W5:Y:S01]  /*3000*/  @!P6 LDG.E R239, [R4.64] ;  /* 0x0000000c04efe981 */ /* 0x000762000c1e1900 */
[----:B------:R-:W-:-:S03]  /*3010*/  ISETP.GE.AND P6, PT, R3, UR4, PT ;  /* 0x0000000403007c0c */ /* 0x000fc6000bfc6270 */
[----:B------:R3:W5:Y:S04]  /*3020*/  @!P5 LDG.E R240, [R4.64+0x20] ;  /* 0x0000200c04f0d981 */ /* 0x000768000c1e1900 */
[----:B------:R3:W5:Y:S06]  /*3030*/  @!P4 LDG.E R237, [R4.64+0x80] ;  /* 0x0000800c04edc981 */ /* 0x00076c000c1e1900 */
[----:B------:R4:W-:Y:S04]  /*3040*/  @P6 STS [R0+0x9000], RZ ;  /* 0x009000ff00006388 */ /* 0x0009e80000000800 */
[----:B------:R4:W-:Y:S04]  /*3050*/  @P6 STS [R0+0x9004], RZ ;  /* 0x009004ff00006388 */ /* 0x0009e80000000800 */
[----:B------:R4:W-:Y:S04]  /*3060*/  @P6 STS.64 [R0+0x9008], RZ ;  /* 0x009008ff00006388 */ /* 0x0009e80000000a00 */
[----:B------:R4:W-:Y:S04]  /*3070*/  @P6 STS.128 [R0+0xb000], RZ ;  /* 0x00b000ff00006388 */ /* 0x0009e80000000c00 */
[----:B------:R4:W-:Y:S01]  /*3080*/  @P6 STS.128 [R0+0xd000], RZ ;  /* 0x00d000ff00006388 */ /* 0x0009e20000000c00 */
[----:B---3--:R-:W-:-:S05]  /*3090*/  IMAD.WIDE.U32 R4, R17, c[0x0][0x198], R222 ;  /* 0x0000660011047a25 */ /* 0x008fca00078e00de */
[----:B--2---:R-:W-:Y:S01]  /*30a0*/  IADD3 R6, P1, R4, UR22, RZ ;  /* 0x0000001604067c10 */ /* 0x004fe2000ff3e0ff */
[----:B------:R-:W-:-:S05]  /*30b0*/  IMAD.U32 R4, RZ, RZ, UR6 ;  /* 0x00000006ff047e24 */ /* 0x000fca000f8e00ff */
[----:B------:R-:W-:Y:S01]  /*30c0*/  IADD3.X R7, R5, UR29, R4, P1, !PT ;  /* 0x0000001d05077c10 */ /* 0x000fe20008ffe404 */
[----:B------:R-:W-:-:S04]  /*30d0*/  IMAD R4, R18, c[0x0][0x1b0], RZ ;  /* 0x00006c0012047a24 */ /* 0x000fc800078e02ff */
[C---:B------:R-:W-:Y:S02]  /*30e0*/  IMAD R4, R15.reuse, c[0x0][0x1b4], R4 ;  /* 0x00006d000f047a24 */ /* 0x040fe400078e0204 */
[----:B------:R-:W-:-:S04]  /*30f0*/  IMAD.WIDE.U32 R6, R15, c[0x0][0x1b0], R6 ;  /* 0x00006c000f067a25 */ /* 0x000fc800078e0006 */
[----:B------:R-:W-:Y:S01]  /*3100*/  IMAD.IADD R13, R7, 0x1, R4 ;  /* 0x00000001070d7824 */ /* 0x000fe200078e0204 */
[----:B------:R-:W-:Y:S05]  /*3110*/  @P6 BRA `(.L_x_463) ;  /* 0x0000021000006947 */ /* 0x000fea0003800000 */
[----:B----4-:R-:W-:Y:S01]  /*3120*/  ISETP.GE.AND P4, PT, R222, c[0x0][0x220], PT ;  /* 0x00008800de007a0c */ /* 0x010fe20003f86270 */
        /* <DEDUP_REMOVED lines=32> */
.L_x_463:
[----:B----4-:R-:W-:Y:S05]  /*3330*/  BSYNC B0 ;  /* 0x0000000000007941 */ /* 0x010fea0003800000 */
.L_x_462:
[----:B------:R-:W-:Y:S01]  /*3340*/  IADD3 R4, R3, 0x40, RZ ;  /* 0x0000004003047810 */ /* 0x000fe20007ffe0ff */
[----:B------:R-:W-:Y:S03]  /*3350*/  BSSY B0, `(.L_x_464) ;  /* 0x0000026000007945 */ /* 0x000fe60003800000 */
[----:B------:R-:W-:-:S13]  /*3360*/  ISETP.GE.AND P5, PT, R4, UR4, PT ;  /* 0x0000000404007c0c */ /* 0x000fda000bfa6270 */
        /* <DEDUP_REMOVED lines=10> */
[----:B--2---:R-:W-:-:S04]  /*3410*/  IMAD.WIDE.U32 R10, R4, c[0x0][0x198], R6 ;  /* 0x00006600040a7a25 */ /* 0x004fc800078e0006 */
        /* <DEDUP_REMOVED lines=25> */
.L_x_465:
[----:B------:R-:W-:Y:S05]  /*35b0*/  BSYNC B0 ;  /* 0x0000000000007941 */ /* 0x000fea0003800000 */
.L_x_464:
[----:B------:R-:W-:Y:S01]  /*35c0*/  ULDC.64 UR16, c[0x0][0x1a0] ;  /* 0x0000680000107ab9 */ /* 0x000fe20000000a00 */
[----:B------:R-:W-:Y:S01]  /*35d0*/  IMAD.WIDE.U32 R4, R17, c[0x0][0x1a0], R222 ;  /* 0x0000680011047a25 */ /* 0x000fe200078e00de */
[----:B------:R-:W-:Y:S01]  /*35e0*/  UIMAD UR4, UR20, UR16, URZ ;  /* 0x00000010140472a4 */ /* 0x000fe2000f8e023f */
[----:B------:R4:W-:Y:S01]  /*35f0*/  @P6 STS [R0+0xf000], RZ ;  /* 0x00f000ff00006388 */ /* 0x0009e20000000800 */
[----:B------:R-:W-:Y:S02]  /*3600*/  BSSY B0, `(.L_x_466) ;  /* 0x000002f000007945 */ /* 0x000fe40003800000 */
[----:B------:R-:W-:Y:S01]  /*3610*/  UIMAD UR4, UR24, UR17, UR4 ;  /* 0x00000011180472a4 */ /* 0x000fe2000f8e0204 */
[----:B------:R4:W-:Y:S01]  /*3620*/  @P6 STS [R0+0xf004], RZ ;  /* 0x00f004ff00006388 */ /* 0x0009e20000000800 */
[----:B--2---:R-:W-:-:S03]  /*3630*/  IADD3 R6, P1, R4, UR23, RZ ;  /* 0x0000001704067c10 */ /* 0x004fc6000ff3e0ff */
[----:B------:R4:W-:Y:S01]  /*3640*/  @P6 STS.64 [R0+0xf008], RZ ;  /* 0x00f008ff00006388 */ /* 0x0009e20000000a00 */
[----:B------:R-:W-:-:S03]  /*3650*/  MOV R4, UR4 ;  /* 0x0000000400047c02 */ /* 0x000fc60008000f00 */
[----:B------:R4:W-:Y:S01]  /*3660*/  @P6 STS.128 [R0+0x11000], RZ ;  /* 0x011000ff00006388 */ /* 0x0009e20000000c00 */
[----:B------:R-:W-:Y:S01]  /*3670*/  IADD3.X R7, R5, UR28, R4, P1, !PT ;  /* 0x0000001c05077c10 */ /* 0x000fe20008ffe404 */
[----:B------:R-:W-:Y:S02]  /*3680*/  IMAD R4, R18, c[0x0][0x1b8], RZ ;  /* 0x00006e0012047a24 */ /* 0x000fe400078e02ff */
[----:B------:R4:W-:Y:S02]  /*3690*/  @P6 STS.128 [R0+0x13000], RZ ;  /* 0x013000ff00006388 */ /* 0x0009e40000000c00 */
        /* <DEDUP_REMOVED lines=37> */
.L_x_467:
[----:B------:R-:W-:Y:S05]  /*38f0*/  BSYNC B0 ;  /* 0x0000000000007941 */ /* 0x000fea0003800000 */
.L_x_466:
        /* <DEDUP_REMOVED lines=14> */
[C---:B------:R-:W-:Y:S01]  /*39e0*/  @!P4 LEA R6, P5, R8.reuse, c[0x0][0x170], 0x1 ;  /* 0x00005c000806ca11 */ /* 0x040fe200078a08ff */
[----:B------:R2:W-:Y:S01]  /*39f0*/  @P4 STS.128 [R0+0x10000], RZ ;  /* 0x010000ff00004388 */ /* 0x0005e20000000c00 */
[----:B------:R-:W-:Y:S01]  /*3a00*/  @!P3 LEA R4, P2, R8, c[0x0][0x170], 0x1 ;  /* 0x00005c000804ba11 */ /* 0x000fe200078408ff */
[----:B------:R-:W-:-:S05]  /*3a10*/  IMAD.IADD R3, R9, 0x1, R3 ;  /* 0x0000000109037824 */ /* 0x000fca00078e0203 */
        /* <DEDUP_REMOVED lines=19> */
.L_x_469:
[----:B------:R-:W-:Y:S05]  /*3b50*/  BSYNC B0 ;  /* 0x0000000000007941 */ /* 0x000fea0003800000 */
.L_x_468:
[----:B-1234-:R-:W-:Y:S01]  /*3b60*/  IMAD.U32 R0, RZ, RZ, UR25 ;  /* 0x00000019ff007e24 */ /* 0x01efe2000f8e00ff */
[----:B------:R-:W-:Y:S01]  /*3b70*/  IADD3 R3, R21, 0x1, RZ ;  /* 0x0000000115037810 */ /* 0x000fe20007ffe0ff */
[----:B------:R-:W0:Y:S01]  /*3b80*/  LDGDEPBAR ;  /* 0x00000000000079af */ /* 0x000e220000000000 */
[----:B------:R-:W-:Y:S01]  /*3b90*/  IMAD.SHL.U32 R175, R183, 0x2, RZ ;  /* 0x00000002b7af7824 */ /* 0x000fe200078e00ff */
[----:B------:R-:W-:Y:S01]  /*3ba0*/  UIADD3 UR15, UR25, 0x80, UR24 ;  /* 0x00000080190f7890 */ /* 0x000fe2000fffe018 */
[----:B------:R-:W-:Y:S01]  /*3bb0*/  IADD3 R4, R3, UR14, -R0 ;  /* 0x0000000e03047c10 */ /* 0x000fe2000fffe800 */
        /* <DEDUP_REMOVED lines=8> */
[----:B------:R-:W-:Y:S01]  /*3c40*/  CS2R R130, SRZ ;  /* 0x0000000000827805 */ /* 0x000fe2000001ff00 */
        /* <DEDUP_REMOVED lines=12> */
[----:B------:R-:W-:Y:S01]  /*3d10*/  CS2R R114, SRZ ;  /* 0x0000000000727805 */ /* 0x000fe2000001ff00 */
[----:B------:R-:W-:Y:S01]  /*3d20*/  IMAD.SHL.U32 R241, R0, 0x8, RZ ;  /* 0x0000000800f17824 */ /* 0x000fe200078e00ff */
[----:B------:R-:W-:Y:S01]  /*3d30*/  CS2R R112, SRZ ;  /* 0x0000000000707805 */ /* 0x000fe2000001ff00 */
[----:B------:R-:W-:Y:S01]  /*3d40*/  CS2R R106, SRZ ;  /* 0x00000000006a7805 */ /* 0x000fe2000001ff00 */
[----:B------:R-:W-:Y:S01]  /*3d50*/  IADD3 R0, R5, 0x40, RZ ;  /* 0x0000004005007810 */ /* 0x000fe20007ffe0ff */
[----:B------:R-:W-:Y:S01]  /*3d60*/  CS2R R104, SRZ ;  /* 0x0000000000687805 */ /* 0x000fe2000001ff00 */
[----:B------:R-:W-:Y:S01]  /*3d70*/  CS2R R102, SRZ ;  /* 0x0000000000667805 */ /* 0x000fe2000001ff00 */
[----:B------:R-:W-:Y:S01]  /*3d80*/  CS2R R100, SRZ ;  /* 0x0000000000647805 */ /* 0x000fe2000001ff00 */
[----:B-1----:R-:W-:Y:S01]  /*3d90*/  SHF.L.U64.HI R4, R21, 0x2, R19 ;  /* 0x0000000215047819 */ /* 0x002fe20000010213 */
[----:B------:R-:W-:Y:S01]  /*3da0*/  IMAD.IADD R0, R241, 0x1, R0 ;  /* 0x00000001f1007824 */ /* 0x000fe200078e0200 */
[----:B------:R-:W-:Y:S01]  /*3db0*/  CS2R R94, SRZ ;  /* 0x00000000005e7805 */ /* 0x000fe2000001ff00 */
[----:B------:R-:W-:Y:S01]  /*3dc0*/  CS2R R92, SRZ ;  /* 0x00000000005c7805 */ /* 0x000fe2000001ff00 */
[----:B------:R-:W-:Y:S01]  /*3dd0*/  CS2R R98, SRZ ;  /* 0x0000000000627805 */ /* 0x000fe2000001ff00 */
[----:B------:R1:W-:Y:S01]  /*3de0*/  STL [R1], R4 ;  /* 0x0000000401007387 */ /* 0x0003e20000100800 */
        /* <DEDUP_REMOVED lines=24> */
[----:B-1----:R-:W-:Y:S01]  /*3f70*/  IADD3 R4, R5, 0x20, RZ ;  /* 0x0000002005047810 */ /* 0x002fe20007ffe0ff */
[----:B------:R-:W-:Y:S01]  /*3f80*/  CS2R R48, SRZ ;  /* 0x0000000000307805 */ /* 0x000fe2000001ff00 */
[----:B------:R-:W-:Y:S01]  /*3f90*/  CS2R R42, SRZ ;  /* 0x00000000002a7805 */ /* 0x000fe2000001ff00 */
[----:B------:R-:W-:Y:S01]  /*3fa0*/  CS2R R40, SRZ ;  /* 0x0000000000287805 */ /* 0x000fe2000001ff00 */
[----:B------:R-:W-:Y:S01]  /*3fb0*/  IADD3 R4, R241, R4, RZ ;  /* 0x00000004f1047210 */ /* 0x000fe20007ffe0ff */
[----:B------:R-:W-:Y:S01]  /*3fc0*/  CS2R R38, SRZ ;  /* 0x0000000000267805 */ /* 0x000fe2000001ff00 */
[----:B------:R-:W-:Y:S01]  /*3fd0*/  CS2R R36, SRZ ;  /* 0x0000000000247805 */ /* 0x000fe2000001ff00 */
[----:B------:R-:W-:Y:S01]  /*3fe0*/  SHF.L.U32 R252, R21, 0x2, RZ ;  /* 0x0000000215fc7819 */ /* 0x000fe200000006ff */
[----:B------:R-:W-:Y:S01]  /*3ff0*/  IMAD.IADD R176, R175, 0x1, R182 ;  /* 0x00000001afb07824 */ /* 0x000fe200078e02b6 */
[C---:B------:R-:W-:Y:S01]  /*4000*/  IADD3 R5, R241.reuse, R4, RZ ;  /* 0x00000004f1057210 */ /* 0x040fe20007ffe0ff */
[C---:B------:R-:W-:Y:S01]  /*4010*/  IMAD.IADD R4, R241.reuse, 0x1, R0 ;  /* 0x00000001f1047824 */ /* 0x040fe200078e0200 */
[C---:B------:R-:W-:Y:S01]  /*4020*/  IADD3 R243, R222.reuse, 0x40, RZ ;  /* 0x00000040def37810 */ /* 0x040fe20007ffe0ff */
[----:B------:R-:W-:Y:S01]  /*4030*/  UIADD3 UR15, UR15, -UR14, URZ ;  /* 0x8000000e0f0f7290 */ /* 0x000fe2000fffe03f */
[----:B------:R-:W-:Y:S01]  /*4040*/  IADD3 R242, R222, 0x20, RZ ;  /* 0x00000020def27810 */ /* 0x000fe20007ffe0ff */
[C---:B------:R-:W-:Y:S01]  /*4050*/  IMAD.IADD R247, R241.reuse, 0x1, R5 ;  /* 0x00000001f1f77824 */ /* 0x040fe200078e0205 */
[----:B------:R-:W-:-:S03]  /*4060*/  IADD3 R245, R241, R4, RZ ;  /* 0x00000004f1f57210 */ /* 0x000fc60007ffe0ff */
[C---:B------:R-:W-:Y:S02]  /*4070*/  IMAD.IADD R246, R241.reuse, 0x1, R247 ;  /* 0x00000001f1f67824 */ /* 0x040fe400078e02f7 */
[----:B------:R-:W-:-:S03]  /*4080*/  IMAD.IADD R244, R241, 0x1, R245 ;  /* 0x00000001f1f47824 */ /* 0x000fc600078e02f5 */
[C---:B------:R-:W-:Y:S01]  /*4090*/  IADD3 R249, R241.reuse, R246, RZ ;  /* 0x000000f6f1f97210 */ /* 0x040fe20007ffe0ff */
[----:B------:R-:W-:Y:S02]  /*40a0*/  IMAD.IADD R248, R241, 0x1, R244 ;  /* 0x00000001f1f87824 */ /* 0x000fe400078e02f4 */
.L_x_472:
[----:B------:R-:W0:Y:S01]  /*40b0*/  LDGDEPBAR ;  /* 0x00000000000079af */ /* 0x000e220000000000 */
[----:B------:R-:W-:Y:S01]  /*40c0*/  IADD3 R0, R182, R174, RZ ;  /* 0x000000aeb6007210 */ /* 0x000fe20007ffe0ff */
[----:B------:R-:W-:Y:S01]  /*40d0*/  USHF.L.U32 UR6, UR5, 0x6, URZ ;  /* 0x0000000605067899 */ /* 0x000fe2000800063f */
[----:B-----5:R-:W-:Y:S01]  /*40e0*/  FSETP.NEU.FTZ.AND P1, PT, R239, -INF , PT ;  /* 0xff800000ef00780b */ /* 0x020fe20003f3d000 */
[----:B------:R-:W-:Y:S02]  /*40f0*/  USHF.L.U32 UR4, UR18, 0x7, URZ ;  /* 0x0000000712047899 */ /* 0x000fe4000800063f */
[----:B------:R-:W-:Y:S02]  /*4100*/  UISETP.GE.AND UP0, UPT, UR6, UR15, UPT ;  /* 0x0000000f0600728c */ /* 0x000fe4000bf06270 */
[----:B------:R-:W2:Y:S01]  /*4110*/  LDL R196, [R1+0x4] ;  /* 0x0000040001c47983 */ /* 0x000ea20000100800 */
[----:B------:R-:W-:Y:S02]  /*4120*/  UIADD3 UR4, UR4, 0x80, URZ ;  /* 0x0000008004047890 */ /* 0x000fe4000fffe03f */
[----:B------:R-:W-:Y:S01]  /*4130*/  UISETP.GT.AND UP3, UPT, UR5, UR11, UPT ;  /* 0x0000000b0500728c */ /* 0x000fe2000bf64270 */
[----:B------:R-:W3:Y:S01]  /*4140*/  LDL R195, [R1+0x14] ;  /* 0x0000140001c37983 */ /* 0x000ee20000100800 */
[----:B------:R-:W-:Y:S06]  /*4150*/  UISETP.LT.AND UP0, UPT, UR4, UR14, UP0 ;  /* 0x0000000e0400728c */ /* 0x000fec0008701270 */
[----:B------:R-:W-:Y:S01]  /*4160*/  PLOP3.LUT P0, PT, PT, PT, UP0, 0x80, 0x0 ;  /* 0x000000000000781c */ /* 0x000fe20003f0f008 */
[----:B------:R-:W-:Y:S04]  /*4170*/  DEPBAR.LE SB0, 0x0 ;  /* 0x000080000000791a */ /* 0x000fe80000000000 */
[----:B------:R-:W-:Y:S08]  /*4180*/  BAR.SYNC.DEFER_BLOCKING 0x0 ;  /* 0x0000000000007b1d */ /* 0x000ff00000010000 */
[----:B------:R-:W-:Y:S08]  /*4190*/  LDSM.16.M88.4 R32, [R174] ;  /* 0x00000000ae20783b */ /* 0x000ff00000000200 */
[----:B------:R-:W1:Y:S08]  /*41a0*/  LDSM.16.M88.4 R16, [R173+0x9000] ;  /* 0x00900000ad10783b */ /* 0x000e700000000200 */
[----:B------:R-:W4:Y:S08]  /*41b0*/  LDSM.16.M88.4 R28, [R174+0x800] ;  /* 0x00080000ae1c783b */ /* 0x000f300000000200 */
[----:B------:R-:W4:Y:S08]  /*41c0*/  LDSM.16.M88.4 R132, [R173+0x9400] ;  /* 0x00940000ad84783b */ /* 0x000f300000000200 */
[----:B------:R-:W-:Y:S08]  /*41d0*/  LDSM.16.M88.4 R136, [R0] ;  /* 0x000000000088783b */ /* 0x000ff00000000200 */
[----:B------:R-:W4:Y:S01]  /*41e0*/  LDSM.16.M88.4 R140, [R172+0x9000] ;  /* 0x00900000ac8c783b */ /* 0x000f220000000200 */
[-C--:B-1----:R-:W-:Y:S07]  /*41f0*/  HMMA.16816.F32.BF16 R4, R32, R16.reuse, RZ ;  /* 0x000000102004723c */ /* 0x082fee00000418ff */
[----:B------:R-:W1:Y:S01]  /*4200*/  LDSM.16.M88.4 R144, [R0+0x800] ;  /* 0x000800000090783b */ /* 0x000e620000000200 */
[C---:B----4-:R-:W-:Y:S07]  /*4210*/  HMMA.16816.F32.BF16 R8, R28.reuse, R16, RZ ;  /* 0x000000101c08723c */ /* 0x050fee00000418ff */
[----:B------:R-:W4:Y:S01]  /*4220*/  LDSM.16.M88.4 R148, [R172+0x9400] ;  /* 0x00940000ac94783b */ /* 0x000f220000000200 */
[-C--:B------:R-:W-:Y:S07]  /*4230*/  HMMA.16816.F32.BF16 R12, R28, R18.reuse, RZ ;  /* 0x000000121c0c723c */ /* 0x080fee00000418ff */
[----:B------:R-:W-:Y:S01]  /*4240*/  LDSM.16.M88.4 R152, [R174+0x1000] ;  /* 0x00100000ae98783b */ /* 0x000fe20000000200 */
[C---:B------:R-:W-:Y:S07]  /*4250*/  HMMA.16816.F32.BF16 R16, R32.reuse, R18, RZ ;  /* 0x000000122010723c */ /* 0x040fee00000418ff */
[----:B------:R-:W1:Y:S01]  /*4260*/  LDSM.16.M88.4 R156, [R173+0xb000] ;  /* 0x00b00000ad9c783b */ /* 0x000e620000000200 */
[-C--:B------:R-:W-:Y:S07]  /*4270*/  HMMA.16816.F32.BF16 R20, R32, R132.reuse, RZ ;  /* 0x000000842014723c */ /* 0x080fee00000418ff */
[----:B------:R-:W-:Y:S01]  /*4280*/  LDSM.16.M88.4 R160, [R173+0xb400] ;  /* 0x00b40000ada0783b */ /* 0x000fe20000000200 */
[C---:B------:R-:W-:Y:S07]  /*4290*/  HMMA.16816.F32.BF16 R24, R28.reuse, R132, RZ ;  /* 0x000000841c18723c */ /* 0x040fee00000418ff */
[----:B------:R-:W-:Y:S01]  /*42a0*/  LDSM.16.M88.4 R164, [R0+0x1000] ;  /* 0x0010000000a4783b */ /* 0x000fe20000000200 */
[-C--:B------:R-:W-:Y:S07]  /*42b0*/  HMMA.16816.F32.BF16 R28, R28, R134.reuse, RZ ;  /* 0x000000861c1c723c */ /* 0x080fee00000418ff */
[----:B------:R-:W-:Y:S01]  /*42c0*/  LDSM.16.M88.4 R168, [R172+0xb000] ;  /* 0x00b00000aca8783b */ /* 0x000fe20000000200 */
[----:B------:R-:W-:Y:S07]  /*42d0*/  HMMA.16816.F32.BF16 R32, R32, R134, RZ ;  /* 0x000000862020723c */ /* 0x000fee00000418ff */
[----:B------:R-:W4:Y:S01]  /*42e0*/  LDSM.16.M88.4 R132, [R174+0x1800] ;  /* 0x00180000ae84783b */ /* 0x000f220000000200 */
[-C--:B------:R-:W-:Y:S08]  /*42f0*/  HMMA.16816.F32.BF16 R4, R136, R140.reuse, R4 ;  /* 0x0000008c8804723c */ /* 0x080ff00000041804 */
[C---:B-1----:R-:W-:Y:S08]  /*4300*/  HMMA.16816.F32.BF16 R8, R144.reuse, R140, R8 ;  /* 0x0000008c9008723c */ /* 0x042ff00000041808 */
[-C--:B------:R-:W-:Y:S08]  /*4310*/  HMMA.16816.F32.BF16 R12, R144, R142.reuse, R12 ;  /* 0x0000008e900c723c */ /* 0x080ff0000004180c */
[C---:B------:R-:W-:Y:S01]  /*4320*/  HMMA.16816.F32.BF16 R16, R136.reuse, R142, R16 ;  /* 0x0000008e8810723c */ /* 0x040fe20000041810 */
[----:B------:R-:W-:Y:S07]  /*4330*/  LDSM.16.M88.4 R140, [R172+0xb400] ;  /* 0x00b40000ac8c783b */ /* 0x000fee0000000200 */
[-C--:B----4-:R-:W-:Y:S08]  /*4340*/  HMMA.16816.F32.BF16 R20, R136, R148.reuse, R20 ;  /* 0x000000948814723c */ /* 0x090ff00000041814 */
[C---:B------:R-:W-:Y:S08]  /*4350*/  HMMA.16816.F32.BF16 R24, R144.reuse, R148, R24 ;  /* 0x000000949018723c */ /* 0x040ff00000041818 */
[-C--:B------:R-:W-:Y:S01]  /*4360*/  HMMA.16816.F32.BF16 R28, R144, R150.reuse, R28 ;  /* 0x00000096901c723c */ /* 0x080fe2000004181c */
[----:B------:R-:W-:Y:S07]  /*4370*/  LDSM.16.M88.4 R144, [R174+0x2000] ;  /* 0x00200000ae90783b */ /* 0x000fee0000000200 */
[----:B------:R-:W-:Y:S01]  /*4380*/  HMMA.16816.F32.BF16 R32, R136, R150, R32 ;  /* 0x000000968820723c */ /* 0x000fe20000041820 */
[----:B------:R-:W1:Y:S07]  /*4390*/  LDSM.16.M88.4 R136, [R0+0x1800] ;  /* 0x001800000088783b */ /* 0x000e6e0000000200 */
[-C--:B------:R-:W-:Y:S01]  /*43a0*/  HMMA.16816.F32.BF16 R4, R152, R156.reuse, R4 ;  /* 0x0000009c9804723c */ /* 0x080fe20000041804 */
[----:B------:R-:W4:Y:S07]  /*43b0*/  LDSM.16.M88.4 R148, [R173+0xd000] ;  /* 0x00d00000ad94783b */ /* 0x000f2e0000000200 */
        /* <DEDUP_REMOVED lines=16> */
[C---:B------:R-:W-:Y:S08]  /*44c0*/  HMMA.16816.F32.BF16 R24, R136.reuse, R140, R24 ;  /* 0x0000008c8818723c */ /* 0x040ff00000041818 */
[-C--:B------:R-:W-:Y:S01]  /*44d0*/  HMMA.16816.F32.BF16 R28, R136, R142.reuse, R28 ;  /* 0x0000008e881c723c */ /* 0x080fe2000004181c */
[----:B------:R1:W3:Y:S07]  /*44e0*/  LDSM.16.M88.4 R136, [R0+0x2800] ;  /* 0x002800000088783b */ /* 0x0002ee0000000200 */
[----:B------:R-:W-:Y:S08]  /*44f0*/  HMMA.16816.F32.BF16 R32, R164, R142, R32 ;  /* 0x0000008ea420723c */ /* 0x000ff00000041820 */
[-C--:B----4-:R-:W-:Y:S08]  /*4500*/  HMMA.16816.F32.BF16 R4, R144, R148.reuse, R4 ;  /* 0x000000949004723c */ /* 0x090ff00000041804 */
[C---:B--2---:R-:W-:Y:S01]  /*4510*/  HMMA.16816.F32.BF16 R8, R132.reuse, R148, R8 ;  /* 0x000000948408723c */ /* 0x044fe20000041808 */
[----:B-1----:R-:W-:Y:S04]  /*4520*/  MOV R0, UR18 ;  /* 0x0000001200007c02 */ /* 0x002fe80008000f00 */
[----:B---3--:R-:W-:Y:S03]  /*4530*/  @!P0 LEA R0, R0, R195, 0x7 ;  /* 0x000000c300008211 */ /* 0x008fe600078e38ff */
[-C--:B------:R-:W-:Y:S08]  /*4540*/  HMMA.16816.F32.BF16 R12, R132, R150.reuse, R12 ;  /* 0x00000096840c723c */ /* 0x080ff0000004180c */
[C---:B------:R-:W-:Y:S08]  /*4550*/  HMMA.16816.F32.BF16 R16, R144.reuse, R150, R16 ;  /* 0x000000969010723c */ /* 0x040ff00000041810 */
[-C--:B------:R-:W-:Y:S08]  /*4560*/  HMMA.16816.F32.BF16 R20, R144, R152.reuse, R20 ;  /* 0x000000989014723c */ /* 0x080ff00000041814 */
[C---:B------:R-:W-:Y:S08]  /*4570*/  HMMA.16816.F32.BF16 R24, R132.reuse, R152, R24 ;  /* 0x000000988418723c */ /* 0x040ff00000041818 */
[-C--:B------:R-:W-:Y:S08]  /*4580*/  HMMA.16816.F32.BF16 R28, R132, R154.reuse, R28 ;  /* 0x0000009a841c723c */ /* 0x080ff0000004181c */
[----:B------:R-:W-:Y:S01]  /*4590*/  HMMA.16816.F32.BF16 R32, R144, R154, R32 ;  /* 0x0000009a9020723c */ /* 0x000fe20000041820 */
[----:B------:R-:W2:Y:S07]  /*45a0*/  LDL R144, [R1] ;  /* 0x0000000001907983 */ /* 0x000eae0000100800 */
        /* <DEDUP_REMOVED lines=10> */
[----:B------:R-:W3:Y:S01]  /*4650*/  MUFU.TANH R164, R5 ;  /* 0x0000000500a47308 */ /* 0x000ee20000002400 */
        /* <DEDUP_REMOVED lines=14> */
[----:B----4-:R-:W-:Y:S09]  /*4740*/  @!P0 IADD3 R8, R196, UR6, RZ ;  /* 0x00000006c4088c10 */ /* 0x010ff2000fffe0ff */
[----:B------:R4:W3:Y:S10]  /*4750*/  MUFU.TANH R197, R7 ;  /* 0x0000000700c57308 */ /* 0x0008f40000002400 */
[----:B------:R3:W-:Y:S01]  /*4760*/  MUFU.TANH R210, R9 ;  /* 0x0000000900d27308 */ /* 0x0007e20000002400 */
[----:B-1----:R-:W-:Y:S05]  /*4770*/  FMUL.FTZ R11, R239, 1.4426950216293334961 ;  /* 0x3fb8aa3bef0b7820 */ /* 0x002fea0000410000 */
[----:B------:R-:W-:Y:S04]  /*4780*/  FSEL R11, R11, RZ, P1 ;  /* 0x000000ff0b0b7208 */ /* 0x000fe80000800000 */
[----:B------:R1:W-:Y:S01]  /*4790*/  MUFU.TANH R206, R13 ;  /* 0x0000000d00ce7308 */ /* 0x0003e20000002400 */
[----:B----4-:R-:W4:Y:S09]  /*47a0*/  LDSM.16.M88.4 R4, [R172+0xd400] ;  /* 0x00d40000ac04783b */ /* 0x010f320000000200 */
[----:B------:R1:W1:Y:S01]  /*47b0*/  MUFU.TANH R216, R14 ;  /* 0x0000000e00d87308 */ /* 0x0002620000002400 */
[----:B---3--:R-:W-:Y:S09]  /*47c0*/  MOV R9, R148 ;  /* 0x0000009400097202 */ /* 0x008ff20000000f00 */
[----:B------:R-:W-:Y:S01]  /*47d0*/  MUFU.TANH R167, R18 ;  /* 0x0000001200a77308 */ /* 0x000fe20000002400 */
[----:B-1----:R-:W-:Y:S04]  /*47e0*/  @!P0 IMNMX R13, R8, UR14, PT ;  /* 0x0000000e080d8c17 */ /* 0x002fe8000b800200 */
[-C--:B------:R-:W-:Y:S05]  /*47f0*/  @!P0 ISETP.GE.AND P2, PT, R0, R13.reuse, PT ;  /* 0x0000000d0000820c */ /* 0x080fea0003f46270 */
[----:B------:R1:W-:Y:S01]  /*4800*/  MUFU.TANH R219, R10 ;  /* 0x0000000a00db7308 */ /* 0x0003e20000002400 */
[----:B------:R-:W-:Y:S02]  /*4810*/  @!P0 FSEL R9, R148, -INF , !P2 ;  /* 0xff80000094098808 */ /* 0x000fe40005000000 */
[----:B------:R-:W-:Y:S04]  /*4820*/  @!P0 IADD3 R14, R0, 0x1, RZ ;  /* 0x00000001000e8810 */ /* 0x000fe80007ffe0ff */
[----:B------:R-:W-:Y:S03]  /*4830*/  @!P0 ISETP.GE.AND P1, PT, R14, R13, PT ;  /* 0x0000000d0e00820c */ /* 0x000fe60003f26270 */
[----:B------:R-:W-:Y:S01]  /*4840*/  MUFU.TANH R166, R19 ;  /* 0x0000001300a67308 */ /* 0x000fe20000002400 */
[-C--:B----4-:R-:W-:Y:S09]  /*4850*/  HMMA.16816.F32.BF16 R20, R156, R4.reuse, R20 ;  /* 0x000000049c14723c */ /* 0x090ff20000041814 */
[----:B------:R3:W4:Y:S01]  /*4860*/  MUFU.TANH R207, R12 ;  /* 0x0000000c00cf7308 */ /* 0x0007220000002400 */
[C---:B------:R-:W-:Y:S04]  /*4870*/  HMMA.16816.F32.BF16 R24, R136.reuse, R4, R24 ;  /* 0x000000048818723c */ /* 0x040fe80000041818 */
[--C-:B-1----:R-:W-:Y:S01]  /*4880*/  FFMA.FTZ R10, R9, c[0x0][0x23c], -R11.reuse ;  /* 0x00008f00090a7a23 */ /* 0x102fe2000001080b */
[----:B------:R-:W-:Y:S02]  /*4890*/  MOV R9, R164 ;  /* 0x000000a400097202 */ /* 0x000fe40000000f00 */
[----:B------:R-:W-:Y:S02]  /*48a0*/  @!P0 FSEL R9, R164, -INF , !P1 ;  /* 0xff800000a4098808 */ /* 0x000fe40004800000 */
[----:B------:R1:W-:Y:S01]  /*48b0*/  MUFU.EX2 R201, R10 ;  /* 0x0000000a00c97308 */ /* 0x0003e20000000800 */
[----:B------:R-:W-:Y:S01]  /*48c0*/  FSETP.NEU.FTZ.AND P1, PT, R240, -INF , PT ;  /* 0xff800000f000780b */ /* 0x000fe20003f3d000 */
[-C--:B------:R-:W-:Y:S03]  /*48d0*/  HMMA.16816.F32.BF16 R28, R136, R6.reuse, R28 ;  /* 0x00000006881c723c */ /* 0x080fe6000004181c */
[----:B------:R-:W-:Y:S01]  /*48e0*/  FFMA.FTZ R5, R9, c[0x0][0x23c], -R11 ;  /* 0x00008f0009057a23 */ /* 0x000fe2000001080b */
[----:B------:R-:W-:Y:S01]  /*48f0*/  @!P0 IADD3 R9, R8, 0x20, RZ ;  /* 0x0000002008098810 */ /* 0x000fe20007ffe0ff */
[----:B------:R-:W-:Y:S01]  /*4900*/  FMUL.FTZ R20, R20, c[0x0][0x2ec] ;  /* 0x0000bb0014147a20 */ /* 0x000fe20000410000 */
[----:B------:R-:W-:Y:S02]  /*4910*/  MOV R4, R198 ;  /* 0x000000c600047202 */ /* 0x000fe40000000f00 */
[----:B------:R4:W-:Y:S01]  /*4920*/  MUFU.EX2 R145, R5 ;  /* 0x0000000500917308 */ /* 0x0009e20000000800 */
[----:B------:R-:W-:Y:S01]  /*4930*/  @!P0 IMNMX R9, R9, UR14, PT ;  /* 0x0000000e09098c17 */ /* 0x000fe2000b800200 */
[----:B------:R-:W-:Y:S04]  /*4940*/  HMMA.16816.F32.BF16 R32, R156, R6, R32 ;  /* 0x000000069c20723c */ /* 0x000fe80000041820 */
[C---:B---3--:R-:W-:Y:S01]  /*4950*/  @!P0 IADD3 R12, R8.reuse, 0x8, RZ ;  /* 0x00000008080c8810 */ /* 0x048fe20007ffe0ff */
[----:B------:R-:W-:Y:S01]  /*4960*/  FMUL.FTZ R21, R21, c[0x0][0x2ec] ;  /* 0x0000bb0015157a20 */ /* 0x000fe20000410000 */
[----:B------:R-:W-:Y:S01]  /*4970*/  @!P0 IADD3 R8, R8, 0x28, RZ ;  /* 0x0000002808088810 */ /* 0x000fe20007ffe0ff */
[----:B------:R-:W-:Y:S01]  /*4980*/  FMUL.FTZ R22, R22, c[0x0][0x2ec] ;  /* 0x0000bb0016167a20 */ /* 0x000fe20000410000 */
[----:B------:R-:W-:Y:S01]  /*4990*/  MUFU.TANH R161, R20 ;  /* 0x0000001400a17308 */ /* 0x000fe20000002400 */
[----:B------:R-:W-:Y:S03]  /*49a0*/  @!P0 IMNMX R12, R12, UR14, PT ;  /* 0x0000000e0c0c8c17 */ /* 0x000fe6000b800200 */
[----:B-1----:R-:W-:Y:S01]  /*49b0*/  FMUL.FTZ R10, R240, 1.4426950216293334961 ;  /* 0x3fb8aa3bf00a7820 */ /* 0x002fe20000410000 */
[-C--:B------:R-:W-:Y:S01]  /*49c0*/  @!P0 ISETP.GE.AND P2, PT, R0, R12.reuse, PT ;  /* 0x0000000c0000820c */ /* 0x080fe20003f46270 */
[----:B------:R-:W-:Y:S01]  /*49d0*/  FMUL.FTZ R28, R28, c[0x0][0x2ec] ;  /* 0x0000bb001c1c7a20 */ /* 0x000fe20000410000 */
[----:B------:R-:W-:Y:S01]  /*49e0*/  @!P0 IMNMX R8, R8, UR14, PT ;  /* 0x0000000e08088c17 */ /* 0x000fe2000b800200 */
[----:B------:R-:W-:Y:S01]  /*49f0*/  FMUL.FTZ R29, R29, c[0x0][0x2ec] ;  /* 0x0000bb001d1d7a20 */ /* 0x000fe20000410000 */
[----:B------:R-:W-:Y:S01]  /*4a00*/  @!P0 FSEL R4, R198, -INF , !P2 ;  /* 0xff800000c6048808 */ /* 0x000fe20005000000 */
[----:B------:R-:W1:Y:S01]  /*4a10*/  MUFU.TANH R214, R15 ;  /* 0x0000000f00d67308 */ /* 0x000e620000002400 */
[----:B------:R-:W-:Y:S01]  /*4a20*/  FSEL R10, R10, RZ, P1 ;  /* 0x000000ff0a0a7208 */ /* 0x000fe20000800000 */
[----:B------:R-:W-:Y:S01]  /*4a30*/  FMUL.FTZ R30, R30, c[0x0][0x2ec] ;  /* 0x0000bb001e1e7a20 */ /* 0x000fe20000410000 */
[----:B------:R-:W-:Y:S01]  /*4a40*/  @!P0 ISETP.GE.AND P1, PT, R14, R12, PT ;  /* 0x0000000c0e00820c */ /* 0x000fe20003f26270 */
[----:B------:R-:W-:Y:S01]  /*4a50*/  FMUL.FTZ R31, R31, c[0x0][0x2ec] ;  /* 0x0000bb001f1f7a20 */ /* 0x000fe20000410000 */
[----:B------:R-:W-:Y:S01]  /*4a60*/  @!P0 ISETP.GE.AND P2, PT, R0, R9, PT ;  /* 0x000000090000820c */ /* 0x000fe20003f46270 */
[--C-:B----4-:R-:W-:Y:S01]  /*4a70*/  FFMA.FTZ R5, R4, c[0x0][0x23c], -R10.reuse ;  /* 0x00008f0004057a23 */ /* 0x110fe2000001080a */
[----:B------:R-:W-:Y:S01]  /*4a80*/  MOV R4, R197 ;  /* 0x000000c500047202 */ /* 0x000fe20000000f00 */
[----:B------:R-:W-:Y:S01]  /*4a90*/  FMUL.FTZ R32, R32, c[0x0][0x2ec] ;  /* 0x0000bb0020207a20 */ /* 0x000fe20000410000 */
[----:B------:R-:W-:Y:S01]  /*4aa0*/  @!P0 FSEL R4, R197, -INF , !P1 ;  /* 0xff800000c5048808 */ /* 0x000fe20004800000 */
[----:B------:R3:W-:Y:S01]  /*4ab0*/  MUFU.EX2 R228, R5 ;  /* 0x0000000500e47308 */ /* 0x0007e20000000800 */
[----:B------:R-:W-:Y:S01]  /*4ac0*/  FSETP.NEU.FTZ.AND P1, PT, R237, -INF , PT ;  /* 0xff800000ed00780b */ /* 0x000fe20003f3d000 */
[----:B------:R-:W-:Y:S01]  /*4ad0*/  FMUL.FTZ R33, R33, c[0x0][0x2ec] ;  /* 0x0000bb0021217a20 */ /* 0x000fe20000410000 */
[----:B------:R-:W-:Y:S01]  /*4ae0*/  MOV R6, R216 ;  /* 0x000000d800067202 */ /* 0x000fe20000000f00 */
[----:B------:R-:W-:Y:S02]  /*4af0*/  FFMA.FTZ R4, R4, c[0x0][0x23c], -R10 ;  /* 0x00008f0004047a23 */ /* 0x000fe4000001080a */
[----:B------:R-:W-:Y:S02]  /*4b00*/  FMUL.FTZ R34, R34, c[0x0][0x2ec] ;  /* 0x0000bb0022227a20 */ /* 0x000fe40000410000 */
[----:B------:R-:W-:Y:S02]  /*4b10*/  FMUL.FTZ R35, R35, c[0x0][0x2ec] ;  /* 0x0000bb0023237a20 */ /* 0x000fe40000410000 */
[----:B------:R4:W1:Y:S01]  /*4b20*/  MUFU.TANH R162, R16 ;  /* 0x0000001000a27308 */ /* 0x0008620000002400 */
[----:B------:R-:W-:Y:S02]  /*4b30*/  FMUL.FTZ R23, R23, c[0x0][0x2ec] ;  /* 0x0000bb0017177a20 */ /* 0x000fe40000410000 */
[----:B------:R-:W-:Y:S02]  /*4b40*/  FMUL.FTZ R24, R24, c[0x0][0x2ec] ;  /* 0x0000bb0018187a20 */ /* 0x000fe40000410000 */
[----:B------:R-:W-:Y:S02]  /*4b50*/  FMUL.FTZ R25, R25, c[0x0][0x2ec] ;  /* 0x0000bb0019197a20 */ /* 0x000fe40000410000 */
[----:B------:R-:W-:Y:S02]  /*4b60*/  FMUL.FTZ R26, R26, c[0x0][0x2ec] ;  /* 0x0000bb001a1a7a20 */ /* 0x000fe40000410000 */
[----:B------:R-:W-:Y:S01]  /*4b70*/  FMUL.FTZ R27, R27, c[0x0][0x2ec] ;  /* 0x0000bb001b1b7a20 */ /* 0x000fe20000410000 */
[----:B------:R1:W-:Y:S01]  /*4b80*/  MUFU.EX2 R226, R4 ;  /* 0x0000000400e27308 */ /* 0x0003e20000000800 */
[----:B---3--:R-:W-:Y:S05]  /*4b90*/  FMUL.FTZ R5, R237, 1.4426950216293334961 ;  /* 0x3fb8aa3bed057820 */ /* 0x008fea0000410000 */
[----:B------:R-:W-:Y:S04]  /*4ba0*/  FSEL R5, R5, RZ, P1 ;  /* 0x000000ff05057208 */ /* 0x000fe80000800000 */
[----:B------:R3:W2:Y:S01]  /*4bb0*/  MUFU.TANH R154, R17 ;  /* 0x00000011009a7308 */ /* 0x0006a20000002400 */
[----:B------:R-:W-:Y:S01]  /*4bc0*/  @!P0 ISETP.GE.AND P1, PT, R14, R9, PT ;  /* 0x000000090e00820c */ /* 0x000fe20003f26270 */
[----:B----4-:R-:W-:Y:S08]  /*4bd0*/  FMUL.FTZ R16, R238, 1.4426950216293334961 ;  /* 0x3fb8aa3bee107820 */ /* 0x010ff00000410000 */
[----:B------:R-:W4:Y:S01]  /*4be0*/  MUFU.TANH R160, R21 ;  /* 0x0000001500a07308 */ /* 0x000f220000002400 */
[----:B-1----:R-:W-:Y:S02]  /*4bf0*/  MOV R4, R212 ;  /* 0x000000d400047202 */ /* 0x002fe40000000f00 */
[----:B------:R-:W-:Y:S02]  /*4c00*/  @!P0 FSEL R4, R212, -INF , !P2 ;  /* 0xff800000d4048808 */ /* 0x000fe40005000000 */
[----:B------:R-:W-:Y:S05]  /*4c10*/  @!P0 ISETP.GE.AND P2, PT, R0, R8, PT ;  /* 0x000000080000820c */ /* 0x000fea0003f46270 */
[----:B------:R-:W1:Y:S01]  /*4c20*/  MUFU.TANH R169, R22 ;  /* 0x0000001600a97308 */ /* 0x000e620000002400 */
[--C-:B------:R-:W-:Y:S01]  /*4c30*/  FFMA.FTZ R15, R4, c[0x0][0x23c], -R5.reuse ;  /* 0x00008f00040f7a23 */ /* 0x100fe20000010805 */
[----:B------:R-:W-:Y:S02]  /*4c40*/  MOV R4, R210 ;  /* 0x000000d200047202 */ /* 0x000fe40000000f00 */
[----:B------:R-:W-:Y:S02]  /*4c50*/  @!P0 FSEL R4, R210, -INF , !P1 ;  /* 0xff800000d2048808 */ /* 0x000fe40004800000 */
[----:B------:R-:W-:Y:S03]  /*4c60*/  FSETP.NEU.FTZ.AND P1, PT, R238, -INF , PT ;  /* 0xff800000ee00780b */ /* 0x000fe60003f3d000 */
[--C-:B---3--:R-:W-:Y:S01]  /*4c70*/  FFMA.FTZ R17, R4, c[0x0][0x23c], -R5.reuse ;  /* 0x00008f0004117a23 */ /* 0x108fe20000010805 */
[----:B------:R3:W-:Y:S01]  /*4c80*/  MUFU.EX2 R232, R15 ;  /* 0x0000000f00e87308 */ /* 0x0007e20000000800 */
[----:B------:R-:W-:Y:S02]  /*4c90*/  FSEL R4, R16, RZ, P1 ;  /* 0x000000ff10047208 */ /* 0x000fe40000800000 */
[----:B------:R-:W-:Y:S02]  /*4ca0*/  @!P0 ISETP.GE.AND P1, PT, R14, R8, PT ;  /* 0x000000080e00820c */ /* 0x000fe40003f26270 */
[----:B------:R-:W-:Y:S02]  /*4cb0*/  MOV R14, R218 ;  /* 0x000000da000e7202 */ /* 0x000fe40000000f00 */
[----:B------:R-:W-:Y:S02]  /*4cc0*/  @!P0 FSEL R14, R218, -INF , !P1 ;  /* 0xff800000da0e8808 */ /* 0x000fe40004800000 */
[----:B------:R-:W-:Y:S01]  /*4cd0*/  MOV R16, R207 ;  /* 0x000000cf00107202 */ /* 0x000fe20000000f00 */
[----:B------:R-:W-:Y:S02]  /*4ce0*/  MUFU.EX2 R231, R17 ;  /* 0x0000001100e77308 */ /* 0x000fe40000000800 */
[--C-:B------:R-:W-:Y:S08]  /*4cf0*/  FFMA.FTZ R14, R14, c[0x0][0x23c], -R4.reuse ;  /* 0x00008f000e0e7a23 */ /* 0x100ff00000010804 */
[----:B------:R1:W-:Y:S01]  /*4d00*/  MUFU.EX2 R235, R14 ;  /* 0x0000000e00eb7308 */ /* 0x0003e20000000800 */
[----:B---3--:R-:W-:Y:S02]  /*4d10*/  MOV R15, R219 ;  /* 0x000000db000f7202 */ /* 0x008fe40000000f00 */
[----:B------:R-:W-:Y:S07]  /*4d20*/  @!P0 FSEL R15, R219, -INF , !P2 ;  /* 0xff800000db0f8808 */ /* 0x000fee0005000000 */
[----:B------:R-:W3:Y:S01]  /*4d30*/  MUFU.TANH R168, R23 ;  /* 0x0000001700a87308 */ /* 0x000ee20000002400 */
[--C-:B------:R-:W-:Y:S09]  /*4d40*/  FFMA.FTZ R15, R15, c[0x0][0x23c], -R4.reuse ;  /* 0x00008f000f0f7a23 */ /* 0x100ff20000010804 */
[----:B------:R2:W-:Y:S01]  /*4d50*/  MUFU.EX2 R236, R15 ;  /* 0x0000000f00ec7308 */ /* 0x0005e20000000800 */
[C---:B-1----:R-:W-:Y:S09]  /*4d60*/  @!P0 IADD3 R14, R0.reuse, 0x9, RZ ;  /* 0x00000009000e8810 */ /* 0x042ff20007ffe0ff */
[----:B------:R-:W1:Y:S10]  /*4d70*/  MUFU.TANH R196, R24 ;  /* 0x0000001800c47308 */ /* 0x000e740000002400 */
[----:B------:R-:W1:Y:S01]  /*4d80*/  MUFU.TANH R195, R25 ;  /* 0x0000001900c37308 */ /* 0x000e620000002400 */
[----:B--2---:R-:W-:Y:S04]  /*4d90*/  @!P0 IADD3 R15, R0, 0x8, RZ ;  /* 0x00000008000f8810 */ /* 0x004fe80007ffe0ff */
[-C--:B------:R-:W-:Y:S05]  /*4da0*/  @!P0 ISETP.GE.AND P1, PT, R15, R9.reuse, PT ;  /* 0x000000090f00820c */ /* 0x080fea0003f26270 */
[----:B------:R-:W2:Y:S01]  /*4db0*/  MUFU.TANH R209, R26 ;  /* 0x0000001a00d17308 */ /* 0x000ea20000002400 */
[----:B------:R-:W-:Y:S02]  /*4dc0*/  @!P0 FSEL R16, R207, -INF , !P1 ;  /* 0xff800000cf108808 */ /* 0x000fe40004800000 */
[----:B------:R-:W-:Y:S03]  /*4dd0*/  @!P0 ISETP.GE.AND P1, PT, R14, R9, PT ;  /* 0x000000090e00820c */ /* 0x000fe60003f26270 */
[--C-:B------:R-:W-:Y:S01]  /*4de0*/  FFMA.FTZ R17, R16, c[0x0][0x23c], -R5.reuse ;  /* 0x00008f0010117a23 */ /* 0x100fe20000010805 */
[----:B------:R-:W-:Y:S02]  /*4df0*/  MOV R16, R206 ;  /* 0x000000ce00107202 */ /* 0x000fe40000000f00 */
[----:B------:R-:W-:Y:S01]  /*4e00*/  @!P0 FSEL R16, R206, -INF , !P1 ;  /* 0xff800000ce108808 */ /* 0x000fe20004800000 */
[----:B------:R-:W1:Y:S01]  /*4e10*/  MUFU.TANH R208, R27 ;  /* 0x0000001b00d07308 */ /* 0x000e620000002400 */
[CC--:B------:R-:W-:Y:S03]  /*4e20*/  @!P0 ISETP.GE.AND P1, PT, R15.reuse, R8.reuse, PT ;  /* 0x000000080f00820c */ /* 0x0c0fe60003f26270 */
[----:B------:R-:W-:Y:S01]  /*4e30*/  FFMA.FTZ R7, R16, c[0x0][0x23c], -R5 ;  /* 0x00008f0010077a23 */ /* 0x000fe20000010805 */
[----:B------:R-:W-:Y:S02]  /*4e40*/  @!P0 FSEL R6, R216, -INF , !P1 ;  /* 0xff800000d8068808 */ /* 0x000fe40004800000 */
[----:B------:R-:W-:Y:S03]  /*4e50*/  @!P0 ISETP.GE.AND P1, PT, R14, R8, PT ;  /* 0x000000080e00820c */ /* 0x000fe60003f26270 */
[----:B------:R1:W-:Y:S10]  /*4e60*/  MUFU.EX2 R224, R7 ;  /* 0x0000000700e07308 */ /* 0x0003f40000000800 */
[----:B------:R-:W-:Y:S10]  /*4e70*/  MUFU.TANH R165, R28 ;  /* 0x0000001c00a57308 */ /* 0x000ff40000002400 */
[----:B------:R-:W2:Y:S01]  /*4e80*/  MUFU.TANH R163, R29 ;  /* 0x0000001d00a37308 */ /* 0x000ea20000002400 */
[--C-:B-1----:R-:W-:Y:S01]  /*4e90*/  FFMA.FTZ R7, R6, c[0x0][0x23c], -R4.reuse ;  /* 0x00008f0006077a23 */ /* 0x102fe20000010804 */
[----:B------:R-:W-:Y:S02]  /*4ea0*/  MOV R6, R214 ;  /* 0x000000d600067202 */ /* 0x000fe40000000f00 */
[----:B------:R-:W-:Y:S02]  /*4eb0*/  @!P0 FSEL R6, R214, -INF , !P1 ;  /* 0xff800000d6068808 */ /* 0x000fe40004800000 */
[CC--:B------:R-:W-:Y:S04]  /*4ec0*/  @!P0 ISETP.GE.AND P1, PT, R15.reuse, R13.reuse, PT ;  /* 0x0000000d0f00820c */ /* 0x0c0fe80003f26270 */
[----:B------:R-:W-:Y:S01]  /*4ed0*/  MUFU.EX2 R234, R7 ;  /* 0x0000000700ea7308 */ /* 0x000fe20000000800 */
[----:B------:R-:W-:Y:S09]  /*4ee0*/  FFMA.FTZ R6, R6, c[0x0][0x23c], -R4 ;  /* 0x00008f0006067a23 */ /* 0x000ff20000010804 */
[----:B------:R1:W-:Y:S10]  /*4ef0*/  MUFU.EX2 R233, R6 ;  /* 0x0000000600e97308 */ /* 0x0003f40000000800 */
[----:B------:R-:W2:Y:S10]  /*4f00*/  MUFU.TANH R200, R30 ;  /* 0x0000001e00c87308 */ /* 0x000eb40000002400 */
[----:B------:R-:W2:Y:S01]  /*4f10*/  MUFU.TANH R150, R32 ;  /* 0x0000002000967308 */ /* 0x000ea20000002400 */
[----:B-1----:R-:W-:Y:S02]  /*4f20*/  MOV R6, R162 ;  /* 0x000000a200067202 */ /* 0x002fe40000000f00 */
[----:B------:R-:W-:Y:S02]  /*4f30*/  @!P0 FSEL R6, R162, -INF , !P1 ;  /* 0xff800000a2068808 */ /* 0x000fe40004800000 */
[----:B------:R-:W-:Y:S05]  /*4f40*/  @!P0 ISETP.GE.AND P1, PT, R14, R13, PT ;  /* 0x0000000d0e00820c */ /* 0x000fea0003f26270 */
[----:B------:R-:W1:Y:S01]  /*4f50*/  MUFU.TANH R149, R33 ;  /* 0x0000002100957308 */ /* 0x000e620000002400 */
[--C-:B------:R-:W-:Y:S01]  /*4f60*/  FFMA.FTZ R7, R6, c[0x0][0x23c], -R11.reuse ;  /* 0x00008f0006077a23 */ /* 0x100fe2000001080b */
[----:B------:R-:W-:Y:S02]  /*4f70*/  MOV R6, R154 ;  /* 0x0000009a00067202 */ /* 0x000fe40000000f00 */
[----:B------:R-:W-:Y:S02]  /*4f80*/  @!P0 FSEL R6, R154, -INF , !P1 ;  /* 0xff8000009a068808 */ /* 0x000fe40004800000 */
[-C--:B------:R-:W-:Y:S04]  /*4f90*/  @!P0 ISETP.GE.AND P1, PT, R15, R12.reuse, PT ;  /* 0x0000000c0f00820c */ /* 0x080fe80003f26270 */
[----:B------:R1:W-:Y:S10]  /*4fa0*/  MUFU.EX2 R159, R7 ;  /* 0x00000007009f7308 */ /* 0x0003f40000000800 */
[----:B------:R-:W2:Y:S10]  /*4fb0*/  MUFU.TANH R152, R34 ;  /* 0x0000002200987308 */ /* 0x000eb40000002400 */
[----:B------:R-:W2:Y:S01]  /*4fc0*/  MUFU.TANH R151, R35 ;  /* 0x0000002300977308 */ /* 0x000ea20000002400 */
[--C-:B-1----:R-:W-:Y:S01]  /*4fd0*/  FFMA.FTZ R7, R6, c[0x0][0x23c], -R11.reuse ;  /* 0x00008f0006077a23 */ /* 0x102fe2000001080b */
[----:B------:R-:W-:Y:S02]  /*4fe0*/  MOV R6, R167 ;  /* 0x000000a700067202 */ /* 0x000fe40000000f00 */
[----:B------:R-:W-:Y:S02]  /*4ff0*/  @!P0 FSEL R6, R167, -INF , !P1 ;  /* 0xff800000a7068808 */ /* 0x000fe40004800000 */
[----:B------:R-:W-:Y:S04]  /*5000*/  @!P0 ISETP.GE.AND P1, PT, R14, R12, PT ;  /* 0x0000000c0e00820c */ /* 0x000fe80003f26270 */
[----:B------:R1:W-:Y:S01]  /*5010*/  MUFU.EX2 R158, R7 ;  /* 0x00000007009e7308 */ /* 0x0003e20000000800 */
[--C-:B------:R-:W-:Y:S01]  /*5020*/  FFMA.FTZ R14, R6, c[0x0][0x23c], -R10.reuse ;  /* 0x00008f00060e7a23 */ /* 0x100fe2000001080a */
[----:B------:R-:W-:Y:S02]  /*5030*/  MOV R6, R166 ;  /* 0x000000a600067202 */ /* 0x000fe40000000f00 */
[----:B------:R-:W-:Y:S06]  /*5040*/  @!P0 FSEL R6, R166, -INF , !P1 ;  /* 0xff800000a6068808 */ /* 0x000fec0004800000 */
[----:B------:R2:W-:Y:S01]  /*5050*/  MUFU.EX2 R205, R14 ;  /* 0x0000000e00cd7308 */ /* 0x0005e20000000800 */
[--C-:B------:R-:W-:Y:S01]  /*5060*/  FFMA.FTZ R15, R6, c[0x0][0x23c], -R10.reuse ;  /* 0x00008f00060f7a23 */ /* 0x100fe2000001080a */
[C---:B------:R-:W-:Y:S08]  /*5070*/  @!P0 IADD3 R6, R0.reuse, 0x11, RZ ;  /* 0x0000001100068810 */ /* 0x040ff00007ffe0ff */
[----:B------:R3:W-:Y:S01]  /*5080*/  MUFU.EX2 R204, R15 ;  /* 0x0000000f00cc7308 */ /* 0x0007e20000000800 */
[----:B-1----:R-:W-:Y:S04]  /*5090*/  @!P0 IADD3 R7, R0, 0x10, RZ ;  /* 0x0000001000078810 */ /* 0x002fe80007ffe0ff */
[----:B------:R-:W-:Y:S05]  /*50a0*/  @!P0 ISETP.GE.AND P1, PT, R7, R13, PT ;  /* 0x0000000d0700820c */ /* 0x000fea0003f26270 */
[----:B------:R-:W1:Y:S01]  /*50b0*/  MUFU.TANH R199, R31 ;  /* 0x0000001f00c77308 */ /* 0x000e620000002400 */
[----:B--2---:R-:W-:Y:S02]  /*50c0*/  MOV R14, R161 ;  /* 0x000000a1000e7202 */ /* 0x004fe40000000f00 */
[----:B------:R-:W-:Y:S02]  /*50d0*/  @!P0 FSEL R14, R161, -INF , !P1 ;  /* 0xff800000a10e8808 */ /* 0x000fe40004800000 */
[----:B------:R-:W-:Y:S05]  /*50e0*/  @!P0 ISETP.GE.AND P1, PT, R6, R13, PT ;  /* 0x0000000d0600820c */ /* 0x000fea0003f26270 */
[----:B------:R-:W2:Y:S01]  /*50f0*/  MUFU.EX2 R227, R17 ;  /* 0x0000001100e37308 */ /* 0x000ea20000000800 */
[--C-:B---3--:R-:W-:Y:S01]  /*5100*/  FFMA.FTZ R15, R14, c[0x0][0x23c], -R11.reuse ;  /* 0x00008f000e0f7a23 */ /* 0x108fe2000001080b */
[----:B----4-:R-:W-:Y:S02]  /*5110*/  MOV R14, R160 ;  /* 0x000000a0000e7202 */ /* 0x010fe40000000f00 */
[----:B------:R-:W-:Y:S02]  /*5120*/  @!P0 FSEL R14, R160, -INF , !P1 ;  /* 0xff800000a00e8808 */ /* 0x000fe40004800000 */
[-C--:B------:R-:W-:Y:S04]  /*5130*/  @!P0 ISETP.GE.AND P1, PT, R7, R12.reuse, PT ;  /* 0x0000000c0700820c */ /* 0x080fe80003f26270 */
[----:B------:R3:W-:Y:S02]  /*5140*/  MUFU.EX2 R157, R15 ;  /* 0x0000000f009d7308 */ /* 0x0007e40000000800 */
[----:B---3--:R-:W-:Y:S01]  /*5150*/  FFMA.FTZ R15, R14, c[0x0][0x23c], -R11 ;  /* 0x00008f000e0f7a23 */ /* 0x008fe2000001080b */
[----:B------:R-:W-:Y:S02]  /*5160*/  MOV R14, R169 ;  /* 0x000000a9000e7202 */ /* 0x000fe40000000f00 */
[----:B------:R-:W-:Y:S05]  /*5170*/  @!P0 FSEL R14, R169, -INF , !P1 ;  /* 0xff800000a90e8808 */ /* 0x000fea0004800000 */
[----:B------:R3:W-:Y:S01]  /*5180*/  MUFU.EX2 R156, R15 ;  /* 0x0000000f009c7308 */ /* 0x0007e20000000800 */
[----:B------:R-:W-:Y:S01]  /*5190*/  @!P0 ISETP.GE.AND P1, PT, R6, R12, PT ;  /* 0x0000000c0600820c */ /* 0x000fe20003f26270 */
[--C-:B---3--:R-:W-:Y:S01]  /*51a0*/  FFMA.FTZ R15, R14, c[0x0][0x23c], -R10.reuse ;  /* 0x00008f000e0f7a23 */ /* 0x108fe2000001080a */
[----:B------:R-:W-:Y:S02]  /*51b0*/  MOV R14, R168 ;  /* 0x000000a8000e7202 */ /* 0x000fe40000000f00 */
[----:B------:R-:W-:Y:S05]  /*51c0*/  @!P0 FSEL R14, R168, -INF , !P1 ;  /* 0xff800000a80e8808 */ /* 0x000fea0004800000 */
[----:B------:R3:W-:Y:S01]  /*51d0*/  MUFU.EX2 R203, R15 ;  /* 0x0000000f00cb7308 */ /* 0x0007e20000000800 */
[-C--:B------:R-:W-:Y:S01]  /*51e0*/  @!P0 ISETP.GE.AND P1, PT, R7, R9.reuse, PT ;  /* 0x000000090700820c */ /* 0x080fe20003f26270 */
        /* <DEDUP_REMOVED lines=8> */
[----:B------:R-:W-:Y:S01]  /*5270*/  MUFU.EX2 R220, R15 ;  /* 0x0000000f00dc7308 */ /* 0x000fe20000000800 */
[-C--:B------:R-:W-:Y:S02]  /*5280*/  @!P0 ISETP.GE.AND P1, PT, R7, R8.reuse, PT ;  /* 0x000000080700820c */ /* 0x080fe40003f26270 */
        /* <DEDUP_REMOVED lines=8> */
[--C-:B---3--:R-:W-:Y:S01]  /*5310*/  FFMA.FTZ R14, R7, c[0x0][0x23c], -R4.reuse ;  /* 0x00008f00070e7a23 */ /* 0x108fe20000010804 */
        /* <DEDUP_REMOVED lines=9> */
[----:B---3--:R-:W-:Y:S02]  /*53b0*/  MOV R14, R165 ;  /* 0x000000a5000e7202 */ /* 0x008fe40000000f00 */
        /* <DEDUP_REMOVED lines=10> */
[----:B---3--:R-:W-:Y:S02]  /*5460*/  MOV R5, R150 ;  /* 0x0000009600057202 */ /* 0x008fe40000000f00 */
[----:B------:R-:W-:Y:S02]  /*5470*/  @!P0 FSEL R5, R150, -INF , !P1 ;  /* 0xff80000096058808 */ /* 0x000fe40004800000 */
[----:B------:R-:W-:Y:S03]  /*5480*/  @!P0 ISETP.GE.AND P1, PT, R0, R13, PT ;  /* 0x0000000d0000820c */ /* 0x000fe60003f26270 */
[--C-:B----4-:R-:W-:Y:S01]  /*5490*/  FFMA.FTZ R7, R5, c[0x0][0x23c], -R11.reuse ;  /* 0x00008f0005077a23 */ /* 0x110fe2000001080b */
        /* <DEDUP_REMOVED lines=8> */
[----:B------:R-:W3:Y:S02]  /*5520*/  MUFU.EX2 R153, R11 ;  /* 0x0000000b00997308 */ /* 0x000ee40000000800 */
[--C-:B------:R-:W-:Y:S01]  /*5530*/  FFMA.FTZ R6, R5, c[0x0][0x23c], -R10.reuse ;  /* 0x00008f0005067a23 */ /* 0x100fe2000001080a */
[----:B------:R-:W-:Y:S02]  /*5540*/  MOV R5, R151 ;  /* 0x0000009700057202 */ /* 0x000fe40000000f00 */
[----:B------:R-:W-:Y:S02]  /*5550*/  @!P0 FSEL R5, R151, -INF , !P1 ;  /* 0xff80000097058808 */ /* 0x000fe40004800000 */
[----:B------:R-:W-:Y:S02]  /*5560*/  @!P0 ISETP.GE.AND P1, PT, R0, R8, PT ;  /* 0x000000080000820c */ /* 0x000fe40003f26270 */
[----:B------:R-:W-:Y:S01]  /*5570*/  F2FP.BF16.PACK_AB R0, R145, R201 ;  /* 0x000000c99100723e */ /* 0x000fe200000010ff */
[----:B------:R-:W-:Y:S01]  /*5580*/  FFMA.FTZ R10, R5, c[0x0][0x23c], -R10 ;  /* 0x00008f00050a7a23 */ /* 0x000fe2000001080a */
[----:B-1----:R-:W-:Y:S01]  /*5590*/  MOV R5, R199 ;  /* 0x000000c700057202 */ /* 0x002fe20000000f00 */
[----:B------:R1:W-:Y:S01]  /*55a0*/  MUFU.EX2 R171, R6 ;  /* 0x0000000600ab7308 */ /* 0x0003e20000000800 */
[----:B------:R-:W-:Y:S01]  /*55b0*/  @!P0 FSEL R5, R199, -INF , !P1 ;  /* 0xff800000c7058808 */ /* 0x000fe20004800000 */
[----:B------:R2:W-:Y:S01]  /*55c0*/  STS [R188+0x19000], R0 ;  /* 0x01900000bc007388 */ /* 0x0005e20000000800 */
[----:B---3--:R-:W-:Y:S02]  /*55d0*/  F2FP.BF16.PACK_AB R7, R226, R228 ;  /* 0x000000e4e207723e */ /* 0x008fe400000010ff */
[----:B------:R-:W-:Y:S01]  /*55e0*/  IADD3 R146, P0, R252, UR10, RZ ;  /* 0x0000000afc927c10 */ /* 0x000fe2000ff1e0ff */
[----:B------:R-:W-:Y:S01]  /*55f0*/  FFMA.FTZ R4, R5, c[0x0][0x23c], -R4 ;  /* 0x00008f0005047a23 */ /* 0x000fe20000010804 */
[----:B------:R-:W-:Y:S01]  /*5600*/  F2FP.BF16.PACK_AB R5, R235, R236 ;  /* 0x000000eceb05723e */ /* 0x000fe200000010ff */
[----:B------:R3:W-:Y:S01]  /*5610*/  STS [R188+0x19400], R7 ;  /* 0x01940007bc007388 */ /* 0x0007e20000000800 */
[----:B------:R-:W-:Y:S01]  /*5620*/  IADD3.X R147, R144, UR9, RZ, P0, !PT ;  /* 0x0000000990937c10 */ /* 0x000fe200087fe4ff */
[----:B------:R3:W-:Y:S01]  /*5630*/  MUFU.EX2 R221, R4 ;  /* 0x0000000400dd7308 */ /* 0x0007e20000000800 */
[----:B------:R-:W-:Y:S03]  /*5640*/  PLOP3.LUT P0, PT, PT, PT, UP3, 0x80, 0x0 ;  /* 0x000000000000781c */ /* 0x000fe60003f0f038 */
[----:B------:R-:W4:Y:S06]  /*5650*/  LDG.E R144, [R146.64] ;  /* 0x0000000c92907981 */ /* 0x000f2c000c1e1900 */
[----:B------:R-:W3:Y:S01]  /*5660*/  MUFU.EX2 R170, R10 ;  /* 0x0000000a00aa7308 */ /* 0x000ee20000000800 */
[----:B-1----:R-:W-:Y:S02]  /*5670*/  F2FP.BF16.PACK_AB R6, R231, R232 ;  /* 0x000000e8e706723e */ /* 0x002fe400000010ff */
[----:B--2---:R-:W-:Y:S05]  /*5680*/  F2FP.BF16.PACK_AB R0, R204, R205 ;  /* 0x000000cdcc00723e */ /* 0x004fea00000010ff */
[----:B------:R1:W-:Y:S01]  /*5690*/  STS [R187+0x19400], R0 ;  /* 0x01940000bb007388 */ /* 0x0003e20000000800 */
[----:B---3--:R-:W-:Y:S02]  /*56a0*/  F2FP.BF16.PACK_AB R7, R224, R227 ;  /* 0x000000e3e007723e */ /* 0x008fe400000010ff */
[----:B------:R-:W-:Y:S05]  /*56b0*/  F2FP.BF16.PACK_AB R4, R158, R159 ;  /* 0x0000009f9e04723e */ /* 0x000fea00000010ff */
[----:B------:R2:W-:Y:S04]  /*56c0*/  STS [R187+0x19000], R4 ;  /* 0x01900004bb007388 */ /* 0x0005e80000000800 */
[----:B------:R3:W-:Y:S04]  /*56d0*/  STS [R188+0x1a000], R6 ;  /* 0x01a00006bc007388 */ /* 0x0007e80000000800 */
[----:B------:R3:W-:Y:S04]  /*56e0*/  STS [R188+0x1a400], R5 ;  /* 0x01a40005bc007388 */ /* 0x0007e80000000800 */
[----:B------:R3:W-:Y:S01]  /*56f0*/  STS [R187+0x1a000], R7 ;  /* 0x01a00007bb007388 */ /* 0x0007e20000000800 */
[----:B-1----:R-:W-:Y:S02]  /*5700*/  F2FP.BF16.PACK_AB R0, R153, R155 ;  /* 0x0000009b9900723e */ /* 0x002fe400000010ff */
[----:B--2---:R-:W-:Y:S02]  /*5710*/  F2FP.BF16.PACK_AB R4, R202, R203 ;  /* 0x000000cbca04723e */ /* 0x004fe400000010ff */
[----:B---3--:R-:W-:Y:S02]  /*5720*/  F2FP.BF16.PACK_AB R6, R233, R234 ;  /* 0x000000eae906723e */ /* 0x008fe400000010ff */
[----:B------:R-:W-:Y:S03]  /*5730*/  F2FP.BF16.PACK_AB R5, R156, R157 ;  /* 0x0000009d9c05723e */ /* 0x000fe600000010ff */
[----:B------:R1:W-:Y:S01]  /*5740*/  STS [R187+0x1a400], R6 ;  /* 0x01a40006bb007388 */ /* 0x0003e20000000800 */
[----:B------:R-:W-:Y:S03]  /*5750*/  F2FP.BF16.PACK_AB R7, R217, R220 ;  /* 0x000000dcd907723e */ /* 0x000fe600000010ff */
[----:B------:R2:W-:Y:S04]  /*5760*/  STS [R186+0x19000], R5 ;  /* 0x01900005ba007388 */ /* 0x0005e80000000800 */
[----:B------:R3:W-:Y:S04]  /*5770*/  STS [R186+0x19400], R4 ;  /* 0x01940004ba007388 */ /* 0x0007e80000000800 */
[----:B------:R3:W-:Y:S01]  /*5780*/  STS [R185+0x19000], R0 ;  /* 0x01900000b9007388 */ /* 0x0007e20000000800 */
[----:B-1----:R-:W-:Y:S02]  /*5790*/  F2FP.BF16.PACK_AB R6, R229, R230 ;  /* 0x000000e6e506723e */ /* 0x002fe400000010ff */
[----:B--2---:R-:W-:Y:S02]  /*57a0*/  F2FP.BF16.PACK_AB R5, R170, R171 ;  /* 0x000000abaa05723e */ /* 0x004fe400000010ff */
[----:B---3--:R-:W-:Y:S03]  /*57b0*/  F2FP.BF16.PACK_AB R4, R213, R215 ;  /* 0x000000d7d504723e */ /* 0x008fe600000010ff */
[----:B------:R-:W-:Y:S01]  /*57c0*/  STS [R185+0x19400], R5 ;  /* 0x01940005b9007388 */ /* 0x000fe20000000800 */
[----:B------:R-:W-:Y:S03]  /*57d0*/  F2FP.BF16.PACK_AB R0, R221, R225 ;  /* 0x000000e1dd00723e */ /* 0x000fe600000010ff */
[----:B------:R-:W-:Y:S04]  /*57e0*/  STS [R186+0x1a000], R7 ;  /* 0x01a00007ba007388 */ /* 0x000fe80000000800 */
[----:B------:R-:W-:Y:S04]  /*57f0*/  STS [R186+0x1a400], R6 ;  /* 0x01a40006ba007388 */ /* 0x000fe80000000800 */
[----:B------:R-:W-:Y:S04]  /*5800*/  STS [R185+0x1a000], R4 ;  /* 0x01a00004b9007388 */ /* 0x000fe80000000800 */
[----:B------:R1:W-:Y:S04]  /*5810*/  STS [R185+0x1a400], R0 ;  /* 0x01a40000b9007388 */ /* 0x0003e80000000800 */
[----:B------:R-:W-:Y:S08]  /*5820*/  LDSM.16.M88.4 R32, [R175+0x6000] ;  /* 0x00600000af20783b */ /* 0x000ff00000000200 */
[----:B------:R-:W2:Y:S08]  /*5830*/  LDSM.16.M88.4 R16, [R173+0xf000] ;  /* 0x00f00000ad10783b */ /* 0x000eb00000000200 */
[----:B------:R-:W3:Y:S01]  /*5840*/  LDSM.16.M88.4 R28, [R175+0x6800] ;  /* 0x00680000af1c783b */ /* 0x000ee20000000200 */
[----:B-1----:R-:W-:Y:S07]  /*5850*/  FFMA.FTZ R0, -R148, R148, 1 ;  /* 0x3f80000094007423 */ /* 0x002fee0000010194 */
[----:B------:R-:W1:Y:S01]  /*5860*/  LDSM.16.M88.4 R132, [R173+0xf400] ;  /* 0x00f40000ad84783b */ /* 0x000e620000000200 */
[----:B------:R-:W-:Y:S07]  /*5870*/  FMUL.FTZ R0, R0, c[0x0][0x2ec] ;  /* 0x0000bb0000007a20 */ /* 0x000fee0000410000 */
[----:B------:R-:W-:Y:S08]  /*5880*/  LDSM.16.M88.4 R136, [R176+0x6000] ;  /* 0x00600000b088783b */ /* 0x000ff00000000200 */
[----:B------:R-:W1:Y:S01]  /*5890*/  LDSM.16.M88.4 R140, [R172+0xf000] ;  /* 0x00f00000ac8c783b */ /* 0x000e620000000200 */
[-C--:B--2---:R-:W-:Y:S08]  /*58a0*/  HMMA.16816.F32.BF16 R4, R32, R16.reuse, RZ ;  /* 0x000000102004723c */ /* 0x084ff000000418ff */
[C---:B---3--:R-:W-:Y:S08]  /*58b0*/  HMMA.16816.F32.BF16 R8, R28.reuse, R16, RZ ;  /* 0x000000101c08723c */ /* 0x048ff000000418ff */
[-C--:B------:R-:W-:Y:S08]  /*58c0*/  HMMA.16816.F32.BF16 R12, R28, R18.reuse, RZ ;  /* 0x000000121c0c723c */ /* 0x080ff000000418ff */
[C---:B------:R-:W-:Y:S08]  /*58d0*/  HMMA.16816.F32.BF16 R16, R32.reuse, R18, RZ ;  /* 0x000000122010723c */ /* 0x040ff000000418ff */
[-C--:B-1----:R-:W-:Y:S08]  /*58e0*/  HMMA.16816.F32.BF16 R20, R32, R132.reuse, RZ ;  /* 0x000000842014723c */ /* 0x082ff000000418ff */
        /* <DEDUP_REMOVED lines=55> */
[C---:B----4-:R-:W-:Y:S01]  /*5c60*/  FADD.FTZ R5, -R144.reuse, R5 ;  /* 0x0000000590057221 */ /* 0x050fe20000010100 */
[C---:B------:R-:W-:Y:S01]  /*5c70*/  HMMA.16816.F32.BF16 R16, R140.reuse, R134, R16 ;  /* 0x000000868c10723c */ /* 0x040fe20000041810 */
[----:B------:R-:W1:Y:S03]  /*5c80*/  LDSM.16.M88.4 R132, [R172+0x13400] ;  /* 0x01340000ac84783b */ /* 0x000e660000000200 */
[----:B------:R-:W-:Y:S02]  /*5c90*/  FMUL.FTZ R145, R145, R5 ;  /* 0x0000000591917220 */ /* 0x000fe40000410000 */
[----:B------:R-:W-:Y:S03]  /*5ca0*/  FADD.FTZ R4, -R144, R4 ;  /* 0x0000000490047221 */ /* 0x000fe60000010100 */
[----:B------:R2:W3:Y:S03]  /*5cb0*/  LDG.E R5, [R146.64+0x20] ;  /* 0x0000200c92057981 */ /* 0x0004e6000c1e1900 */
[----:B------:R-:W-:Y:S04]  /*5cc0*/  FMUL.FTZ R4, R201, R4 ;  /* 0x00000004c9047220 */ /* 0x000fe80000410000 */
[----:B------:R-:W-:Y:S02]  /*5cd0*/  FMUL.FTZ R148, R4, R0 ;  /* 0x0000000004947220 */ /* 0x000fe40000410000 */
[----:B------:R2:W4:Y:S04]  /*5ce0*/  LDG.E R4, [R146.64+0x80] ;  /* 0x0000800c92047981 */ /* 0x000528000c1e1900 */
[----:B------:R2:W4:Y:S02]  /*5cf0*/  LDG.E R0, [R146.64+0xa0] ;  /* 0x0000a00c92007981 */ /* 0x000524000c1e1900 */
[C---:B------:R-:W-:Y:S02]  /*5d00*/  FADD.FTZ R16, -R144.reuse, R16 ;  /* 0x0000001090107221 */ /* 0x040fe40000010100 */
[----:B------:R-:W-:Y:S01]  /*5d10*/  FADD.FTZ R17, -R144, R17 ;  /* 0x0000001190117221 */ /* 0x000fe20000010100 */
[-C--:B-1----:R-:W-:Y:S08]  /*5d20*/  HMMA.16816.F32.BF16 R20, R140, R132.reuse, R20 ;  /* 0x000000848c14723c */ /* 0x082ff00000041814 */
[C---:B------:R-:W-:Y:S07]  /*5d30*/  HMMA.16816.F32.BF16 R24, R136.reuse, R132, R24 ;  /* 0x000000848818723c */ /* 0x040fee0000041818 */
[----:B------:R-:W-:Y:S01]  /*5d40*/  FFMA.FTZ R132, -R164, R164, 1 ;  /* 0x3f800000a4847423 */ /* 0x000fe200000101a4 */
[-C--:B------:R-:W-:Y:S04]  /*5d50*/  HMMA.16816.F32.BF16 R28, R136, R134.reuse, R28 ;  /* 0x00000086881c723c */ /* 0x080fe8000004181c */
[----:B------:R-:W-:Y:S02]  /*5d60*/  FMUL.FTZ R132, R132, c[0x0][0x2ec] ;  /* 0x0000bb0084847a20 */ /* 0x000fe40000410000 */
[----:B------:R-:W-:Y:S02]  /*5d70*/  FMUL.FTZ R133, R159, R16 ;  /* 0x000000109f857220 */ /* 0x000fe40000410000 */
[----:B--2---:R-:W-:Y:S01]  /*5d80*/  FMUL.FTZ R146, R145, R132 ;  /* 0x0000008491927220 */ /* 0x004fe20000410000 */
[----:B------:R-:W-:Y:S04]  /*5d90*/  HMMA.16816.F32.BF16 R32, R140, R134, R32 ;  /* 0x000000868c20723c */ /* 0x000fe80000041820 */
[----:B------:R-:W-:Y:S02]  /*5da0*/  FMUL.FTZ R132, R158, R17 ;  /* 0x000000119e847220 */ /* 0x000fe40000410000 */
[----:B------:R-:W-:Y:S01]  /*5db0*/  FFMA.FTZ R17, -R162, R162, 1 ;  /* 0x3f800000a2117423 */ /* 0x000fe200000101a2 */
[----:B------:R-:W-:Y:S01]  /*5dc0*/  MOV R162, R190 ;  /* 0x000000be00a27202 */ /* 0x000fe20000000f00 */
[----:B------:R-:W-:Y:S04]  /*5dd0*/  FFMA.FTZ R16, -R154, R154, 1 ;  /* 0x3f8000009a107423 */ /* 0x000fe8000001019a */
[----:B------:R-:W-:Y:S02]  /*5de0*/  FADD.FTZ R20, -R144, R20 ;  /* 0x0000001490147221 */ /* 0x000fe40000010100 */
[----:B------:R-:W-:Y:S02]  /*5df0*/  FMUL.FTZ R17, R17, c[0x0][0x2ec] ;  /* 0x0000bb0011117a20 */ /* 0x000fe40000410000 */
[----:B------:R-:W-:Y:S02]  /*5e00*/  FMUL.FTZ R16, R16, c[0x0][0x2ec] ;  /* 0x0000bb0010107a20 */ /* 0x000fe40000410000 */
[C---:B------:R-:W-:Y:S02]  /*5e10*/  FADD.FTZ R21, -R144.reuse, R21 ;  /* 0x0000001590157221 */ /* 0x040fe40000010100 */
[----:B------:R-:W-:Y:S02]  /*5e20*/  FMUL.FTZ R135, R157, R20 ;  /* 0x000000149d877220 */ /* 0x000fe40000410000 */
[----:B------:R-:W-:Y:S02]  /*5e30*/  FMUL.FTZ R145, R133, R17 ;  /* 0x0000001185917220 */ /* 0x000fe40000410000 */
[C---:B------:R-:W-:Y:S02]  /*5e40*/  FADD.FTZ R20, -R144.reuse, R32 ;  /* 0x0000002090147221 */ /* 0x040fe40000010100 */
[----:B------:R-:W-:Y:S02]  /*5e50*/  FADD.FTZ R32, -R144, R33 ;  /* 0x0000002190207221 */ /* 0x000fe40000010100 */
[----:B------:R-:W-:Y:S02]  /*5e60*/  FMUL.FTZ R144, R132, R16 ;  /* 0x0000001084907220 */ /* 0x000fe40000410000 */
[----:B------:R-:W-:Y:S02]  /*5e70*/  FFMA.FTZ R17, -R150, R150, 1 ;  /* 0x3f80000096117423 */ /* 0x000fe40000010196 */
[----:B------:R-:W-:Y:S02]  /*5e80*/  FFMA.FTZ R16, -R149, R149, 1 ;  /* 0x3f80000095107423 */ /* 0x000fe40000010195 */
[----:B------:R-:W-:Y:S02]  /*5e90*/  FMUL.FTZ R33, R155, R20 ;  /* 0x000000149b217220 */ /* 0x000fe40000410000 */
[----:B------:R-:W-:Y:S02]  /*5ea0*/  FMUL.FTZ R32, R153, R32 ;  /* 0x0000002099207220 */ /* 0x000fe40000410000 */
[----:B------:R-:W-:Y:S02]  /*5eb0*/  FMUL.FTZ R17, R17, c[0x0][0x2ec] ;  /* 0x0000bb0011117a20 */ /* 0x000fe40000410000 */
[----:B------:R-:W-:Y:S02]  /*5ec0*/  FMUL.FTZ R16, R16, c[0x0][0x2ec] ;  /* 0x0000bb0010107a20 */ /* 0x000fe40000410000 */
[----:B------:R-:W-:Y:S02]  /*5ed0*/  FMUL.FTZ R141, R33, R17 ;  /* 0x00000011218d7220 */ /* 0x000fe40000410000 */
[----:B------:R-:W-:Y:S02]  /*5ee0*/  FMUL.FTZ R140, R32, R16 ;  /* 0x00000010208c7220 */ /* 0x000fe40000410000 */
[----:B------:R-:W-:Y:S02]  /*5ef0*/  FFMA.FTZ R20, -R160, R160, 1 ;  /* 0x3f800000a0147423 */ /* 0x000fe400000101a0 */
[----:B------:R-:W-:Y:S02]  /*5f00*/  FMUL.FTZ R134, R156, R21 ;  /* 0x000000159c867220 */ /* 0x000fe40000410000 */
[----:B------:R-:W-:Y:S02]  /*5f10*/  FMUL.FTZ R20, R20, c[0x0][0x2ec] ;  /* 0x0000bb0014147a20 */ /* 0x000fe40000410000 */
[----:B------:R-:W-:Y:S02]  /*5f20*/  FFMA.FTZ R21, -R161, R161, 1 ;  /* 0x3f800000a1157423 */ /* 0x000fe400000101a1 */
[----:B------:R-:W-:Y:S02]  /*5f30*/  FMUL.FTZ R142, R134, R20 ;  /* 0x00000014868e7220 */ /* 0x000fe40000410000 */
[----:B------:R-:W-:Y:S04]  /*5f40*/  FMUL.FTZ R21, R21, c[0x0][0x2ec] ;  /* 0x0000bb0015157a20 */ /* 0x000fe80000410000 */
[----:B------:R-:W-:Y:S02]  /*5f50*/  FMUL.FTZ R143, R135, R21 ;  /* 0x00000015878f7220 */ /* 0x000fe40000410000 */
[----:B------:R-:W-:Y:S04]  /*5f60*/  FFMA.FTZ R21, -R199, R199, 1 ;  /* 0x3f800000c7157423 */ /* 0x000fe800000101c7 */
[----:B------:R-:W-:Y:S02]  /*5f70*/  FMUL.FTZ R21, R21, c[0x0][0x2ec] ;  /* 0x0000bb0015157a20 */ /* 0x000fe40000410000 */
[C---:B---3--:R-:W-:Y:S02]  /*5f80*/  FADD.FTZ R17, -R5.reuse, R6 ;  /* 0x0000000605117221 */ /* 0x048fe40000010100 */
[----:B------:R-:W-:Y:S02]  /*5f90*/  FADD.FTZ R16, -R5, R7 ;  /* 0x0000000705107221 */ /* 0x000fe40000010100 */
[----:B------:R-:W-:Y:S02]  /*5fa0*/  FFMA.FTZ R7, -R198, R198, 1 ;  /* 0x3f800000c6077423 */ /* 0x000fe400000101c6 */
[----:B------:R-:W-:Y:S02]  /*5fb0*/  FFMA.FTZ R6, -R197, R197, 1 ;  /* 0x3f800000c5067423 */ /* 0x000fe400000101c5 */
[----:B------:R-:W-:Y:S02]  /*5fc0*/  FMUL.FTZ R17, R228, R17 ;  /* 0x00000011e4117220 */ /* 0x000fe40000410000 */
[----:B------:R-:W-:Y:S02]  /*5fd0*/  FMUL.FTZ R16, R226, R16 ;  /* 0x00000010e2107220 */ /* 0x000fe40000410000 */
[----:B------:R-:W-:Y:S02]  /*5fe0*/  FMUL.FTZ R7, R7, c[0x0][0x2ec] ;  /* 0x0000bb0007077a20 */ /* 0x000fe40000410000 */
[----:B------:R-:W-:Y:S02]  /*5ff0*/  FMUL.FTZ R6, R6, c[0x0][0x2ec] ;  /* 0x0000bb0006067a20 */ /* 0x000fe40000410000 */
[C---:B------:R-:W-:Y:S02]  /*6000*/  FADD.FTZ R18, -R5.reuse, R18 ;  /* 0x0000001205127221 */ /* 0x040fe40000010100 */
[----:B------:R-:W-:Y:S02]  /*6010*/  FADD.FTZ R19, -R5, R19 ;  /* 0x0000001305137221 */ /* 0x000fe40000010100 */
[----:B------:R-:W-:Y:S02]  /*6020*/  FMUL.FTZ R139, R17, R7 ;  /* 0x00000007118b7220 */ /* 0x000fe40000410000 */
[----:B------:R-:W-:Y:S02]  /*6030*/  FMUL.FTZ R138, R16, R6 ;  /* 0x00000006108a7220 */ /* 0x000fe40000410000 */
[----:B------:R-:W-:Y:S02]  /*6040*/  FFMA.FTZ R7, -R167, R167, 1 ;  /* 0x3f800000a7077423 */ /* 0x000fe400000101a7 */
[----:B------:R-:W-:Y:S02]  /*6050*/  FFMA.FTZ R6, -R166, R166, 1 ;  /* 0x3f800000a6067423 */ /* 0x000fe400000101a6 */
[----:B------:R-:W-:Y:S02]  /*6060*/  FMUL.FTZ R17, R205, R18 ;  /* 0x00000012cd117220 */ /* 0x000fe40000410000 */
[----:B------:R-:W-:Y:S02]  /*6070*/  FMUL.FTZ R16, R204, R19 ;  /* 0x00000013cc107220 */ /* 0x000fe40000410000 */
[C---:B------:R-:W-:Y:S02]  /*6080*/  FADD.FTZ R20, -R5.reuse, R22 ;  /* 0x0000001605147221 */ /* 0x040fe40000010100 */
[----:B------:R-:W-:Y:S02]  /*6090*/  FADD.FTZ R19, -R5, R23 ;  /* 0x0000001705137221 */ /* 0x000fe40000010100 */
[----:B------:R-:W-:Y:S02]  /*60a0*/  FMUL.FTZ R7, R7, c[0x0][0x2ec] ;  /* 0x0000bb0007077a20 */ /* 0x000fe40000410000 */
[----:B------:R-:W-:Y:S02]  /*60b0*/  FMUL.FTZ R6, R6, c[0x0][0x2ec] ;  /* 0x0000bb0006067a20 */ /* 0x000fe40000410000 */
[C---:B------:R-:W-:Y:S02]  /*60c0*/  FADD.FTZ R18, -R5.reuse, R34 ;  /* 0x0000002205127221 */ /* 0x040fe40000010100 */
[----:B------:R-:W-:Y:S02]  /*60d0*/  FADD.FTZ R35, -R5, R35 ;  /* 0x0000002305237221 */ /* 0x000fe40000010100 */
[----:B------:R-:W-:Y:S02]  /*60e0*/  FFMA.FTZ R5, -R151, R151, 1 ;  /* 0x3f80000097057423 */ /* 0x000fe40000010197 */
[----:B------:R-:W-:Y:S02]  /*60f0*/  FMUL.FTZ R137, R17, R7 ;  /* 0x0000000711897220 */ /* 0x000fe40000410000 */
[----:B------:R-:W-:Y:S02]  /*6100*/  FMUL.FTZ R136, R16, R6 ;  /* 0x0000000610887220 */ /* 0x000fe40000410000 */
[----:B------:R-:W-:Y:S02]  /*6110*/  FMUL.FTZ R17, R170, R35 ;  /* 0x00000023aa117220 */ /* 0x000fe40000410000 */
[----:B------:R-:W-:Y:S02]  /*6120*/  FFMA.FTZ R6, -R152, R152, 1 ;  /* 0x3f80000098067423 */ /* 0x000fe40000010198 */
[----:B------:R-:W-:Y:S02]  /*6130*/  FMUL.FTZ R5, R5, c[0x0][0x2ec] ;  /* 0x0000bb0005057a20 */ /* 0x000fe40000410000 */
[----:B------:R-:W-:Y:S02]  /*6140*/  FMUL.FTZ R18, R171, R18 ;  /* 0x00000012ab127220 */ /* 0x000fe40000410000 */
[----:B------:R-:W-:Y:S02]  /*6150*/  FMUL.FTZ R6, R6, c[0x0][0x2ec] ;  /* 0x0000bb0006067a20 */ /* 0x000fe40000410000 */
[----:B------:R-:W-:Y:S02]  /*6160*/  FMUL.FTZ R132, R17, R5 ;  /* 0x0000000511847220 */ /* 0x000fe40000410000 */
[----:B----4-:R-:W-:Y:S02]  /*6170*/  FADD.FTZ R13, -R4, R13 ;  /* 0x0000000d040d7221 */ /* 0x010fe40000010100 */
[----:B------:R-:W-:Y:S02]  /*6180*/  FFMA.FTZ R5, -R206, R206, 1 ;  /* 0x3f800000ce057423 */ /* 0x000fe400000101ce */
[----:B------:R-:W-:Y:S02]  /*6190*/  FFMA.FTZ R7, -R168, R168, 1 ;  /* 0x3f800000a8077423 */ /* 0x000fe400000101a8 */
[----:B------:R-:W-:Y:S02]  /*61a0*/  FMUL.FTZ R133, R18, R6 ;  /* 0x0000000612857220 */ /* 0x000fe40000410000 */
[----:B------:R-:W-:Y:S02]  /*61b0*/  FADD.FTZ R12, -R4, R12 ;  /* 0x0000000c040c7221 */ /* 0x000fe40000010100 */
[----:B------:R-:W-:Y:S02]  /*61c0*/  FMUL.FTZ R32, R224, R13 ;  /* 0x0000000de0207220 */ /* 0x000fe40000410000 */
[----:B------:R-:W-:Y:S02]  /*61d0*/  FFMA.FTZ R6, -R207, R207, 1 ;  /* 0x3f800000cf067423 */ /* 0x000fe400000101cf */
[----:B------:R-:W-:Y:S02]  /*61e0*/  FMUL.FTZ R5, R5, c[0x0][0x2ec] ;  /* 0x0000bb0005057a20 */ /* 0x000fe40000410000 */
[----:B------:R-:W-:Y:S02]  /*61f0*/  FMUL.FTZ R19, R202, R19 ;  /* 0x00000013ca137220 */ /* 0x000fe40000410000 */
[----:B------:R-:W-:Y:S02]  /*6200*/  FMUL.FTZ R7, R7, c[0x0][0x2ec] ;  /* 0x0000bb0007077a20 */ /* 0x000fe40000410000 */
[----:B------:R-:W-:Y:S02]  /*6210*/  FMUL.FTZ R34, R227, R12 ;  /* 0x0000000ce3227220 */ /* 0x000fe40000410000 */
[----:B------:R-:W-:Y:S02]  /*6220*/  FMUL.FTZ R6, R6, c[0x0][0x2ec] ;  /* 0x0000bb0006067a20 */ /* 0x000fe40000410000 */
[----:B------:R-:W-:Y:S02]  /*6230*/  FMUL.FTZ R32, R32, R5 ;  /* 0x0000000520207220 */ /* 0x000fe40000410000 */
[C---:B------:R-:W-:Y:S02]  /*6240*/  FADD.FTZ R5, -R4.reuse, R24 ;  /* 0x0000001804057221 */ /* 0x040fe40000010100 */
[----:B------:R-:W-:Y:S02]  /*6250*/  FMUL.FTZ R134, R19, R7 ;  /* 0x0000000713867220 */ /* 0x000fe40000410000 */
[C---:B------:R-:W-:Y:S02]  /*6260*/  FADD.FTZ R8, -R4.reuse, R8 ;  /* 0x0000000804087221 */ /* 0x040fe40000010100 */
[----:B------:R-:W-:Y:S02]  /*6270*/  FADD.FTZ R9, -R4, R9 ;  /* 0x0000000904097221 */ /* 0x000fe40000010100 */
[----:B------:R-:W-:Y:S02]  /*6280*/  FFMA.FTZ R7, -R210, R210, 1 ;  /* 0x3f800000d2077423 */ /* 0x000fe400000101d2 */
[----:B------:R-:W-:Y:S02]  /*6290*/  FMUL.FTZ R34, R34, R6 ;  /* 0x0000000622227220 */ /* 0x000fe40000410000 */
[C---:B------:R-:W-:Y:S02]  /*62a0*/  FADD.FTZ R24, -R4.reuse, R25 ;  /* 0x0000001904187221 */ /* 0x040fe40000010100 */
[C---:B------:R-:W-:Y:S02]  /*62b0*/  FADD.FTZ R25, -R4.reuse, R28 ;  /* 0x0000001c04197221 */ /* 0x040fe40000010100 */
[----:B------:R-:W-:Y:S02]  /*62c0*/  FADD.FTZ R23, -R4, R29 ;  /* 0x0000001d04177221 */ /* 0x000fe40000010100 */
[----:B------:R-:W-:Y:S02]  /*62d0*/  FMUL.FTZ R28, R220, R5 ;  /* 0x00000005dc1c7220 */ /* 0x000fe40000410000 */
[----:B------:R-:W-:Y:S02]  /*62e0*/  FFMA.FTZ R6, -R195, R195, 1 ;  /* 0x3f800000c3067423 */ /* 0x000fe400000101c3 */
[----:B------:R-:W-:Y:S02]  /*62f0*/  FFMA.FTZ R5, -R165, R165, 1 ;  /* 0x3f800000a5057423 */ /* 0x000fe400000101a5 */
[----:B------:R-:W-:Y:S01]  /*6300*/  FFMA.FTZ R4, -R163, R163, 1 ;  /* 0x3f800000a3047423 */ /* 0x000fe200000101a3 */
[----:B------:R-:W-:Y:S01]  /*6310*/  MOV R163, R189 ;  /* 0x000000bd00a37202 */ /* 0x000fe20000000f00 */
[----:B------:R-:W-:Y:S02]  /*6320*/  FMUL.FTZ R33, R231, R9 ;  /* 0x00000009e7217220 */ /* 0x000fe40000410000 */
[----:B------:R-:W-:Y:S02]  /*6330*/  FMUL.FTZ R7, R7, c[0x0][0x2ec] ;  /* 0x0000bb0007077a20 */ /* 0x000fe40000410000 */
[----:B------:R-:W-:Y:S02]  /*6340*/  FMUL.FTZ R24, R217, R24 ;  /* 0x00000018d9187220 */ /* 0x000fe40000410000 */
[----:B------:R-:W-:Y:S02]  /*6350*/  FMUL.FTZ R25, R215, R25 ;  /* 0x00000019d7197220 */ /* 0x000fe40000410000 */
[----:B------:R-:W-:Y:S02]  /*6360*/  FMUL.FTZ R23, R213, R23 ;  /* 0x00000017d5177220 */ /* 0x000fe40000410000 */
[----:B------:R-:W-:Y:S02]  /*6370*/  FMUL.FTZ R6, R6, c[0x0][0x2ec] ;  /* 0x0000bb0006067a20 */ /* 0x000fe40000410000 */
[----:B------:R-:W-:Y:S02]  /*6380*/  FMUL.FTZ R5, R5, c[0x0][0x2ec] ;  /* 0x0000bb0005057a20 */ /* 0x000fe40000410000 */
[----:B------:R-:W-:Y:S02]  /*6390*/  FMUL.FTZ R4, R4, c[0x0][0x2ec] ;  /* 0x0000bb0004047a20 */ /* 0x000fe40000410000 */
[----:B------:R-:W-:Y:S02]  /*63a0*/  FFMA.FTZ R16, -R169, R169, 1 ;  /* 0x3f800000a9107423 */ /* 0x000fe400000101a9 */
[----:B------:R-:W-:Y:S02]  /*63b0*/  FMUL.FTZ R33, R33, R7 ;  /* 0x0000000721217220 */ /* 0x000fe40000410000 */
[----:B------:R-:W-:Y:S02]  /*63c0*/  FFMA.FTZ R7, -R196, R196, 1 ;  /* 0x3f800000c4077423 */ /* 0x000fe400000101c4 */
[----:B------:R-:W-:Y:S02]  /*63d0*/  FMUL.FTZ R24, R24, R6 ;  /* 0x0000000618187220 */ /* 0x000fe40000410000 */
[----:B------:R-:W-:Y:S02]  /*63e0*/  FMUL.FTZ R25, R25, R5 ;  /* 0x0000000519197220 */ /* 0x000fe40000410000 */
[----:B------:R-:W-:Y:S02]  /*63f0*/  FMUL.FTZ R23, R23, R4 ;  /* 0x0000000417177220 */ /* 0x000fe40000410000 */
[C---:B------:R-:W-:Y:S02]  /*6400*/  FADD.FTZ R4, -R0.reuse, R10 ;  /* 0x0000000a00047221 */ /* 0x040fe40000010100 */
[C---:B------:R-:W-:Y:S02]  /*6410*/  FADD.FTZ R5, -R0.reuse, R11 ;  /* 0x0000000b00057221 */ /* 0x040fe40000010100 */
[----:B------:R-:W-:Y:S02]  /*6420*/  FADD.FTZ R6, -R0, R14 ;  /* 0x0000000e00067221 */ /* 0x000fe40000010100 */
[----:B------:R-:W-:Y:S02]  /*6430*/  FFMA.FTZ R10, -R219, R219, 1 ;  /* 0x3f800000db0a7423 */ /* 0x000fe400000101db */
[----:B------:R-:W-:Y:S02]  /*6440*/  FFMA.FTZ R13, -R218, R218, 1 ;  /* 0x3f800000da0d7423 */ /* 0x000fe400000101da */
[----:B------:R-:W-:Y:S02]  /*6450*/  FFMA.FTZ R18, -R216, R216, 1 ;  /* 0x3f800000d8127423 */ /* 0x000fe400000101d8 */
[----:B------:R-:W-:Y:S02]  /*6460*/  FMUL.FTZ R20, R203, R20 ;  /* 0x00000014cb147220 */ /* 0x000fe40000410000 */
[----:B------:R-:W-:Y:S02]  /*6470*/  FMUL.FTZ R16, R16, c[0x0][0x2ec] ;  /* 0x0000bb0010107a20 */ /* 0x000fe40000410000 */
[----:B------:R-:W-:Y:S02]  /*6480*/  FMUL.FTZ R7, R7, c[0x0][0x2ec] ;  /* 0x0000bb0007077a20 */ /* 0x000fe40000410000 */
[----:B------:R-:W-:Y:S02]  /*6490*/  FMUL.FTZ R4, R236, R4 ;  /* 0x00000004ec047220 */ /* 0x000fe40000410000 */
[----:B------:R-:W-:Y:S02]  /*64a0*/  FMUL.FTZ R5, R235, R5 ;  /* 0x00000005eb057220 */ /* 0x000fe40000410000 */
[----:B------:R-:W-:Y:S02]  /*64b0*/  FMUL.FTZ R6, R234, R6 ;  /* 0x00000006ea067220 */ /* 0x000fe40000410000 */
[----:B------:R-:W-:Y:S02]  /*64c0*/  FMUL.FTZ R10, R10, c[0x0][0x2ec] ;  /* 0x0000bb000a0a7a20 */ /* 0x000fe40000410000 */
[----:B------:R-:W-:Y:S02]  /*64d0*/  FMUL.FTZ R13, R13, c[0x0][0x2ec] ;  /* 0x0000bb000d0d7a20 */ /* 0x000fe40000410000 */
[----:B------:R-:W-:Y:S02]  /*64e0*/  FMUL.FTZ R18, R18, c[0x0][0x2ec] ;  /* 0x0000bb0012127a20 */ /* 0x000fe40000410000 */
[----:B------:R-:W-:Y:S02]  /*64f0*/  FMUL.FTZ R135, R20, R16 ;  /* 0x0000001014877220 */ /* 0x000fe40000410000 */
[----:B------:R-:W-:Y:S02]  /*6500*/  FMUL.FTZ R35, R232, R8 ;  /* 0x00000008e8237220 */ /* 0x000fe40000410000 */
[----:B------:R-:W-:Y:S02]  /*6510*/  FFMA.FTZ R8, -R212, R212, 1 ;  /* 0x3f800000d4087423 */ /* 0x000fe400000101d4 */
[----:B------:R-:W-:Y:S02]  /*6520*/  FMUL.FTZ R28, R28, R7 ;  /* 0x000000071c1c7220 */ /* 0x000fe40000410000 */
[----:B------:R-:W-:Y:S02]  /*6530*/  FADD.FTZ R7, -R0, R15 ;  /* 0x0000000f00077221 */ /* 0x000fe40000010100 */
[----:B------:R-:W-:Y:S02]  /*6540*/  FFMA.FTZ R17, -R214, R214, 1 ;  /* 0x3f800000d6117423 */ /* 0x000fe400000101d6 */
[----:B------:R-:W-:Y:S02]  /*6550*/  FMUL.FTZ R10, R4, R10 ;  /* 0x0000000a040a7220 */ /* 0x000fe40000410000 */
[----:B------:R-:W-:Y:S02]  /*6560*/  FMUL.FTZ R13, R5, R13 ;  /* 0x0000000d050d7220 */ /* 0x000fe40000410000 */
[----:B------:R-:W-:Y:S02]  /*6570*/  FMUL.FTZ R18, R6, R18 ;  /* 0x0000001206127220 */ /* 0x000fe40000410000 */
[C---:B------:R-:W-:Y:S02]  /*6580*/  FADD.FTZ R26, -R0.reuse, R26 ;  /* 0x0000001a001a7221 */ /* 0x040fe40000010100 */
[C---:B------:R-:W-:Y:S02]  /*6590*/  FADD.FTZ R4, -R0.reuse, R27 ;  /* 0x0000001b00047221 */ /* 0x040fe40000010100 */
[C---:B------:R-:W-:Y:S02]  /*65a0*/  FADD.FTZ R5, -R0.reuse, R30 ;  /* 0x0000001e00057221 */ /* 0x040fe40000010100 */
[----:B------:R-:W-:Y:S02]  /*65b0*/  FADD.FTZ R6, -R0, R31 ;  /* 0x0000001f00067221 */ /* 0x000fe40000010100 */
[----:B------:R-:W-:Y:S02]  /*65c0*/  FFMA.FTZ R20, -R209, R209, 1 ;  /* 0x3f800000d1147423 */ /* 0x000fe400000101d1 */
[----:B------:R-:W-:Y:S02]  /*65d0*/  FFMA.FTZ R19, -R208, R208, 1 ;  /* 0x3f800000d0137423 */ /* 0x000fe400000101d0 */
[----:B------:R-:W-:Y:S02]  /*65e0*/  FFMA.FTZ R22, -R200, R200, 1 ;  /* 0x3f800000c8167423 */ /* 0x000fe400000101c8 */
[----:B------:R-:W-:Y:S02]  /*65f0*/  FMUL.FTZ R8, R8, c[0x0][0x2ec] ;  /* 0x0000bb0008087a20 */ /* 0x000fe40000410000 */
[----:B------:R-:W-:Y:S02]  /*6600*/  FMUL.FTZ R7, R233, R7 ;  /* 0x00000007e9077220 */ /* 0x000fe40000410000 */
[----:B------:R-:W-:Y:S02]  /*6610*/  FMUL.FTZ R17, R17, c[0x0][0x2ec] ;  /* 0x0000bb0011117a20 */ /* 0x000fe40000410000 */
[----:B------:R-:W-:Y:S02]  /*6620*/  FMUL.FTZ R0, R230, R26 ;  /* 0x0000001ae6007220 */ /* 0x000fe40000410000 */
        /* <DEDUP_REMOVED lines=13> */
[----:B------:R-:W-:Y:S01]  /*6700*/  ULOP3.LUT UR4, UR5, 0x1, URZ, 0xc0, !UPT ;  /* 0x0000000105047892 */ /* 0x000fe2000f8ec03f */
[----:B------:R-:W-:Y:S01]  /*6710*/  IMAD.MOV.U32 R0, RZ, RZ, c[0x0][0x190] ;  /* 0x00006400ff007624 */ /* 0x000fe200078e00ff */
[----:B------:R-:W-:Y:S02]  /*6720*/  ISETP.GE.AND P3, PT, R222, c[0x0][0x220], PT ;  /* 0x00008800de007a0c */ /* 0x000fe40003f66270 */
        /* <DEDUP_REMOVED lines=10> */
[C---:B------:R-:W-:Y:S01]  /*67d0*/  IADD3 R0, R211.reuse, UR4, RZ ;  /* 0x00000004d3007c10 */ /* 0x040fe2000fffe0ff */
[----:B------:R1:W-:Y:S01]  /*67e0*/  @P3 STS [R184], RZ ;  /* 0x000000ffb8003388 */ /* 0x0003e20000000800 */
[C---:B------:R-:W-:Y:S01]  /*67f0*/  @!P2 IADD3 R9, R211.reuse, UR4, RZ ;  /* 0x00000004d309ac10 */ /* 0x040fe2000fffe0ff */
[--C-:B------:R-:W-:Y:S01]  /*6800*/  @!P3 IMAD.MOV.U32 R5, RZ, RZ, R191.reuse ;  /* 0x000000ffff05b224 */ /* 0x100fe200078e00bf */
[----:B------:R-:W-:Y:S01]  /*6810*/  @!P1 IADD3 R8, R211, UR4, RZ ;  /* 0x00000004d3089c10 */ /* 0x000fe2000fffe0ff */
[----:B------:R1:W-:Y:S01]  /*6820*/  @P3 STS [R184+0x4], RZ ;  /* 0x000004ffb8003388 */ /* 0x0003e20000000800 */
[----:B------:R-:W-:Y:S01]  /*6830*/  @!P2 IMAD.MOV.U32 R6, RZ, RZ, R192 ;  /* 0x000000ffff06a224 */ /* 0x000fe200078e00c0 */
[----:B------:R-:W-:Y:S01]  /*6840*/  IADD3 R174, R174, UR4, RZ ;  /* 0x00000004aeae7c10 */ /* 0x000fe2000fffe0ff */
[--C-:B------:R-:W-:Y:S01]  /*6850*/  @!P2 IMAD.MOV.U32 R7, RZ, RZ, R191.reuse ;  /* 0x000000ffff07a224 */ /* 0x100fe200078e00bf */
        /* <DEDUP_REMOVED lines=26> */
.L_x_470:
[----:B------:R-:W-:Y:S01]  /*6a00*/  F2FP.BF16.PACK_AB R16, R146, R148 ;  /* 0x000000949210723e */ /* 0x000fe200000010ff */
[----:B------:R-:W2:Y:S01]  /*6a10*/  LDL R147, [R1+0x8] ;  /* 0x0000080001937983 */ /* 0x000ea20000100800 */
        /* <DEDUP_REMOVED lines=35> */
[----:B------:R-:W3:Y:S04]  /*6c50*/  LDSM.16.MT88.4 R12, [R2+0x1b000] ;  /* 0x01b00000020c783b */ /* 0x000ee80000004200 */
[----:B------:R-:W4:Y:S04]  /*6c60*/  LDSM.16.MT88.4 R16, [R0+0x7000] ;  /* 0x007000000010783b */ /* 0x000f280000004200 */
[----:B------:R-:W5:Y:S04]  /*6c70*/  LDSM.16.MT88.4 R20, [R0+0x8000] ;  /* 0x008000000014783b */ /* 0x000f680000004200 */
[----:B------:R-:W-:Y:S04]  /*6c80*/  LDSM.16.MT88.4 R24, [R2+0x19800] ;  /* 0x019800000218783b */ /* 0x000fe80000004200 */
[----:B------:R-:W4:Y:S04]  /*6c90*/  LDSM.16.MT88.4 R28, [R0+0x6400] ;  /* 0x00640000001c783b */ /* 0x000f280000004200 */
[----:B------:R-:W4:Y:S04]  /*6ca0*/  LDSM.16.MT88.4 R32, [R2+0x1b800] ;  /* 0x01b800000220783b */ /* 0x000f280000004200 */
[----:B------:R-:W4:Y:S04]  /*6cb0*/  LDSM.16.MT88.4 R132, [R0+0x7400] ;  /* 0x007400000084783b */ /* 0x000f280000004200 */
[----:B------:R-:W-:Y:S01]  /*6cc0*/  LDSM.16.MT88.4 R136, [R2+0x1c800] ;  /* 0x01c800000288783b */ /* 0x000fe20000004200 */
[-C--:B-1----:R-:W-:Y:S08]  /*6cd0*/  HMMA.16816.F32.BF16 R36, R4, R8.reuse, R36 ;  /* 0x000000080424723c */ /* 0x082ff00000041824 */
[C---:B---3--:R-:W-:Y:S08]  /*6ce0*/  HMMA.16816.F32.BF16 R40, R12.reuse, R8, R40 ;  /* 0x000000080c28723c */ /* 0x048ff00000041828 */
[-C--:B------:R-:W-:Y:S08]  /*6cf0*/  HMMA.16816.F32.BF16 R44, R12, R10.reuse, R44 ;  /* 0x0000000a0c2c723c */ /* 0x080ff0000004182c */
[C---:B------:R-:W-:Y:S01]  /*6d00*/  HMMA.16816.F32.BF16 R48, R4.reuse, R10, R48 ;  /* 0x0000000a0430723c */ /* 0x040fe20000041830 */
[----:B------:R-:W1:Y:S07]  /*6d10*/  LDSM.16.MT88.4 R8, [R0+0x8400] ;  /* 0x008400000008783b */ /* 0x000e6e0000004200 */
        /* <DEDUP_REMOVED lines=12> */
[-C--:B------:R-:W-:Y:S08]  /*6de0*/  HMMA.16816.F32.BF16 R36, R24, R28.reuse, R36 ;  /* 0x0000001c1824723c */ /* 0x080ff00000041824 */
[C---:B------:R-:W-:Y:S08]  /*6df0*/  HMMA.16816.F32.BF16 R40, R32.reuse, R28, R40 ;  /* 0x0000001c2028723c */ /* 0x040ff00000041828 */
[-C--:B------:R-:W-:Y:S08]  /*6e00*/  HMMA.16816.F32.BF16 R44, R32, R30.reuse, R44 ;  /* 0x0000001e202c723c */ /* 0x080ff0000004182c */
[C---:B------:R-:W-:Y:S01]  /*6e10*/  HMMA.16816.F32.BF16 R48, R24.reuse, R30, R48 ;  /* 0x0000001e1830723c */ /* 0x040fe20000041830 */
[----:B------:R-:W5:Y:S07]  /*6e20*/  LDSM.16.MT88.4 R28, [R0+0x8800] ;  /* 0x00880000001c783b */ /* 0x000f6e0000004200 */
[-C--:B------:R-:W-:Y:S08]  /*6e30*/  HMMA.16816.F32.BF16 R52, R24, R132.reuse, R52 ;  /* 0x000000841834723c */ /* 0x080ff00000041834 */
[C---:B------:R-:W-:Y:S08]  /*6e40*/  HMMA.16816.F32.BF16 R56, R32.reuse, R132, R56 ;  /* 0x000000842038723c */ /* 0x040ff00000041838 */
[-C--:B------:R-:W-:Y:S08]  /*6e50*/  HMMA.16816.F32.BF16 R60, R32, R134.reuse, R60 ;  /* 0x00000086203c723c */ /* 0x080ff0000004183c */
[C---:B------:R-:W-:Y:S01]  /*6e60*/  HMMA.16816.F32.BF16 R64, R24.reuse, R134, R64 ;  /* 0x000000861840723c */ /* 0x040fe20000041840 */
[----:B------:R-:W-:Y:S07]  /*6e70*/  LDSM.16.MT88.4 R132, [R0+0x6c00] ;  /* 0x006c00000084783b */ /* 0x000fee0000004200 */
[-C--:B-1----:R-:W-:Y:S04]  /*6e80*/  HMMA.16816.F32.BF16 R68, R24, R8.reuse, R68 ;  /* 0x000000081844723c */ /* 0x082fe80000041844 */
[----:B--2---:R-:W-:Y:S04]  /*6e90*/  IMAD.SHL.U32 R160, R147, 0x2, RZ ;  /* 0x0000000293a07824 */ /* 0x004fe800078e00ff */
[C---:B------:R-:W-:Y:S08]  /*6ea0*/  HMMA.16816.F32.BF16 R72, R32.reuse, R8, R72 ;  /* 0x000000082048723c */ /* 0x040ff00000041848 */
[-C--:B------:R-:W-:Y:S01]  /*6eb0*/  HMMA.16816.F32.BF16 R76, R32, R10.reuse, R76 ;  /* 0x0000000a204c723c */ /* 0x080fe2000004184c */
[----:B------:R-:W1:Y:S07]  /*6ec0*/  LDSM.16.MT88.4 R32, [R2+0x1a800] ;  /* 0x01a800000220783b */ /* 0x000e6e0000004200 */
[----:B------:R-:W-:Y:S01]  /*6ed0*/  HMMA.16816.F32.BF16 R80, R24, R10, R80 ;  /* 0x0000000a1850723c */ /* 0x000fe20000041850 */
[----:B------:R-:W2:Y:S04]  /*6ee0*/  LDSM.16.MT88.4 R8, [R0+0x7c00] ;  /* 0x007c00000008783b */ /* 0x000ea80000004200 */
        /* <DEDUP_REMOVED lines=10> */
[-C--:B-----5:R-:W-:Y:S08]  /*6f90*/  HMMA.16816.F32.BF16 R68, R4, R28.reuse, R68 ;  /* 0x0000001c0444723c */ /* 0x0a0ff00000041844 */
[C---:B------:R-:W-:Y:S08]  /*6fa0*/  HMMA.16816.F32.BF16 R72, R16.reuse, R28, R72 ;  /* 0x0000001c1048723c */ /* 0x040ff00000041848 */
[-C--:B------:R-:W-:Y:S08]  /*6fb0*/  HMMA.16816.F32.BF16 R76, R16, R30.reuse, R76 ;  /* 0x0000001e104c723c */ /* 0x080ff0000004184c */
[----:B------:R-:W-:Y:S08]  /*6fc0*/  HMMA.16816.F32.BF16 R80, R4, R30, R80 ;  /* 0x0000001e0450723c */ /* 0x000ff00000041850 */
[-C--:B-1----:R-:W-:Y:S08]  /*6fd0*/  HMMA.16816.F32.BF16 R36, R32, R132.reuse, R36 ;  /* 0x000000842024723c */ /* 0x082ff00000041824 */
        /* <DEDUP_REMOVED lines=44> */
.L_x_471:
[----:B------:R-:W-:Y:S01]  /*72a0*/  LDSM.16.M88.4 R24, [R177] ;  /* 0x00000000b118783b */ /* 0x000fe20000000200 */
[----:B------:R-:W-:Y:S01]  /*72b0*/  IMAD.MOV.U32 R167, RZ, RZ, c[0x0][0x22c] ;  /* 0x00008b00ffa77624 */ /* 0x000fe200078e00ff */
[----:B------:R-:W-:Y:S01]  /*72c0*/  ULOP3.LUT UR4, UR5, 0x1, URZ, 0xc0, !UPT ;  /* 0x0000000105047892 */ /* 0x000fe2000f8ec03f */
[----:B------:R-:W-:Y:S01]  /*72d0*/  IMAD.MOV.U32 R166, RZ, RZ, c[0x0][0x22c] ;  /* 0x00008b00ffa67624 */ /* 0x000fe200078e00ff */
[----:B------:R-:W-:Y:S01]  /*72e0*/  UISETP.GT.AND UP2, UPT, UR5, UR11, UPT ;  /* 0x0000000b0500728c */ /* 0x000fe2000bf44270 */
[----:B-1----:R-:W1:Y:S01]  /*72f0*/  LDSM.16.MT88.4 R8, [R0+0x9000] ;  /* 0x009000000008783b */ /* 0x002e620000004200 */
[----:B------:R-:W-:Y:S01]  /*7300*/  IMAD R167, R167, c[0x0][0x1c0], RZ ;  /* 0x00007000a7a77a24 */ /* 0x000fe200078e02ff */
[----:B------:R-:W-:Y:S01]  /*7310*/  UISETP.NE.U32.AND UP0, UPT, UR4, 0x1, UPT ;  /* 0x000000010400788c */ /* 0x000fe2000bf05070 */
[----:B------:R-:W-:Y:S01]  /*7320*/  IMAD R166, R166, c[0x0][0x1c0], RZ ;  /* 0x00007000a6a67a24 */ /* 0x000fe200078e02ff */
[----:B------:R-:W-:Y:S01]  /*7330*/  UIADD3 UR4, UR5, -0x1, URZ ;  /* 0xffffffff05047890 */ /* 0x000fe2000fffe03f */
[----:B------:R-:W2:Y:S01]  /*7340*/  LDSM.16.MT88.4 R16, [R0+0xb000] ;  /* 0x00b000000010783b */ /* 0x000ea20000004200 */
[----:B------:R-:W-:Y:S02]  /*7350*/  IMAD.SHL.U32 R167, R167, 0x20, RZ ;  /* 0x00000020a7a77824 */ /* 0x000fe400078e00ff */
[----:B------:R-:W-:Y:S02]  /*7360*/  IMAD R166, R166, 0x28, RZ ;  /* 0x00000028a6a67824 */ /* 0x000fe400078e02ff */
[----:B------:R-:W3:Y:S01]  /*7370*/  LDSM.16.MT88.4 R28, [R0+0xd000] ;  /* 0x00d00000001c783b */ /* 0x000ee20000004200 */
[----:B------:R-:W-:Y:S01]  /*7380*/  IMAD.MOV.U32 R161, RZ, RZ, c[0x0][0x22c] ;  /* 0x00008b00ffa17624 */ /* 0x000fe200078e00ff */
[----:B------:R-:W-:Y:S03]  /*7390*/  UMOV UR5, UR4 ;  /* 0x0000000400057c82 */ /* 0x000fe60008000000 */
[----:B------:R-:W4:Y:S01]  /*73a0*/  LDL R165, [R1+0xc] ;  /* 0x00000c0001a57983 */ /* 0x000f220000100800 */
[----:B------:R-:W-:Y:S04]  /*73b0*/  IMAD R161, R161, c[0x0][0x1c0], RZ ;  /* 0x00007000a1a17a24 */ /* 0x000fe800078e02ff */
[----:B------:R-:W-:Y:S01]  /*73c0*/  LDSM.16.M88.4 R32, [R178] ;  /* 0x00000000b220783b */ /* 0x000fe20000000200 */
[----:B------:R-:W-:Y:S04]  /*73d0*/  IMAD.U32 R161, R161, -0x40, RZ ;  /* 0xffffffc0a1a17824 */ /* 0x000fe800078e00ff */
[----:B------:R-:W4:Y:S01]  /*73e0*/  LDL R164, [R1+0x10] ;  /* 0x0000100001a47983 */ /* 0x000f220000100800 */
[C---:B------:R-:W-:Y:S04]  /*73f0*/  LEA R190, P1, R161.reuse, R162, 0x2 ;  /* 0x000000a2a1be7211 */ /* 0x040fe800078210ff */
[----:B------:R-:W3:Y:S01]  /*7400*/  LDSM.16.MT88.4 R132, [R0+0x9400] ;  /* 0x009400000084783b */ /* 0x000ee20000004200 */
[----:B------:R-:W-:Y:S01]  /*7410*/  LEA.HI.X.SX32 R189, R161, R163, 0x2, P1 ;  /* 0x000000a3a1bd7211 */ /* 0x000fe200008f16ff */
[----:B------:R-:W-:Y:S03]  /*7420*/  IMAD.MOV.U32 R161, RZ, RZ, c[0x0][0x22c] ;  /* 0x00008b00ffa17624 */ /* 0x000fe600078e00ff */
[----:B------:R-:W3:Y:S01]  /*7430*/  LDSM.16.MT88.4 R136, [R0+0xb400] ;  /* 0x00b400000088783b */ /* 0x000ee20000004200 */
[----:B------:R-:W-:Y:S01]  /*7440*/  IMAD R161, R161, c[0x0][0x1c0], RZ ;  /* 0x00007000a1a17a24 */ /* 0x000fe200078e02ff */
[C---:B-1----:R-:W-:Y:S03]  /*7450*/  HMMA.16816.F32.BF16 R4, R24.reuse, R8, RZ ;  /* 0x000000081804723c */ /* 0x042fe600000418ff */
[----:B------:R-:W1:Y:S01]  /*7460*/  LDSM.16.MT88.4 R140, [R0+0xd400] ;  /* 0x00d40000008c783b */ /* 0x000e620000004200 */
[----:B------:R-:W-:Y:S04]  /*7470*/  IMAD.SHL.U32 R161, R161, 0x10, RZ ;  /* 0x00000010a1a17824 */ /* 0x000fe800078e00ff */
[----:B------:R-:W-:Y:S01]  /*7480*/  LDSM.16.M88.4 R144, [R180] ;  /* 0x00000000b490783b */ /* 0x000fe20000000200 */
[C---:B------:R-:W-:Y:S04]  /*7490*/  HMMA.16816.F32.BF16 R8, R24.reuse, R10, RZ ;  /* 0x0000000a1808723c */ /* 0x040fe800000418ff */
[----:B------:R-:W1:Y:S04]  /*74a0*/  LDSM.16.MT88.4 R148, [R0+0x9800] ;  /* 0x009800000094783b */ /* 0x000e680000004200 */
[C---:B--2---:R-:W-:Y:S01]  /*74b0*/  HMMA.16816.F32.BF16 R12, R24.reuse, R16, RZ ;  /* 0x00000010180c723c */ /* 0x044fe200000418ff */
[----:B------:R-:W2:Y:S05]  /*74c0*/  LDSM.16.MT88.4 R152, [R0+0xb800] ;  /* 0x00b800000098783b */ /* 0x000eaa0000004200 */
[----:B------:R-:W-:Y:S02]  /*74d0*/  LDSM.16.MT88.4 R156, [R0+0xbc00] ;  /* 0x00bc0000009c783b */ /* 0x000fe40000004200 */
[C---:B------:R-:W-:Y:S08]  /*74e0*/  HMMA.16816.F32.BF16 R16, R24.reuse, R18, RZ ;  /* 0x000000121810723c */ /* 0x040ff000000418ff */
[C---:B---3--:R-:W-:Y:S08]  /*74f0*/  HMMA.16816.F32.BF16 R20, R24.reuse, R28, RZ ;  /* 0x0000001c1814723c */ /* 0x048ff000000418ff */
[----:B------:R-:W-:Y:S01]  /*7500*/  HMMA.16816.F32.BF16 R24, R24, R30, RZ ;  /* 0x0000001e1818723c */ /* 0x000fe200000418ff */
[----:B------:R-:W3:Y:S07]  /*7510*/  LDSM.16.MT88.4 R28, [R0+0xd800] ;  /* 0x00d80000001c783b */ /* 0x000eee0000004200 */
[C---:B------:R-:W-:Y:S08]  /*7520*/  HMMA.16816.F32.BF16 R4, R32.reuse, R132, R4 ;  /* 0x000000842004723c */ /* 0x040ff00000041804 */
[C---:B------:R-:W-:Y:S01]  /*7530*/  HMMA.16816.F32.BF16 R8, R32.reuse, R134, R8 ;  /* 0x000000862008723c */ /* 0x040fe20000041808 */
[----:B------:R-:W-:Y:S07]  /*7540*/  LDSM.16.M88.4 R132, [R179] ;  /* 0x00000000b384783b */ /* 0x000fee0000000200 */
[C---:B------:R-:W-:Y:S08]  /*7550*/  HMMA.16816.F32.BF16 R12, R32.reuse, R136, R12 ;  /* 0x00000088200c723c */ /* 0x040ff0000004180c */
[C---:B------:R-:W-:Y:S01]  /*7560*/  HMMA.16816.F32.BF16 R16, R32.reuse, R138, R16 ;  /* 0x0000008a2010723c */ /* 0x040fe20000041810 */
[----:B------:R-:W3:Y:S07]  /*7570*/  LDSM.16.MT88.4 R136, [R0+0x9c00] ;  /* 0x009c00000088783b */ /* 0x000eee0000004200 */
[C---:B-1----:R-:W-:Y:S08]  /*7580*/  HMMA.16816.F32.BF16 R20, R32.reuse, R140, R20 ;  /* 0x0000008c2014723c */ /* 0x042ff00000041814 */
[----:B------:R-:W-:Y:S01]  /*7590*/  HMMA.16816.F32.BF16 R24, R32, R142, R24 ;  /* 0x0000008e2018723c */ /* 0x000fe20000041818 */
[----:B------:R-:W1:Y:S05]  /*75a0*/  LDSM.16.MT88.4 R32, [R0+0xdc00] ;  /* 0x00dc00000020783b */ /* 0x000e6a0000004200 */
[----:B------:R-:W-:Y:S02]  /*75b0*/  LDSM.16.M88.4 R140, [R177+0x2000] ;  /* 0x00200000b18c783b */ /* 0x000fe40000000200 */
[C---:B------:R-:W-:Y:S08]  /*75c0*/  HMMA.16816.F32.BF16 R4, R144.reuse, R148, R4 ;  /* 0x000000949004723c */ /* 0x040ff00000041804 */
[C---:B------:R-:W-:Y:S01]  /*75d0*/  HMMA.16816.F32.BF16 R8, R144.reuse, R150, R8 ;  /* 0x000000969008723c */ /* 0x040fe20000041808 */
[----:B------:R-:W1:Y:S07]  /*75e0*/  LDSM.16.MT88.4 R148, [R0+0xa000] ;  /* 0x00a000000094783b */ /* 0x000e6e0000004200 */
[C---:B--2---:R-:W-:Y:S08]  /*75f0*/  HMMA.16816.F32.BF16 R12, R144.reuse, R152, R12 ;  /* 0x00000098900c723c */ /* 0x044ff0000004180c */
[C---:B------:R-:W-:Y:S01]  /*7600*/  HMMA.16816.F32.BF16 R16, R144.reuse, R154, R16 ;  /* 0x0000009a9010723c */ /* 0x040fe20000041810 */
[----:B------:R-:W2:Y:S07]  /*7610*/  LDSM.16.MT88.4 R152, [R0+0xc000] ;  /* 0x00c000000098783b */ /* 0x000eae0000004200 */
[C---:B---3--:R-:W-:Y:S08]  /*7620*/  HMMA.16816.F32.BF16 R20, R144.reuse, R28, R20 ;  /* 0x0000001c9014723c */ /* 0x048ff00000041814 */
[----:B------:R-:W-:Y:S01]  /*7630*/  HMMA.16816.F32.BF16 R24, R144, R30, R24 ;  /* 0x0000001e9018723c */ /* 0x000fe20000041818 */
[----:B------:R-:W3:Y:S05]  /*7640*/  LDSM.16.MT88.4 R28, [R0+0xe000] ;  /* 0x00e00000001c783b */ /* 0x000eea0000004200 */
[----:B------:R-:W-:Y:S02]  /*7650*/  LDSM.16.MT88.4 R144, [R0+0xa400] ;  /* 0x00a400000090783b */ /* 0x000fe40000004200 */
[C---:B------:R-:W-:Y:S08]  /*7660*/  HMMA.16816.F32.BF16 R4, R132.reuse, R136, R4 ;  /* 0x000000888404723c */ /* 0x040ff00000041804 */
[C---:B------:R-:W-:Y:S01]  /*7670*/  HMMA.16816.F32.BF16 R8, R132.reuse, R138, R8 ;  /* 0x0000008a8408723c */ /* 0x040fe20000041808 */
[----:B------:R-:W2:Y:S07]  /*7680*/  LDSM.16.M88.4 R136, [R178+0x2000] ;  /* 0x00200000b288783b */ /* 0x000eae0000000200 */
        /* <DEDUP_REMOVED lines=16> */
[----:B------:R-:W-:Y:S02]  /*7790*/  LDSM.16.M88.4 R140, [R179+0x2000] ;  /* 0x00200000b38c783b */ /* 0x000fe40000000200 */
[C---:B------:R-:W-:Y:S08]  /*77a0*/  HMMA.16816.F32.BF16 R4, R136.reuse, R144, R4 ;  /* 0x000000908804723c */ /* 0x040ff00000041804 */
[C---:B------:R-:W-:Y:S01]  /*77b0*/  HMMA.16816.F32.BF16 R8, R136.reuse, R146, R8 ;  /* 0x000000928808723c */ /* 0x040fe20000041808 */
[----:B------:R-:W2:Y:S07]  /*77c0*/  LDSM.16.MT88.4 R144, [R0+0xac00] ;  /* 0x00ac00000090783b */ /* 0x000eae0000004200 */
[C---:B------:R-:W-:Y:S08]  /*77d0*/  HMMA.16816.F32.BF16 R12, R136.reuse, R156, R12 ;  /* 0x0000009c880c723c */ /* 0x040ff0000004180c */
[C---:B------:R-:W-:Y:S01]  /*77e0*/  HMMA.16816.F32.BF16 R16, R136.reuse, R158, R16 ;  /* 0x0000009e8810723c */ /* 0x040fe20000041810 */
[----:B------:R-:W3:Y:S07]  /*77f0*/  LDSM.16.MT88.4 R156, [R0+0xcc00] ;  /* 0x00cc0000009c783b */ /* 0x000eee0000004200 */
[C---:B-1----:R-:W-:Y:S08]  /*7800*/  HMMA.16816.F32.BF16 R20, R136.reuse, R32, R20 ;  /* 0x000000208814723c */ /* 0x042ff00000041814 */
[----:B------:R-:W-:Y:S01]  /*7810*/  HMMA.16816.F32.BF16 R24, R136, R34, R24 ;  /* 0x000000228818723c */ /* 0x000fe20000041818 */
[----:B------:R-:W1:Y:S07]  /*7820*/  LDSM.16.MT88.4 R32, [R0+0xec00] ;  /* 0x00ec00000020783b */ /* 0x000e6e0000004200 */
[C---:B------:R-:W-:Y:S08]  /*7830*/  HMMA.16816.F32.BF16 R4, R132.reuse, R148, R4 ;  /* 0x000000948404723c */ /* 0x040ff00000041804 */
[C---:B------:R-:W-:Y:S08]  /*7840*/  HMMA.16816.F32.BF16 R8, R132.reuse, R150, R8 ;  /* 0x000000968408723c */ /* 0x040ff00000041808 */
[C---:B--2---:R-:W-:Y:S08]  /*7850*/  HMMA.16816.F32.BF16 R12, R132.reuse, R152, R12 ;  /* 0x00000098840c723c */ /* 0x044ff0000004180c */
[C---:B------:R-:W-:Y:S08]  /*7860*/  HMMA.16816.F32.BF16 R16, R132.reuse, R154, R16 ;  /* 0x0000009a8410723c */ /* 0x040ff00000041810 */
[C---:B---3--:R-:W-:Y:S07]  /*7870*/  HMMA.16816.F32.BF16 R20, R132.reuse, R28, R20 ;  /* 0x0000001c8414723c */ /* 0x048fee0000041814 */
[----:B------:R-:W-:Y:S01]  /*7880*/  IMAD.MOV.U32 R28, RZ, RZ, R190 ;  /* 0x000000ffff1c7224 */ /* 0x000fe200078e00be */
[----:B------:R-:W-:Y:S04]  /*7890*/  HMMA.16816.F32.BF16 R24, R132, R30, R24 ;  /* 0x0000001e8418723c */ /* 0x000fe80000041818 */
[----:B------:R-:W-:Y:S03]  /*78a0*/  IMAD.MOV.U32 R29, RZ, RZ, R189 ;  /* 0x000000ffff1d7224 */ /* 0x000fe600078e00bd */
[----:B----4-:R-:W-:Y:S01]  /*78b0*/  @P0 IADD3 R30, P2, R165, UR8, RZ ;  /* 0x00000008a51e0c10 */ /* 0x010fe2000ff5e0ff */
[C---:B------:R-:W-:Y:S01]  /*78c0*/  HMMA.16816.F32.BF16 R4, R140.reuse, R144, R4 ;  /* 0x000000908c04723c */ /* 0x040fe20000041804 */
[----:B------:R-:W-:Y:S01]  /*78d0*/  IMAD.MOV.U32 R165, RZ, RZ, c[0x0][0x22c] ;  /* 0x00008b00ffa57624 */ /* 0x000fe200078e00ff */
[----:B------:R-:W-:Y:S03]  /*78e0*/  @UP3 UIADD3 UR8, UP1, UR8, -0x100, URZ ;  /* 0xffffff0008083890 */ /* 0x000fe6000ff3e03f */
[----:B------:R-:W-:Y:S01]  /*78f0*/  @P0 IADD3.X R31, R164, UR7, RZ, P2, !PT ;  /* 0x00000007a41f0c10 */ /* 0x000fe200097fe4ff */
[----:B------:R-:W-:Y:S01]  /*7900*/  IMAD R165, R165, c[0x0][0x1c0], RZ ;  /* 0x00007000a5a57a24 */ /* 0x000fe200078e02ff */
[----:B------:R-:W-:Y:S01]  /*7910*/  @UP3 UIADD3.X UR7, UR7, -0x1, URZ, UP1, !UPT ;  /* 0xffffffff07073890 */ /* 0x000fe20008ffe43f */
[C---:B------:R-:W-:Y:S01]  /*7920*/  HMMA.16816.F32.BF16 R8, R140.reuse, R146, R8 ;  /* 0x000000928c08723c */ /* 0x040fe20000041808 */
[----:B------:R-:W-:Y:S01]  /*7930*/  IMAD.MOV.U32 R164, RZ, RZ, c[0x0][0x22c] ;  /* 0x00008b00ffa47624 */ /* 0x000fe200078e00ff */
[----:B------:R2:W5:Y:S02]  /*7940*/  @P0 LDG.E R239, [R30.64] ;  /* 0x0000000c1eef0981 */ /* 0x000564000c1e1900 */
[----:B------:R-:W-:Y:S02]  /*7950*/  IMAD R165, R165, 0x38, RZ ;  /* 0x00000038a5a57824 */ /* 0x000fe400078e02ff */
[----:B------:R-:W-:Y:S01]  /*7960*/  IMAD R164, R164, c[0x0][0x1c0], RZ ;  /* 0x00007000a4a47a24 */ /* 0x000fe200078e02ff */
[----:B------:R2:W5:Y:S01]  /*7970*/  @P0 LDG.E R240, [R30.64+0x20] ;  /* 0x0000200c1ef00981 */ /* 0x000562000c1e1900 */
[C---:B------:R-:W-:Y:S04]  /*7980*/  HMMA.16816.F32.BF16 R12, R140.reuse, R156, R12 ;  /* 0x0000009c8c0c723c */ /* 0x040fe8000004180c */
[----:B------:R2:W5:Y:S01]  /*7990*/  @P0 LDG.E R237, [R30.64+0x80] ;  /* 0x0000800c1eed0981 */ /* 0x000562000c1e1900 */
[----:B------:R-:W-:Y:S03]  /*79a0*/  IMAD R164, R164, 0x18, RZ ;  /* 0x00000018a4a47824 */ /* 0x000fe600078e02ff */
[C---:B------:R-:W-:Y:S01]  /*79b0*/  HMMA.16816.F32.BF16 R16, R140.reuse, R158, R16 ;  /* 0x0000009e8c10723c */ /* 0x040fe20000041810 */
[----:B------:R2:W5:Y:S03]  /*79c0*/  @P0 LDG.E R238, [R30.64+0xa0] ;  /* 0x0000a00c1eee0981 */ /* 0x000566000c1e1900 */
[CC--:B------:R-:W-:Y:S02]  /*79d0*/  LEA R134, P0, R161.reuse, R28.reuse, 0x2 ;  /* 0x0000001ca1867211 */ /* 0x0c0fe400078010ff */
[----:B------:R3:W-:Y:S02]  /*79e0*/  RED.E.ADD.F32.FTZ.RN.STRONG.GPU [R28.64], R4 ;  /* 0x000000041c00798e */ /* 0x0007e4000c10e78c */
[C---:B-1----:R-:W-:Y:S04]  /*79f0*/  HMMA.16816.F32.BF16 R20, R140.reuse, R32, R20 ;  /* 0x000000208c14723c */ /* 0x042fe80000041814 */
[-C--:B------:R-:W-:Y:S03]  /*7a00*/  LEA.HI.X.SX32 R135, R161, R29.reuse, 0x2, P0 ;  /* 0x0000001da1877211 */ /* 0x080fe600000f16ff */
[CC--:B------:R-:W-:Y:S01]  /*7a10*/  LEA R32, P1, R241.reuse, R28.reuse, 0x2 ;  /* 0x0000001cf1207211 */ /* 0x0c0fe200078210ff */
[----:B------:R-:W-:Y:S01]  /*7a20*/  HMMA.16816.F32.BF16 R24, R140, R34, R24 ;  /* 0x000000228c18723c */ /* 0x000fe20000041818 */
[----:B------:R-:W-:Y:S03]  /*7a30*/  LDSM.16.MT88.4 R140, [R3+0x1c00] ;  /* 0x001c0000038c783b */ /* 0x000fe60000004200 */
[-C--:B------:R-:W-:Y:S02]  /*7a40*/  LEA.HI.X.SX32 R33, R241, R29.reuse, 0x2, P1 ;  /* 0x0000001df1217211 */ /* 0x080fe400008f16ff */
[CC--:B------:R-:W-:Y:S02]  /*7a50*/  LEA R132, P1, R164.reuse, R28.reuse, 0x2 ;  /* 0x0000001ca4847211 */ /* 0x0c0fe400078210ff */
[CC--:B------:R-:W-:Y:S01]  /*7a60*/  LEA R34, P0, R167.reuse, R28.reuse, 0x2 ;  /* 0x0000001ca7227211 */ /* 0x0c0fe200078010ff */
[----:B------:R1:W-:Y:S03]  /*7a70*/  RED.E.ADD.F32.FTZ.RN.STRONG.GPU [R32.64], R5 ;  /* 0x000000052000798e */ /* 0x0003e6000c10e78c */
[-C--:B------:R-:W-:Y:S01]  /*7a80*/  LEA.HI.X.SX32 R133, R164, R29.reuse, 0x2, P1 ;  /* 0x0000001da4857211 */ /* 0x080fe200008f16ff */
[----:B------:R-:W-:Y:S01]  /*7a90*/  IMAD.MOV.U32 R164, RZ, RZ, c[0x0][0x22c] ;  /* 0x00008b00ffa47624 */ /* 0x000fe200078e00ff */
[----:B------:R4:W-:Y:S01]  /*7aa0*/  RED.E.ADD.F32.FTZ.RN.STRONG.GPU [R134.64], R6 ;  /* 0x000000068600798e */ /* 0x0009e2000c10e78c */
[-C--:B------:R-:W-:Y:S02]  /*7ab0*/  LEA.HI.X.SX32 R35, R167, R29.reuse, 0x2, P0 ;  /* 0x0000001da7237211 */ /* 0x080fe400000f16ff */
[----:B------:R-:W-:Y:S01]  /*7ac0*/  IMAD R164, R164, c[0x0][0x1c0], RZ ;  /* 0x00007000a4a47a24 */ /* 0x000fe200078e02ff */
[-C--:B--2---:R-:W-:Y:S01]  /*7ad0*/  LEA R30, P2, R166, R28.reuse, 0x2 ;  /* 0x0000001ca61e7211 */ /* 0x084fe200078410ff */
[----:B------:R2:W-:Y:S02]  /*7ae0*/  RED.E.ADD.F32.FTZ.RN.STRONG.GPU [R132.64], R7 ;  /* 0x000000078400798e */ /* 0x0005e4000c10e78c */
[----:B------:R-:W-:Y:S01]  /*7af0*/  IMAD R164, R164, 0x30, RZ ;  /* 0x00000030a4a47824 */ /* 0x000fe200078e02ff */
[-C--:B------:R-:W-:Y:S02]  /*7b00*/  LEA.HI.X.SX32 R31, R166, R29.reuse, 0x2, P2 ;  /* 0x0000001da61f7211 */ /* 0x080fe400010f16ff */
[----:B------:R2:W-:Y:S02]  /*7b10*/  RED.E.ADD.F32.FTZ.RN.STRONG.GPU [R34.64], R8 ;  /* 0x000000082200798e */ /* 0x0005e4000c10e78c */
[CC--:B---3--:R-:W-:Y:S03]  /*7b20*/  LEA R4, P1, R164.reuse, R28.reuse, 0x2 ;  /* 0x0000001ca4047211 */ /* 0x0c8fe600078210ff */
[----:B------:R3:W-:Y:S01]  /*7b30*/  RED.E.ADD.F32.FTZ.RN.STRONG.GPU [R30.64], R9 ;  /* 0x000000091e00798e */ /* 0x0007e2000c10e78c */
[-C--:B-1----:R-:W-:Y:S01]  /*7b40*/  LEA.HI.X.SX32 R5, R164, R29.reuse, 0x2, P1 ;  /* 0x0000001da4057211 */ /* 0x082fe200008f16ff */
[----:B------:R-:W-:Y:S04]  /*7b50*/  IMAD.MOV.U32 R164, RZ, RZ, c[0x0][0x22c] ;  /* 0x00008b00ffa47624 */ /* 0x000fe800078e00ff */
[----:B------:R1:W-:Y:S01]  /*7b60*/  RED.E.ADD.F32.FTZ.RN.STRONG.GPU [R4.64], R10 ;  /* 0x0000000a0400798e */ /* 0x0003e2000c10e78c */
[CC--:B----4-:R-:W-:Y:S01]  /*7b70*/  LEA R6, P0, R165.reuse, R28.reuse, 0x2 ;  /* 0x0000001ca5067211 */ /* 0x0d0fe200078010ff */
[----:B------:R-:W-:Y:S03]  /*7b80*/  IMAD R164, R164, c[0x0][0x1c0], RZ ;  /* 0x00007000a4a47a24 */ /* 0x000fe600078e02ff */
[-C--:B--2---:R-:W-:Y:S01]  /*7b90*/  LEA.HI.X.SX32 R7, R165, R29.reuse, 0x2, P0 ;  /* 0x0000001da5077211 */ /* 0x084fe200000f16ff */
[----:B------:R-:W-:Y:S01]  /*7ba0*/  IMAD.SHL.U32 R164, R164, 0x10, RZ ;  /* 0x00000010a4a47824 */ /* 0x000fe200078e00ff */
[C---:B------:R-:W-:Y:S02]  /*7bb0*/  IADD3 R132, R161.reuse, 0x40, RZ ;  /* 0x00000040a1847810 */ /* 0x040fe40007ffe0ff */
[----:B------:R-:W-:Y:S01]  /*7bc0*/  IADD3 R133, R161, 0x40, RZ ;  /* 0x00000040a1857810 */ /* 0x000fe20007ffe0ff */
[----:B------:R2:W-:Y:S01]  /*7bd0*/  RED.E.ADD.F32.FTZ.RN.STRONG.GPU [R6.64], R11 ;  /* 0x0000000b0600798e */ /* 0x0005e2000c10e78c */
[C---:B------:R-:W-:Y:S01]  /*7be0*/  IADD3 R137, R164.reuse, 0x20, RZ ;  /* 0x00000020a4897810 */ /* 0x040fe20007ffe0ff */
[C---:B------:R-:W-:Y:S01]  /*7bf0*/  IMAD.IADD R132, R241.reuse, 0x1, R132 ;  /* 0x00000001f1847824 */ /* 0x040fe200078e0284 */
[C---:B------:R-:W-:Y:S02]  /*7c00*/  IADD3 R136, R164.reuse, 0x20, RZ ;  /* 0x00000020a4887810 */ /* 0x040fe40007ffe0ff */
[----:B------:R4:W-:Y:S01]  /*7c10*/  RED.E.ADD.F32.FTZ.RN.STRONG.GPU [R28.64+0x80], R12 ;  /* 0x0000800c1c00798e */ /* 0x0009e2000c10e78c */
[----:B------:R-:W-:Y:S02]  /*7c20*/  IADD3 R0, R164, 0x20, RZ ;  /* 0x00000020a4007810 */ /* 0x000fe40007ffe0ff */
[----:B------:R-:W-:Y:S01]  /*7c30*/  IMAD.IADD R136, R241, 0x1, R136 ;  /* 0x00000001f1887824 */ /* 0x000fe200078e0288 */
[-C--:B------:R-:W-:Y:S01]  /*7c40*/  LEA R8, P2, R247, R28.reuse, 0x2 ;  /* 0x0000001cf7087211 */ /* 0x080fe200078410ff */
[----:B------:R4:W-:Y:S01]  /*7c50*/  RED.E.ADD.F32.FTZ.RN.STRONG.GPU [R32.64+0x80], R13 ;  /* 0x0000800d2000798e */ /* 0x0009e2000c10e78c */
[C---:B------:R-:W-:Y:S02]  /*7c60*/  IMAD.IADD R0, R241.reuse, 0x1, R0 ;  /* 0x00000001f1007824 */ /* 0x040fe400078e0200 */
[CC--:B---3--:R-:W-:Y:S02]  /*7c70*/  LEA R30, P1, R136.reuse, R28.reuse, 0x2 ;  /* 0x0000001c881e7211 */ /* 0x0c8fe400078210ff */
[----:B------:R-:W-:Y:S01]  /*7c80*/  IMAD.IADD R0, R241, 0x1, R0 ;  /* 0x00000001f1007824 */ /* 0x000fe200078e0200 */
[-C--:B------:R-:W-:Y:S02]  /*7c90*/  LEA.HI.X.SX32 R9, R247, R29.reuse, 0x2, P2 ;  /* 0x0000001df7097211 */ /* 0x080fe400010f16ff */
[CC--:B-1----:R-:W-:Y:S02]  /*7ca0*/  LEA R4, P0, R137.reuse, R28.reuse, 0x2 ;  /* 0x0000001c89047211 */ /* 0x0c2fe400078010ff */
[-C--:B------:R-:W-:Y:S02]  /*7cb0*/  LEA.HI.X.SX32 R31, R136, R29.reuse, 0x2, P1 ;  /* 0x0000001d881f7211 */ /* 0x080fe400008f16ff */
[-C--:B------:R-:W-:Y:S02]  /*7cc0*/  LEA.HI.X.SX32 R5, R137, R29.reuse, 0x2, P0 ;  /* 0x0000001d89057211 */ /* 0x080fe400000f16ff */
[-C--:B------:R-:W-:Y:S01]  /*7cd0*/  LEA R10, P0, R0, R28.reuse, 0x2 ;  /* 0x0000001c000a7211 */ /* 0x080fe200078010ff */
[----:B------:R-:W-:Y:S01]  /*7ce0*/  LDSM.16.MT88.4 R136, [R2+0x18800] ;  /* 0x018800000288783b */ /* 0x000fe20000004200 */
[-C--:B--2---:R-:W-:Y:S02]  /*7cf0*/  LEA R6, P1, R246, R28.reuse, 0x2 ;  /* 0x0000001cf6067211 */ /* 0x084fe400078210ff */
[-C--:B------:R-:W-:Y:S02]  /*7d00*/  LEA.HI.X.SX32 R11, R0, R29.reuse, 0x2, P0 ;  /* 0x0000001d000b7211 */ /* 0x080fe400000f16ff */
[----:B------:R1:W-:Y:S01]  /*7d10*/  RED.E.ADD.F32.FTZ.RN.STRONG.GPU [R4.64], R14 ;  /* 0x0000000e0400798e */ /* 0x0003e2000c10e78c */
[-C--:B------:R-:W-:Y:S02]  /*7d20*/  LEA.HI.X.SX32 R7, R246, R29.reuse, 0x2, P1 ;  /* 0x0000001df6077211 */ /* 0x080fe400008f16ff */
[----:B------:R-:W-:Y:S02]  /*7d30*/  IADD3 R0, R161, 0x40, RZ ;  /* 0x00000040a1007810 */ /* 0x000fe40007ffe0ff */
[----:B------:R2:W-:Y:S01]  /*7d40*/  RED.E.ADD.F32.FTZ.RN.STRONG.GPU [R30.64], R15 ;  /* 0x0000000f1e00798e */ /* 0x0005e2000c10e78c */
[CC--:B----4-:R-:W-:Y:S02]  /*7d50*/  LEA R12, P4, R132.reuse, R28.reuse, 0x2 ;  /* 0x0000001c840c7211 */ /* 0x0d0fe400078810ff */
[C---:B------:R-:W-:Y:S02]  /*7d60*/  IMAD.IADD R0, R241.reuse, 0x1, R0 ;  /* 0x00000001f1007824 */ /* 0x040fe400078e0200 */
[----:B------:R3:W-:Y:S01]  /*7d70*/  RED.E.ADD.F32.FTZ.RN.STRONG.GPU [R10.64], R16 ;  /* 0x000000100a00798e */ /* 0x0007e2000c10e78c */
[-C--:B------:R-:W-:Y:S01]  /*7d80*/  LEA.HI.X.SX32 R13, R132, R29.reuse, 0x2, P4 ;  /* 0x0000001d840d7211 */ /* 0x080fe200020f16ff */
[----:B------:R-:W-:Y:S03]  /*7d90*/  IMAD.IADD R0, R241, 0x1, R0 ;  /* 0x00000001f1007824 */ /* 0x000fe600078e0200 */
[----:B------:R4:W-:Y:S05]  /*7da0*/  RED.E.ADD.F32.FTZ.RN.STRONG.GPU [R8.64], R17 ;  /* 0x000000110800798e */ /* 0x0009ea000c10e78c */
[----:B------:R4:W-:Y:S01]  /*7db0*/  RED.E.ADD.F32.FTZ.RN.STRONG.GPU [R6.64], R18 ;  /* 0x000000120600798e */ /* 0x0009e2000c10e78c */
[-C--:B-1----:R-:W-:Y:S02]  /*7dc0*/  LEA R4, P0, R249, R28.reuse, 0x2 ;  /* 0x0000001cf9047211 */ /* 0x082fe400078010ff */
[-C--:B------:R-:W-:Y:S02]  /*7dd0*/  LEA R14, P5, R133, R28.reuse, 0x2 ;  /* 0x0000001c850e7211 */ /* 0x080fe400078a10ff */
[-C--:B------:R-:W-:Y:S02]  /*7de0*/  LEA.HI.X.SX32 R5, R249, R29.reuse, 0x2, P0 ;  /* 0x0000001df9057211 */ /* 0x080fe400000f16ff */
[-C--:B--2---:R-:W-:Y:S02]  /*7df0*/  LEA.HI.X.SX32 R15, R133, R29.reuse, 0x2, P5 ;  /* 0x0000001d850f7211 */ /* 0x084fe400028f16ff */
[----:B------:R-:W-:Y:S01]  /*7e00*/  LDSM.16.MT88.4 R132, [R2+0x17800] ;  /* 0x017800000284783b */ /* 0x000fe20000004200 */
[CC--:B---3--:R-:W-:Y:S04]  /*7e10*/  LEA R10, P3, R0.reuse, R28.reuse, 0x2 ;  /* 0x0000001c000a7211 */ /* 0x0c8fe800078610ff */
[----:B------:R1:W-:Y:S01]  /*7e20*/  RED.E.ADD.F32.FTZ.RN.STRONG.GPU [R4.64], R19 ;  /* 0x000000130400798e */ /* 0x0003e2000c10e78c */
[-C--:B------:R-:W-:Y:S02]  /*7e30*/  LEA.HI.X.SX32 R11, R0, R29.reuse, 0x2, P3 ;  /* 0x0000001d000b7211 */ /* 0x080fe400018f16ff */
[-C--:B----4-:R-:W-:Y:S02]  /*7e40*/  LEA R8, P2, R245, R28.reuse, 0x2 ;  /* 0x0000001cf5087211 */ /* 0x090fe400078410ff */
[----:B------:R-:W-:Y:S01]  /*7e50*/  RED.E.ADD.F32.FTZ.RN.STRONG.GPU [R28.64+0x100], R20 ;  /* 0x000100141c00798e */ /* 0x000fe2000c10e78c */
[----:B------:R-:W-:Y:S02]  /*7e60*/  IADD3 R0, R3, -0x3000, RZ ;  /* 0xffffd00003007810 */ /* 0x000fe40007ffe0ff */
[-C--:B------:R-:W-:Y:S02]  /*7e70*/  LEA.HI.X.SX32 R9, R245, R29.reuse, 0x2, P2 ;  /* 0x0000001df5097211 */ /* 0x080fe400010f16ff */
[----:B------:R-:W-:Y:S01]  /*7e80*/  RED.E.ADD.F32.FTZ.RN.STRONG.GPU [R32.64+0x100], R21 ;  /* 0x000100152000798e */ /* 0x000fe2000c10e78c */
[CC--:B------:R-:W-:Y:S04]  /*7e90*/  LEA R6, P1, R244.reuse, R28.reuse, 0x2 ;  /* 0x0000001cf4067211 */ /* 0x0c0fe800078210ff */
[----:B------:R-:W-:Y:S01]  /*7ea0*/  RED.E.ADD.F32.FTZ.RN.STRONG.GPU [R14.64], R22 ;  /* 0x000000160e00798e */ /* 0x000fe2000c10e78c */
[-C--:B------:R-:W-:Y:S02]  /*7eb0*/  LEA.HI.X.SX32 R7, R244, R29.reuse, 0x2, P1 ;  /* 0x0000001df4077211 */ /* 0x080fe400008f16ff */
[----:B------:R-:W-:Y:S01]  /*7ec0*/  PLOP3.LUT P1, PT, PT, PT, UP0, 0x80, 0x0 ;  /* 0x000000000000781c */ /* 0x000fe20003f2f008 */
[----:B------:R-:W-:Y:S01]  /*7ed0*/  @UP3 UIADD3 UR10, UP0, UR10, -0x100, URZ ;  /* 0xffffff000a0a3890 */ /* 0x000fe2000ff1e03f */
[----:B------:R-:W-:Y:S03]  /*7ee0*/  RED.E.ADD.F32.FTZ.RN.STRONG.GPU [R12.64], R23 ;  /* 0x000000170c00798e */ /* 0x000fe6000c10e78c */
[----:B------:R-:W-:Y:S02]  /*7ef0*/  @UP3 UIADD3.X UR9, UR9, -0x1, URZ, UP0, !UPT ;  /* 0xffffffff09093890 */ /* 0x000fe400087fe43f */
[----:B------:R-:W-:Y:S01]  /*7f00*/  RED.E.ADD.F32.FTZ.RN.STRONG.GPU [R10.64], R24 ;  /* 0x000000180a00798e */ /* 0x000fe2000c10e78c */
[C---:B-1----:R-:W-:Y:S04]  /*7f10*/  LEA R4, P0, R248.reuse, R28, 0x2 ;  /* 0x0000001cf8047211 */ /* 0x042fe800078010ff */
[----:B------:R-:W-:Y:S01]  /*7f20*/  RED.E.ADD.F32.FTZ.RN.STRONG.GPU [R8.64], R25 ;  /* 0x000000190800798e */ /* 0x000fe2000c10e78c */
[----:B------:R-:W-:Y:S02]  /*7f30*/  LEA.HI.X.SX32 R5, R248, R29, 0x2, P0 ;  /* 0x0000001df8057211 */ /* 0x000fe400000f16ff */
[----:B------:R-:W-:Y:S02]  /*7f40*/  PLOP3.LUT P0, PT, PT, PT, UP2, 0x80, 0x0 ;  /* 0x000000000000781c */ /* 0x000fe40003f0f028 */
[----:B------:R-:W-:Y:S01]  /*7f50*/  RED.E.ADD.F32.FTZ.RN.STRONG.GPU [R6.64], R26 ;  /* 0x0000001a0600798e */ /* 0x000fe2000c10e78c */
[----:B------:R-:W-:Y:S04]  /*7f60*/  @P1 IADD3 R0, R3, 0x3000, RZ ;  /* 0x0000300003001810 */ /* 0x000fe80007ffe0ff */
[----:B------:R-:W-:Y:S05]  /*7f70*/  LDSM.16.MT88.4 R8, [R3] ;  /* 0x000000000308783b */ /* 0x000fea0000004200 */
[----:B------:R-:W-:Y:S05]  /*7f80*/  RED.E.ADD.F32.FTZ.RN.STRONG.GPU [R4.64], R27 ;  /* 0x0000001b0400798e */ /* 0x000fea000c10e78c */
[----:B------:R-:W1:Y:S05]  /*7f90*/  LDSM.16.MT88.4 R4, [R2+0x15000] ;  /* 0x015000000204783b */ /* 0x000e6a0000004200 */
[----:B------:R-:W2:Y:S05]  /*7fa0*/  LDSM.16.MT88.4 R12, [R2+0x17000] ;  /* 0x01700000020c783b */ /* 0x000eaa0000004200 */
[----:B------:R-:W3:Y:S05]  /*7fb0*/  LDSM.16.MT88.4 R16, [R3+0x1000] ;  /* 0x001000000310783b */ /* 0x000eea0000004200 */
[----:B------:R-:W4:Y:S05]  /*7fc0*/  LDSM.16.MT88.4 R28, [R3+0x2000] ;  /* 0x00200000031c783b */ /* 0x000f2a0000004200 */
[----:B------:R-:W-:Y:S05]  /*7fd0*/  LDSM.16.MT88.4 R32, [R2+0x15800] ;  /* 0x015800000220783b */ /* 0x000fea0000004200 */
[----:B------:R-:W3:Y:S05]  /*7fe0*/  LDSM.16.MT88.4 R20, [R3+0x400] ;  /* 0x000400000314783b */ /* 0x000eea0000004200 */
        /* <DEDUP_REMOVED lines=16> */
[----:B------:R-:W2:Y:S05]  /*80f0*/  LDSM.16.MT88.4 R4, [R2+0x16000] ;  /* 0x016000000204783b */ /* 0x000eaa0000004200 */
[----:B------:R-:W3:Y:S02]  /*8100*/  LDSM.16.MT88.4 R28, [R3+0x1800] ;  /* 0x00180000031c783b */ /* 0x000ee40000004200 */
        /* <DEDUP_REMOVED lines=68> */
[----:B------:R1:W-:Y:S01]  /*8550*/  STS [R250], R25 ;  /* 0x00000019fa007388 */ /* 0x0003e20000000800 */
[----:B------:R-:W-:Y:S01]  /*8560*/  FMUL.FTZ R19, R93, c[0x0][0x2e0] ;  /* 0x0000b8005d137a20 */ /* 0x000fe20000410000 */
[----:B------:R-:W-:Y:S01]  /*8570*/  F2FP.BF16.PACK_AB R22, R22, R90 ;  /* 0x0000005a1616723e */ /* 0x000fe200000010ff */
[----:B------:R-:W-:Y:S01]  /*8580*/  FMUL.FTZ R94, R94, c[0x0][0x2e0] ;  /* 0x0000b8005e5e7a20 */ /* 0x000fe20000410000 */
[----:B------:R1:W-:Y:S01]  /*8590*/  STS [R250+0x200], R24 ;  /* 0x00020018fa007388 */ /* 0x0003e20000000800 */
        /* <DEDUP_REMOVED lines=66> */
[----:B------:R-:W-:Y:S01]  /*89c0*/  UISETP.NE.AND UP0, UPT, UR26, -0x1, UPT ;  /* 0xffffffff1a00788c */ /* 0x000fe2000bf05270 */
[----:B------:R1:W-:Y:S01]  /*89d0*/  STS [R251+0x4000], R5 ;  /* 0x00400005fb007388 */ /* 0x0003e20000000800 */
[----:B------:R-:W-:Y:S01]  /*89e0*/  F2FP.BF16.PACK_AB R46, R47, R46 ;  /* 0x0000002e2f2e723e */ /* 0x000fe200000010ff */
[----:B------:R-:W-:Y:S01]  /*89f0*/  ULDC.64 UR8, c[0x0][0x3a0] ;  /* 0x0000e80000087ab9 */ /* 0x000fe20000000a00 */
[----:B------:R-:W-:Y:S01]  /*8a00*/  F2FP.BF16.PACK_AB R0, R0, R126 ;  /* 0x0000007e0000723e */ /* 0x000fe200000010ff */
[----:B------:R1:W-:Y:S01]  /*8a10*/  STS [R251+0x4200], R4 ;  /* 0x00420004fb007388 */ /* 0x0003e20000000800 */
[----:B------:R-:W-:-:S02]  /*8a20*/  F2FP.BF16.PACK_AB R52, R53, R52 ;  /* 0x000000343534723e */ /* 0x000fc400000010ff */
[----:B------:R-:W-:Y:S01]  /*8a30*/  F2FP.BF16.PACK_AB R54, R55, R54 ;  /* 0x000000363736723e */ /* 0x000fe200000010ff */
[----:B------:R1:W-:Y:S01]  /*8a40*/  STS [R250+0x5000], R7 ;  /* 0x00500007fa007388 */ /* 0x0003e20000000800 */
[----:B------:R-:W-:Y:S01]  /*8a50*/  F2FP.BF16.PACK_AB R64, R65, R64 ;  /* 0x000000404140723e */ /* 0x000fe200000010ff */
[----:B------:R-:W-:Y:S01]  /*8a60*/  @UP0 UIADD3 UR6, UR19, UR26, URZ ;  /* 0x0000001a13060290 */ /* 0x000fe2000fffe03f */
[----:B------:R-:W-:Y:S01]  /*8a70*/  F2FP.BF16.PACK_AB R66, R67, R66 ;  /* 0x000000424342723e */ /* 0x000fe200000010ff */
[----:B------:R1:W-:Y:S01]  /*8a80*/  STS [R250+0x5200], R6 ;  /* 0x00520006fa007388 */ /* 0x0003e20000000800 */
[----:B------:R-:W-:Y:S01]  /*8a90*/  F2FP.BF16.PACK_AB R56, R57, R56 ;  /* 0x000000383938723e */ /* 0x000fe200000010ff */
[----:B------:R-:W-:Y:S01]  /*8aa0*/  @UP0 UIMAD.WIDE.U32 UR4, UR6, UR8, URZ ;  /* 0x00000008060402a5 */ /* 0x000fe2000f8e003f */
[----:B------:R-:W-:Y:S01]  /*8ab0*/  F2FP.BF16.PACK_AB R58, R59, R58 ;  /* 0x0000003a3b3a723e */ /* 0x000fe200000010ff */
[----:B------:R1:W-:Y:S01]  /*8ac0*/  STS [R251+0x5000], R3 ;  /* 0x00500003fb007388 */ /* 0x0003e20000000800 */
[----:B------:R-:W-:Y:S01]  /*8ad0*/  F2FP.BF16.PACK_AB R60, R61, R60 ;  /* 0x0000003c3d3c723e */ /* 0x000fe200000010ff */
[----:B------:R-:W-:Y:S01]  /*8ae0*/  @UP0 UIMAD UR15, UR6, UR9, UR5 ;  /* 0x00000009060f02a4 */ /* 0x000fe2000f8e0205 */
[----:B------:R-:W-:Y:S01]  /*8af0*/  F2FP.BF16.PACK_AB R62, R63, R62 ;  /* 0x0000003e3f3e723e */ /* 0x000fe200000010ff */
[----:B------:R1:W-:Y:S01]  /*8b00*/  STS [R251+0x5200], R0 ;  /* 0x00520000fb007388 */ /* 0x0003e20000000800 */
[----:B------:R-:W-:Y:S01]  /*8b10*/  F2FP.BF16.PACK_AB R68, R69, R68 ;  /* 0x000000444544723e */ /* 0x000fe200000010ff */
[----:B------:R-:W-:Y:S01]  /*8b20*/  @UP0 UMOV UR11, UR4 ;  /* 0x00000004000b0c82 */ /* 0x000fe20008000000 */
[----:B------:R-:W-:Y:S01]  /*8b30*/  F2FP.BF16.PACK_AB R70, R71, R70 ;  /* 0x000000464746723e */ /* 0x000fe200000010ff */
[----:B------:R1:W-:Y:S01]  /*8b40*/  STS [R250+0x6000], R36 ;  /* 0x00600024fa007388 */ /* 0x0003e20000000800 */
[----:B------:R-:W-:-:S02]  /*8b50*/  F2FP.BF16.PACK_AB R80, R81, R80 ;  /* 0x000000505150723e */ /* 0x000fc400000010ff */
[----:B------:R-:W-:Y:S01]  /*8b60*/  F2FP.BF16.PACK_AB R82, R83, R82 ;  /* 0x000000525352723e */ /* 0x000fe200000010ff */
[----:B------:R1:W-:Y:S01]  /*8b70*/  STS [R250+0x6200], R38 ;  /* 0x00620026fa007388 */ /* 0x0003e20000000800 */
[----:B------:R-:W-:Y:S02]  /*8b80*/  F2FP.BF16.PACK_AB R72, R73, R72 ;  /* 0x000000484948723e */ /* 0x000fe400000010ff */
[----:B------:R-:W-:Y:S01]  /*8b90*/  F2FP.BF16.PACK_AB R74, R75, R74 ;  /* 0x0000004a4b4a723e */ /* 0x000fe200000010ff */
[----:B------:R1:W-:Y:S01]  /*8ba0*/  STS [R251+0x6000], R48 ;  /* 0x00600030fb007388 */ /* 0x0003e20000000800 */
[----:B------:R-:W-:Y:S02]  /*8bb0*/  F2FP.BF16.PACK_AB R76, R77, R76 ;  /* 0x0000004c4d4c723e */ /* 0x000fe400000010ff */
[----:B------:R-:W-:Y:S01]  /*8bc0*/  F2FP.BF16.PACK_AB R78, R79, R78 ;  /* 0x0000004e4f4e723e */ /* 0x000fe200000010ff */
[----:B------:R1:W-:Y:S01]  /*8bd0*/  STS [R251+0x6200], R50 ;  /* 0x00620032fb007388 */ /* 0x0003e20000000800 */
[----:B------:R-:W-:-:S03]  /*8be0*/  PLOP3.LUT P0, PT, PT, PT, UP0, 0x80, 0x0 ;  /* 0x000000000000781c */ /* 0x000fc60003f0f008 */
        /* <DEDUP_REMOVED lines=33> */
.L_x_473:
        /* <DEDUP_REMOVED lines=18> */
.L_x_474:
[----:B------:R-:W-:Y:S01]  /*8f20*/  BAR.SYNC.DEFER_BLOCKING 0x0 ;  /* 0x0000000000007b1d */ /* 0x000fe20000010000 */
[----:B------:R-:W-:Y:S01]  /*8f30*/  USHF.L.U32 UR4, UR18, 0x7, URZ ;  /* 0x0000000712047899 */ /* 0x000fe2000800063f */
[--C-:B-1----:R-:W-:Y:S01]  /*8f40*/  SHF.R.S32.HI R7, RZ, 0x1f, R222.reuse ;  /* 0x0000001fff077819 */ /* 0x102fe200000114de */
[----:B------:R-:W-:Y:S02]  /*8f50*/  IMAD.MOV.U32 R6, RZ, RZ, R222 ;  /* 0x000000ffff067224 */ /* 0x000fe400078e00de */
[----:B------:R-:W-:Y:S01]  /*8f60*/  USHF.R.S32.HI UR8, URZ, 0x1f, UR4 ;  /* 0x0000001f3f087899 */ /* 0x000fe20008011404 */
[----:B------:R-:W1:Y:S01]  /*8f70*/  S2R R8, SR_TID.X ;  /* 0x0000000000087919 */ /* 0x000e620000002100 */
[----:B------:R-:W-:Y:S01]  /*8f80*/  ULDC.64 UR6, c[0x0][0x3a0] ;  /* 0x0000e80000067ab9 */ /* 0x000fe20000000a00 */
[----:B------:R-:W-:Y:S01]  /*8f90*/  IMAD.U32 R21, RZ, RZ, UR4 ;  /* 0x00000004ff157e24 */ /* 0x000fe2000f8e00ff */
[----:B------:R-:W-:Y:S01]  /*8fa0*/  UIMAD UR5, UR8, UR6, URZ ;  /* 0x00000006080572a4 */ /* 0x000fe2000f8e023f */
[----:B------:R-:W-:Y:S02]  /*8fb0*/  BSSY B0, `(.L_x_475) ;  /* 0x000002d000007945 */ /* 0x000fe40003800000 */
[----:B------:R-:W-:Y:S01]  /*8fc0*/  IMAD.WIDE.U32 R4, R21, c[0x0][0x3a0], R6 ;  /* 0x0000e80015047a25 */ /* 0x000fe200078e0006 */
[----:B------:R-:W-:-:S03]  /*8fd0*/  UIMAD UR5, UR4, UR7, UR5 ;  /* 0x00000007040572a4 */ /* 0x000fc6000f8e0205 */
[----:B------:R-:W-:Y:S01]  /*8fe0*/  ULDC.64 UR6, c[0x0][0x3b8] ;  /* 0x0000ee0000067ab9 */ /* 0x000fe20000000a00 */
[----:B------:R-:W-:Y:S01]  /*8ff0*/  IADD3 R4, P0, R4, UR11, RZ ;  /* 0x0000000b04047c10 */ /* 0x000fe2000ff1e0ff */
[----:B------:R-:W-:Y:S01]  /*9000*/  UIMAD UR6, UR58, UR6, URZ ;  /* 0x000000063a0672a4 */ /* 0x000fe2000f8e023f */
[----:B------:R-:W-:Y:S01]  /*9010*/  IMAD.U32 R3, RZ, RZ, UR5 ;  /* 0x00000005ff037e24 */ /* 0x000fe2000f8e00ff */
[----:B------:R-:W-:Y:S02]  /*9020*/  UIMAD UR5, UR18, -0x80, UR14 ;  /* 0xffffff80120578a4 */ /* 0x000fe4000f8e020e */
[----:B------:R-:W-:Y:S01]  /*9030*/  UIMAD UR6, UR35, UR7, UR6 ;  /* 0x00000007230672a4 */ /* 0x000fe2000f8e0206 */
[----:B------:R2:W3:Y:S01]  /*9040*/  LDS.128 R32, [R160+0xa000] ;  /* 0x00a00000a0207984 */ /* 0x0004e20000000c00 */
[----:B------:R-:W-:-:S03]  /*9050*/  IADD3.X R5, R5, UR15, R3, P0, !PT ;  /* 0x0000000f05057c10 */ /* 0x000fc600087fe403 */
[----:B------:R2:W4:Y:S01]  /*9060*/  LDS.128 R28, [R160+0xc000] ;  /* 0x00c00000a01c7984 */ /* 0x0005220000000c00 */
[----:B-1----:R-:W-:-:S03]  /*9070*/  SHF.R.S32.HI R0, RZ, 0x1f, R8 ;  /* 0x0000001fff007819 */ /* 0x002fc60000011408 */
[----:B------:R2:W1:Y:S01]  /*9080*/  LDS.128 R24, [R160+0xe000] ;  /* 0x00e00000a0187984 */ /* 0x0004620000000c00 */
[----:B------:R-:W-:Y:S01]  /*9090*/  LEA.HI R0, R0, R8, RZ, 0x2 ;  /* 0x0000000800007211 */ /* 0x000fe200078f10ff */
[----:B------:R-:W-:Y:S02]  /*90a0*/  IMAD.U32 R8, RZ, RZ, UR35 ;  /* 0x00000023ff087e24 */ /* 0x000fe4000f8e00ff */
[----:B------:R2:W1:Y:S01]  /*90b0*/  LDS.128 R44, [R160+0xf000] ;  /* 0x00f00000a02c7984 */ /* 0x0004620000000c00 */
[----:B------:R-:W-:Y:S01]  /*90c0*/  SHF.R.S32.HI R0, RZ, 0x2, R0 ;  /* 0x00000002ff007819 */ /* 0x000fe20000011400 */
[----:B------:R-:W-:Y:S02]  /*90d0*/  IMAD.WIDE.U32 R8, R8, c[0x0][0x3b8], R4 ;  /* 0x0000ee0008087a25 */ /* 0x000fe400078e0004 */
[----:B------:R2:W1:Y:S01]  /*90e0*/  LDS.128 R56, [R160+0x10000] ;  /* 0x01000000a0387984 */ /* 0x0004620000000c00 */
[----:B------:R-:W-:-:S03]  /*90f0*/  ISETP.GE.AND P4, PT, R0, UR5, PT ;  /* 0x0000000500007c0c */ /* 0x000fc6000bf86270 */
[----:B------:R2:W1:Y:S01]  /*9100*/  LDS.128 R40, [R160+0x11000] ;  /* 0x01100000a0287984 */ /* 0x0004620000000c00 */
[----:B------:R-:W-:Y:S02]  /*9110*/  IADD3 R20, R9, UR6, RZ ;  /* 0x0000000609147c10 */ /* 0x000fe4000fffe0ff */
[----:B------:R-:W-:Y:S01]  /*9120*/  SHF.R.S32.HI R22, RZ, 0x1f, R0 ;  /* 0x0000001fff167819 */ /* 0x000fe20000011400 */
        /* <DEDUP_REMOVED lines=21> */
.L_x_476:
[----:B------:R-:W-:Y:S05]  /*9280*/  BSYNC B0 ;  /* 0x0000000000007941 */ /* 0x000fea0003800000 */
.L_x_475:
[----:B------:R-:W-:Y:S01]  /*9290*/  IADD3 R3, R0, 0x40, RZ ;  /* 0x0000004000037810 */ /* 0x000fe20007ffe0ff */
[----:B------:R-:W-:Y:S03]  /*92a0*/  BSSY B0, `(.L_x_477) ;  /* 0x0000013000007945 */ /* 0x000fe60003800000 */
[----:B------:R-:W-:-:S13]  /*92b0*/  ISETP.GE.AND P3, PT, R3, UR5, PT ;  /* 0x0000000503007c0c */ /* 0x000fda000bf66270 */
        /* <DEDUP_REMOVED lines=17> */
.L_x_478:
[----:B------:R-:W-:Y:S05]  /*93d0*/  BSYNC B0 ;  /* 0x0000000000007941 */ /* 0x000fea0003800000 */
.L_x_477:
        /* <DEDUP_REMOVED lines=15> */
[----:B---3--:R-:W-:Y:S01]  /*94d0*/  MOV R5, R3 ;  /* 0x0000000300057202 */ /* 0x008fe20000000f00 */
        /* <DEDUP_REMOVED lines=13> */
.L_x_480:
[----:B------:R-:W-:Y:S05]  /*95b0*/  BSYNC B0 ;  /* 0x0000000000007941 */ /* 0x000fea0003800000 */
.L_x_479:
        /* <DEDUP_REMOVED lines=16> */
.L_x_456:
[----:B------:R-:W-:Y:S05]  /*96c0*/  BSYNC B1 ;  /* 0x0000000000017941 */ /* 0x000fea0003800000 */
.L_x_442:
        /* <DEDUP_REMOVED lines=11> */
.L_x_481:
[----:B------:R-:W-:Y:S05]  /*9780*/  EXIT ;  /* 0x000000000000794d */ /* 0x000fea0003800000 */
.L_x_483:
        /* <DEDUP_REMOVED lines=15> */
.L_x_681:


//--------------------- .text._ZN5flash44flash_bwd_dq_dk_dv_loop_seqk_parallel_kernelI23Flash_bwd_kernel_traitsILi96ELi64ELi128ELi8ELi2ELi4ELi4ELb0ELb0EN7cutlass10bfloat16_tE19Flash_kernel_traitsILi96ELi64ELi128ELi8ES3_EELb1ELb1ELb0ELb0ELb1ELb1ELb0EEEvNS_16Flash_bwd_paramsE --------------------------
	.section	.text._ZN5flash44flash_bwd_dq_dk_dv_loop_seqk_parallel_kernelI23Flash_bwd_kernel_traitsILi96ELi64ELi128ELi8ELi2ELi4ELi4ELb0ELb0EN7cutlass10bfloat16_tE19Flash_kernel_traitsILi96ELi64ELi128ELi8ES3_EELb1ELb1ELb0ELb0ELb1ELb1ELb0EEEvNS_16Flash_bwd_paramsE,"ax",@progbits
	.sectioninfo	@"SHI_REGISTERS=255"
	.align	128
        .global         _ZN5flash44flash_bwd_dq_dk_dv_loop_seqk_parallel_kernelI23Flash_bwd_kernel_traitsILi96ELi64ELi128ELi8ELi2ELi4ELi4ELb0ELb0EN7cutlass10bfloat16_tE19Flash_kernel_traitsILi96ELi64ELi128ELi8ES3_EELb1ELb1ELb0ELb0ELb1ELb1ELb0EEEvNS_16Flash_bwd_paramsE
        .type           _ZN5flash44flash_bwd_dq_dk_dv_loop_seqk_parallel_kernelI23Flash_bwd_kernel_traitsILi96ELi64ELi128ELi8ELi2ELi4ELi4ELb0ELb0EN7cutlass10bfloat16_tE19Flash_kernel_traitsILi96ELi64ELi128ELi8ES3_EELb1ELb1ELb0ELb0ELb1ELb1ELb0EEEvNS_16Flash_bwd_paramsE,@function
        .size           _ZN5flash44flash_bwd_dq_dk_dv_loop_seqk_parallel_kernelI23Flash_bwd_kernel_traitsILi96ELi64ELi128ELi8ELi2ELi4ELi4ELb0ELb0EN7cutlass10bfloat16_tE19Flash_kernel_traitsILi96ELi64ELi128ELi8ES3_EELb1ELb1ELb0ELb0ELb1ELb1ELb0EEEvNS_16Flash_bwd_paramsE,(.L_x_682 - _ZN5flash44flash_bwd_dq_dk_dv_loop_seqk_parallel_kernelI23Flash_bwd_kernel_traitsILi96ELi64ELi128ELi8ELi2ELi4ELi4ELb0ELb0EN7cutlass10bfloat16_tE19Flash_kernel_traitsILi96ELi64ELi128ELi8ES3_EELb1ELb1ELb0ELb0ELb1ELb1ELb0EEEvNS_16Flash_bwd_paramsE)
        .other          _ZN5flash44flash_bwd_dq_dk_dv_loop_seqk_parallel_kernelI23Flash_bwd_kernel_traitsILi96ELi64ELi128ELi8ELi2ELi4ELi4ELb0ELb0EN7cutlass10bfloat16_tE19Flash_kernel_traitsILi96ELi64ELi128ELi8ES3_EELb1ELb1ELb0ELb0ELb1ELb1ELb0EEEvNS_16Flash_bwd_paramsE,@"STO_CUDA_ENTRY STV_DEFAULT"
_ZN5flash44flash_bwd_dq_dk_dv_loop_seqk_parallel_kernelI23Flash_bwd_kernel_traitsILi96ELi64ELi128ELi8ELi2ELi4ELi4ELb0ELb0EN7cutlass10bfloat16_tE19Flash_kernel_traitsILi96ELi64ELi128ELi8ES3_EELb1ELb1ELb0ELb0ELb1ELb1ELb0EEEvNS_16Flash_bwd_paramsE:
.text._ZN5flash44flash_bwd_dq_dk_dv_loop_seqk_parallel_kernelI23Flash_bwd_kernel_traitsILi96ELi64ELi128ELi8ELi2ELi4ELi4ELb0ELb0EN7cutlass10bfloat16_tE19Flash_kernel_traitsILi96ELi64ELi128ELi8ES3_EELb1ELb1ELb0ELb0ELb1ELb1ELb0EEEvNS_16Flash_bwd_paramsE:
        /* <DEDUP_REMOVED lines=17> */
[----:B------:R-:W-:Y:S02]  /*0110*/  USHF.R.S32.HI UR5, URZ, 0x1f, UR4 ;  /* 0x0000001f3f057899 */ /* 0x000fe40008011404 */
[----:B------:R-:W-:-:S02]  /*0120*/  USHF.L.U32 UR9, UR10, 0x6, URZ ;  /* 0x000000060a097899 */ /* 0x000fc4000800063f */
[----:B------:R-:W-:Y:S02]  /*0130*/  UIMAD.WIDE.U32 UR14, UR4, UR6, URZ ;  /* 0x00000006040e72a5 */ /* 0x000fe4000f8e003f */
[----:B------:R-:W-:Y:S02]  /*0140*/  UIMAD UR6, UR5, UR6, URZ ;  /* 0x00000006050672a4 */ /* 0x000fe4000f8e023f */
[----:B------:R-:W-:Y:S02]  /*0150*/  USHF.R.S32.HI UR7, URZ, 0x1f, UR9 ;  /* 0x0000001f3f077899 */ /* 0x000fe40008011409 */
[----:B------:R-:W-:Y:S01]  /*0160*/  ULDC.64 UR16, c[0x0][0x118] ;  /* 0x0000460000107ab9 */ /* 0x000fe20000000a00 */
        /* <DEDUP_REMOVED lines=12> */
[----:B------:R-:W-:Y:S02]  /*0230*/  LOP3.LUT R7, R18, 0xfffffff8, RZ, 0xc0, !PT ;  /* 0xfffffff812077812 */ /* 0x000fe400078ec0ff */
[----:B------:R-:W-:-:S02]  /*0240*/  LOP3.LUT R4, R4, 0xfffffffe, RZ, 0xc0, !PT ;  /* 0xfffffffe04047812 */ /* 0x000fc400078ec0ff */
        /* <DEDUP_REMOVED lines=8> */
[----:B------:R-:W-:Y:S02]  /*02d0*/  SHF.R.S32.HI R4, RZ, 0x1f, R2 ;  /* 0x0000001fff047819 */ /* 0x000fe40000011402 */
[----:B------:R-:W-:Y:S01]  /*02e0*/  LEA.HI R8, R5, R248, RZ, 0x1 ;  /* 0x000000f805087211 */ /* 0x000fe200078f08ff */
[----:B------:R-:W-:Y:S01]  /*02f0*/  IMAD.SHL.U32 R250, R19, 0x8, RZ ;  /* 0x0000000813fa7824 */ /* 0x000fe200078e00ff */
[----:B------:R-:W-:-:S02]  /*0300*/  LEA.HI R208, R6, R3, RZ, 0x2 ;  /* 0x0000000306d07211 */ /* 0x000fc400078f10ff */
[-C--:B------:R-:W-:Y:S02]  /*0310*/  LEA.HI R3, R2, R0.reuse, RZ, 0x1 ;  /* 0x0000000002037211 */ /* 0x080fe400078f08ff */
[----:B------:R-:W-:Y:S02]  /*0320*/  LEA.HI R2, R4, R0, RZ, 0x2 ;  /* 0x0000000004027211 */ /* 0x000fe400078f10ff */
[----:B------:R-:W-:Y:S02]  /*0330*/  LOP3.LUT R4, R8, 0x7fffffe, RZ, 0xc0, !PT ;  /* 0x07fffffe08047812 */ /* 0x000fe400078ec0ff */
[----:B------:R-:W-:Y:S02]  /*0340*/  SHF.R.S32.HI R8, RZ, 0x3, R18 ;  /* 0x00000003ff087819 */ /* 0x000fe40000011412 */
[----:B------:R-:W-:Y:S01]  /*0350*/  LOP3.LUT R6, R3, 0xfffffffe, RZ, 0xc0, !PT ;  /* 0xfffffffe03067812 */ /* 0x000fe200078ec0ff */
[----:B------:R-:W-:Y:S01]  /*0360*/  IMAD.IADD R3, R248, 0x1, -R4 ;  /* 0x00000001f8037824 */ /* 0x000fe200078e0a04 */
[----:B------:R-:W-:Y:S01]  /*0370*/  LOP3.LUT R2, R2, 0xfffffffc, RZ, 0xc0, !PT ;  /* 0xfffffffc02027812 */ /* 0x000fe200078ec0ff */
[----:B------:R-:W-:Y:S01]  /*0380*/  IMAD.SHL.U32 R4, R8, 0x40, RZ ;  /* 0x0000004008047824 */ /* 0x000fe200078e00ff */
[----:B------:R-:W-:Y:S01]  /*0390*/  LEA.HI R10, R12, R12, RZ, 0x1 ;  /* 0x0000000c0c0a7211 */ /* 0x000fe200078f08ff */
[C---:B------:R-:W-:Y:S01]  /*03a0*/  IMAD.IADD R244, R0.reuse, 0x1, -R6 ;  /* 0x0000000100f47824 */ /* 0x040fe200078e0a06 */
[----:B------:R-:W-:Y:S01]  /*03b0*/  SHF.R.S32.HI R21, RZ, 0x6, R13 ;  /* 0x00000006ff157819 */ /* 0x000fe2000001140d */
[----:B------:R-:W-:Y:S01]  /*03c0*/  IMAD.IADD R11, R0, 0x1, -R2 ;  /* 0x00000001000b7824 */ /* 0x000fe200078e0a02 */
[----:B------:R-:W-:Y:S01]  /*03d0*/  LOP3.LUT R2, R10, 0x7fffffe, RZ, 0xc0, !PT ;  /* 0x07fffffe0a027812 */ /* 0x000fe200078ec0ff */
[----:B------:R-:W-:Y:S01]  /*03e0*/  IMAD R8, R0, 0x8, R3 ;  /* 0x0000000800087824 */ /* 0x000fe200078e0203 */
[----:B------:R-:W-:-:S02]  /*03f0*/  LOP3.LUT R0, R4, 0xc0, RZ, 0xc0, !PT ;  /* 0x000000c004007812 */ /* 0x000fc400078ec0ff */
[----:B------:R-:W-:Y:S01]  /*0400*/  SHF.R.S32.HI R3, RZ, 0x1f, R5 ;  /* 0x0000001fff037819 */ /* 0x000fe20000011405 */
[----:B------:R-:W-:Y:S01]  /*0410*/  IMAD.IADD R4, R12, 0x1, -R2 ;  /* 0x000000010c047824 */ /* 0x000fe200078e0a02 */
[----:B------:R-:W-:Y:S02]  /*0420*/  SHF.R.U32.HI R6, RZ, 0x3, R0 ;  /* 0x00000003ff067819 */ /* 0x000fe40000011600 */
[----:B------:R-:W-:Y:S01]  /*0430*/  LOP3.LUT R5, R0, 0x18, R250, 0xf8, !PT ;  /* 0x0000001800057812 */ /* 0x000fe200078ef8fa */
[----:B------:R-:W-:Y:S01]  /*0440*/  IMAD R0, R21, 0x4, R16 ;  /* 0x0000000415007824 */ /* 0x000fe200078e0210 */
[----:B------:R-:W-:Y:S01]  /*0450*/  LEA.HI R3, R3, R248, RZ, 0x3 ;  /* 0x000000f803037211 */ /* 0x000fe200078f18ff */
[----:B------:R-:W-:Y:S01]  /*0460*/  IMAD.SHL.U32 R21, R21, 0x20, RZ ;  /* 0x0000002015157824 */ /* 0x000fe200078e00ff */
[----:B------:R-:W-:Y:S01]  /*0470*/  LOP3.LUT R5, R5, R6, RZ, 0x3c, !PT ;  /* 0x0000000605057212 */ /* 0x000fe200078e3cff */
[----:B------:R-:W-:Y:S01]  /*0480*/  IMAD R168, R0, 0x8, R4 ;  /* 0x0000000800a87824 */ /* 0x000fe200078e0204 */
[----:B------:R-:W-:-:S02]  /*0490*/  SHF.R.S32.HI R4, RZ, 0x1f, R7 ;  /* 0x0000001fff047819 */ /* 0x000fc40000011407 */
[-C--:B------:R-:W-:Y:S01]  /*04a0*/  LEA.HI R2, R7, R7.reuse, RZ, 0x1 ;  /* 0x0000000707027211 */ /* 0x080fe200078f08ff */
[----:B------:R-:W-:Y:S01]  /*04b0*/  IMAD.U32 R5, R8, 0x20, R5 ;  /* 0x0000002008057824 */ /* 0x000fe200078e0005 */
[----:B------:R-:W-:Y:S02]  /*04c0*/  LOP3.LUT R0, R3, 0xfffffff8, RZ, 0xc0, !PT ;  /* 0xfffffff803007812 */ /* 0x000fe400078ec0ff */
[----:B------:R-:W-:Y:S02]  /*04d0*/  LEA.HI R8, R4, R7, RZ, 0x3 ;  /* 0x0000000704087211 */ /* 0x000fe400078f18ff */
[----:B------:R-:W-:Y:S01]  /*04e0*/  SHF.R.S32.HI R6, RZ, 0x1, R2 ;  /* 0x00000001ff067819 */ /* 0x000fe20000011402 */
[----:B------:R-:W-:Y:S01]  /*04f0*/  IMAD.IADD R0, R248, 0x1, -R0 ;  /* 0x00000001f8007824 */ /* 0x000fe200078e0a00 */
[----:B------:R-:W-:Y:S01]  /*0500*/  SHF.R.S32.HI R3, RZ, 0x1f, R2 ;  /* 0x0000001fff037819 */ /* 0x000fe20000011402 */
[----:B------:R1:W-:Y:S01]  /*0510*/  STL [R1], R5 ;  /* 0x0000000501007387 */ /* 0x0003e20000100800 */
[----:B------:R-:W-:-:S02]  /*0520*/  LOP3.LUT R4, R2, 0x7fffffe, RZ, 0xc0, !PT ;  /* 0x07fffffe02047812 */ /* 0x000fc400078ec0ff */
[----:B------:R-:W-:Y:S01]  /*0530*/  LOP3.LUT R2, R8, 0xfffffff8, RZ, 0xc0, !PT ;  /* 0xfffffff808027812 */ /* 0x000fe200078ec0ff */
[----:B------:R2:W-:Y:S01]  /*0540*/  STL [R1+0x4], R21 ;  /* 0x0000041501007387 */ /* 0x0005e20000100800 */
[----:B------:R-:W-:Y:S01]  /*0550*/  LOP3.LUT P4, RZ, R0, 0x2, RZ, 0xc0, !PT ;  /* 0x0000000200ff7812 */ /* 0x000fe2000788c0ff */
[C---:B------:R-:W-:Y:S01]  /*0560*/  IMAD.IADD R14, R7.reuse, 0x1, -R4 ;  /* 0x00000001070e7824 */ /* 0x040fe200078e0a04 */
[----:B------:R-:W-:Y:S01]  /*0570*/  SHF.R.S32.HI R9, RZ, 0x7, R20 ;  /* 0x00000007ff097819 */ /* 0x000fe20000011414 */
[----:B------:R-:W-:Y:S01]  /*0580*/  IMAD.IADD R17, R7, 0x1, -R2 ;  /* 0x0000000107117824 */ /* 0x000fe200078e0a02 */
[----:B------:R-:W-:Y:S01]  /*0590*/  SHF.R.S32.HI R208, RZ, 0x2, R208 ;  /* 0x00000002ffd07819 */ /* 0x000fe200000114d0 */
[----:B------:R-:W-:Y:S02]  /*05a0*/  IMAD.SHL.U32 R2, R12, 0x40, RZ ;  /* 0x000000400c027824 */ /* 0x000fe400078e00ff */
[----:B------:R-:W-:Y:S02]  /*05b0*/  IMAD.SHL.U32 R4, R11, 0x10, RZ ;  /* 0x000000100b047824 */ /* 0x000fe400078e00ff */
[----:B------:R-:W-:Y:S01]  /*05c0*/  IMAD.SHL.U32 R7, R19, 0x2, RZ ;  /* 0x0000000213077824 */ /* 0x000fe200078e00ff */
[----:B------:R-:W-:Y:S01]  /*05d0*/  LOP3.LUT R2, R2, 0x1c0, RZ, 0xc0, !PT ;  /* 0x000001c002027812 */ /* 0x000fe200078ec0ff */
[----:B------:R-:W-:-:S03]  /*05e0*/  IMAD R208, R244, 0x10, R208 ;  /* 0x00000010f4d07824 */ /* 0x000fc600078e02d0 */
[----:B------:R-:W-:Y:S02]  /*05f0*/  SHF.R.U32.HI R12, RZ, 0x3, R2 ;  /* 0x00000003ff0c7819 */ /* 0x000fe40000011602 */
[----:B-1----:R-:W-:Y:S02]  /*0600*/  LEA.HI R5, R3, R6, RZ, 0x2 ;  /* 0x0000000603057211 */ /* 0x002fe400078f10ff */
[----:B------:R-:W-:Y:S02]  /*0610*/  LOP3.LUT R3, R0, 0x1, RZ, 0xc0, !PT ;  /* 0x0000000100037812 */ /* 0x000fe400078ec0ff */
[----:B------:R-:W-:Y:S02]  /*0620*/  LOP3.LUT R5, R5, 0xfffffffc, RZ, 0xc0, !PT ;  /* 0xfffffffc05057812 */ /* 0x000fe400078ec0ff */
[----:B------:R-:W-:Y:S02]  /*0630*/  ISETP.NE.U32.AND P5, PT, R3, 0x1, PT ;  /* 0x000000010300780c */ /* 0x000fe40003fa5070 */
[----:B------:R-:W-:Y:S01]  /*0640*/  SHF.R.S32.HI R3, RZ, 0x1, R10 ;  /* 0x00000001ff037819 */ /* 0x000fe2000001140a */
[----:B------:R-:W-:Y:S01]  /*0650*/  IMAD.IADD R15, R6, 0x1, -R5 ;  /* 0x00000001060f7824 */ /* 0x000fe200078e0a05 */
[----:B------:R-:W-:-:S02]  /*0660*/  LEA.HI R10, R0, R0, RZ, 0x1 ;  /* 0x00000000000a7211 */ /* 0x000fc400078f08ff */
[----:B------:R-:W-:Y:S01]  /*0670*/  LOP3.LUT R6, R2, 0x30, R4, 0xf8, !PT ;  /* 0x0000003002067812 */ /* 0x000fe200078ef804 */
[C---:B------:R-:W-:Y:S01]  /*0680*/  IMAD.SHL.U32 R5, R3.reuse, 0x40, RZ ;  /* 0x0000004003057824 */ /* 0x040fe200078e00ff */
[----:B------:R-:W-:Y:S02]  /*0690*/  LOP3.LUT R4, R10, 0x3fffffe, RZ, 0xc0, !PT ;  /* 0x03fffffe0a047812 */ /* 0x000fe400078ec0ff */
[----:B------:R-:W-:Y:S02]  /*06a0*/  LOP3.LUT P6, RZ, R3, 0x2, RZ, 0xc0, !PT ;  /* 0x0000000203ff7812 */ /* 0x000fe400078cc0ff */
[----:B------:R-:W-:Y:S01]  /*06b0*/  SHF.R.S32.HI R3, RZ, 0x3, R8 ;  /* 0x00000003ff037819 */ /* 0x000fe20000011408 */
[C---:B------:R-:W-:Y:S01]  /*06c0*/  IMAD.IADD R13, R0.reuse, 0x1, -R4 ;  /* 0x00000001000d7824 */ /* 0x040fe200078e0a04 */
[----:B------:R-:W-:Y:S01]  /*06d0*/  LOP3.LUT R2, R5, 0xc0, RZ, 0xc0, !PT ;  /* 0x000000c005027812 */ /* 0x000fe200078ec0ff */
[----:B------:R-:W-:Y:S01]  /*06e0*/  IMAD.SHL.U32 R0, R0, 0x40, RZ ;  /* 0x0000004000007824 */ /* 0x000fe200078e00ff */
[----:B------:R-:W-:Y:S01]  /*06f0*/  LOP3.LUT R6, R6, 0x8, R18, 0xf8, !PT ;  /* 0x0000000806067812 */ /* 0x000fe200078ef812 */
[----:B------:R-:W-:Y:S01]  /*0700*/  IMAD R14, R3, 0x8, R14 ;  /* 0x00000008030e7824 */ /* 0x000fe200078e020e */
[----:B------:R-:W-:Y:S01]  /*0710*/  LOP3.LUT R5, R2, 0x8, R18, 0xf8, !PT ;  /* 0x0000000802057812 */ /* 0x000fe200078ef812 */
[C---:B------:R-:W-:Y:S01]  /*0720*/  IMAD R19, R11.reuse, 0x2, R3 ;  /* 0x000000020b137824 */ /* 0x040fe200078e0203 */
[----:B------:R-:W-:Y:S01]  /*0730*/  LOP3.LUT R0, R0, 0x1c0, RZ, 0xc0, !PT ;  /* 0x000001c000007812 */ /* 0x000fe200078ec0ff */
[----:B------:R-:W-:Y:S01]  /*0740*/  IMAD R8, R11, 0x200, R7 ;  /* 0x000002000b087824 */ /* 0x000fe200078e0207 */
[----:B------:R-:W-:-:S02]  /*0750*/  SHF.R.U32.HI R4, RZ, 0x3, R2 ;  /* 0x00000003ff047819 */ /* 0x000fc40000011602 */
[----:B------:R-:W-:Y:S01]  /*0760*/  SHF.R.U32.HI R3, RZ, 0x3, R0 ;  /* 0x00000003ff037819 */ /* 0x000fe20000011600 */
[----:B------:R-:W-:Y:S01]  /*0770*/  IMAD R13, R13, 0x20, R8 ;  /* 0x000000200d0d7824 */ /* 0x000fe200078e0208 */
[----:B------:R-:W-:Y:S01]  /*0780*/  LOP3.LUT R2, R0, 0x20, R21, 0xf8, !PT ;  /* 0x0000002000027812 */ /* 0x000fe200078ef815 */
[----:B------:R-:W-:Y:S01]  /*0790*/  IMAD R0, R9, 0x1000, R7 ;  /* 0x0000100009007824 */ /* 0x000fe200078e0207 */
[----:B------:R-:W-:Y:S02]  /*07a0*/  LOP3.LUT R4, R5, R4, RZ, 0x3c, !PT ;  /* 0x0000000405047212 */ /* 0x000fe400078e3cff */
[----:B------:R-:W-:Y:S01]  /*07b0*/  LOP3.LUT R3, R2, R3, RZ, 0x3c, !PT ;  /* 0x0000000302037212 */ /* 0x000fe200078e3cff */
[----:B------:R-:W-:Y:S01]  /*07c0*/  IMAD R2, R244, 0x400, R0 ;  /* 0x00000400f4027824 */ /* 0x000fe200078e0200 */
[----:B------:R-:W-:Y:S01]  /*07d0*/  R2P PR, R17, 0x6 ;  /* 0x0000000611007804 */ /* 0x000fe20000000000 */
[----:B------:R-:W-:Y:S01]  /*07e0*/  IMAD.SHL.U32 R0, R9, 0x8, RZ ;  /* 0x0000000809007824 */ /* 0x000fe200078e00ff */
[----:B------:R-:W-:Y:S01]  /*07f0*/  LOP3.LUT R5, R6, R12, RZ, 0x3c, !PT ;  /* 0x0000000c06057212 */ /* 0x000fe200078e3cff */
[----:B------:R-:W-:Y:S01]  /*0800*/  IMAD.U32 R168, R168, 0x20, R4 ;  /* 0x00000020a8a87824 */ /* 0x000fe200078e0004 */
[----:B------:R-:W-:Y:S01]  /*0810*/  LOP3.LUT P0, RZ, R15, 0x2, RZ, 0xc0, !PT ;  /* 0x000000020fff7812 */ /* 0x000fe2000780c0ff */
[----:B------:R-:W-:Y:S01]  /*0820*/  IMAD.SHL.U32 R4, R17, 0x40, RZ ;  /* 0x0000004011047824 */ /* 0x000fe200078e00ff */
[----:B------:R-:W-:Y:S01]  /*0830*/  LOP3.LUT R7, R0, 0x8, RZ, 0xc0, !PT ;  /* 0x0000000800077812 */ /* 0x000fe200078ec0ff */
[----:B------:R-:W-:Y:S01]  /*0840*/  IMAD.SHL.U32 R6, R16, 0x8, RZ ;  /* 0x0000000810067824 */ /* 0x000fe200078e00ff */
[----:B------:R-:W-:Y:S01]  /*0850*/  SHF.R.S32.HI R0, RZ, 0x1, R10 ;  /* 0x00000001ff007819 */ /* 0x000fe2000001140a */
[----:B------:R-:W-:Y:S01]  /*0860*/  IMAD.IADD R197, R3, 0x1, R2 ;  /* 0x0000000103c57824 */ /* 0x000fe200078e0202 */
[----:B------:R-:W-:Y:S01]  /*0870*/  LOP3.LUT R4, R4, 0x1c0, RZ, 0xc0, !PT ;  /* 0x000001c004047812 */ /* 0x000fe200078ec0ff */
[----:B------:R-:W-:Y:S01]  /*0880*/  IMAD.SHL.U32 R2, R15, 0x40, RZ ;  /* 0x000000400f027824 */ /* 0x000fe200078e00ff */
[C---:B------:R-:W-:Y:S01]  /*0890*/  LOP3.LUT P3, RZ, R0.reuse, 0x2, RZ, 0xc0, !PT ;  /* 0x0000000200ff7812 */ /* 0x040fe2000786c0ff */
[----:B------:R-:W-:Y:S01]  /*08a0*/  IMAD.SHL.U32 R0, R0, 0x40, RZ ;  /* 0x0000004000007824 */ /* 0x000fe200078e00ff */
[----:B------:R-:W-:Y:S01]  /*08b0*/  LOP3.LUT R6, R6, 0x8, RZ, 0xc0, !PT ;  /* 0x0000000806067812 */ /* 0x000fe200078ec0ff */
[C---:B------:R-:W-:Y:S01]  /*08c0*/  IMAD R3, R16.reuse, 0x200, R5 ;  /* 0x0000020010037824 */ /* 0x040fe200078e0205 */
[----:B------:R-:W-:Y:S01]  /*08d0*/  SHF.R.U32.HI R173, RZ, 0x3, R4 ;  /* 0x00000003ffad7819 */ /* 0x000fe20000011604 */
[----:B------:R-:W-:Y:S01]  /*08e0*/  IMAD.SHL.U32 R5, R16, 0x10, RZ ;  /* 0x0000001010057824 */ /* 0x000fe200078e00ff */
[----:B------:R-:W-:Y:S01]  /*08f0*/  LOP3.LUT R0, R0, 0xc0, RZ, 0xc0, !PT ;  /* 0x000000c000007812 */ /* 0x000fe200078ec0ff */
[----:B------:R-:W-:Y:S01]  /*0900*/  IMAD.SHL.U32 R197, R197, 0x2, RZ ;  /* 0x00000002c5c57824 */ /* 0x000fe200078e00ff */
[----:B------:R-:W-:Y:S01]  /*0910*/  LOP3.LUT R2, R2, 0xc0, RZ, 0xc0, !PT ;  /* 0x000000c002027812 */ /* 0x000fe200078ec0ff */
[----:B------:R-:W-:Y:S01]  /*0920*/  IMAD.SHL.U32 R168, R168, 0x2, RZ ;  /* 0x00000002a8a87824 */ /* 0x000fe200078e00ff */
[----:B------:R-:W-:-:S02]  /*0930*/  SHF.R.U32.HI R8, RZ, 0x3, R0 ;  /* 0x00000003ff087819 */ /* 0x000fc40000011600 */
[----:B------:R-:W-:Y:S02]  /*0940*/  LOP3.LUT R173, R173, R4, R6, 0x1e, !PT ;  /* 0x00000004adad7212 */ /* 0x000fe400078e1e06 */
[----:B------:R-:W-:Y:S02]  /*0950*/  LOP3.LUT R9, R7, 0x10, R5, 0xf8, !PT ;  /* 0x0000001007097812 */ /* 0x000fe400078ef805 */
[----:B------:R-:W-:Y:S01]  /*0960*/  SHF.R.U32.HI R5, RZ, 0x3, R2 ;  /* 0x00000003ff057819 */ /* 0x000fe20000011602 */
[----:B------:R-:W-:Y:S01]  /*0970*/  IMAD.U32 R173, R19, 0x200, R173 ;  /* 0x0000020013ad7824 */ /* 0x000fe200078e00ad */
[----:B------:R-:W-:Y:S01]  /*0980*/  LOP3.LUT R8, R8, R0, R7, 0x1e, !PT ;  /* 0x0000000008087212 */ /* 0x000fe200078e1e07 */
[----:B------:R-:W-:Y:S01]  /*0990*/  IMAD.SHL.U32 R0, R14, 0x20, RZ ;  /* 0x000000200e007824 */ /* 0x000fe200078e00ff */
[----:B------:R-:W-:Y:S02]  /*09a0*/  LOP3.LUT R6, R5, R2, R6, 0x1e, !PT ;  /* 0x0000000205067212 */ /* 0x000fe400078e1e06 */
[----:B------:R-:W-:Y:S01]  /*09b0*/  SEL R174, R178, 0xffffffe0, !P1 ;  /* 0xffffffe0b2ae7807 */ /* 0x000fe20004800000 */
[----:B------:R-:W-:Y:S01]  /*09c0*/  IMAD R179, R244, 0x200, R0 ;  /* 0x00000200f4b37824 */ /* 0x000fe200078e0200 */
[----:B------:R-:W-:Y:S01]  /*09d0*/  LEA R173, R173, 0x15000, 0x1 ;  /* 0x00015000adad7811 */ /* 0x000fe200078e08ff */
[----:B------:R-:W-:Y:S01]  /*09e0*/  IMAD.IADD R8, R8, 0x1, R13 ;  /* 0x0000000108087824 */ /* 0x000fe200078e020d */
[----:B------:R-:W-:Y:S01]  /*09f0*/  LOP3.LUT R2, R5, R9, R2, 0x1e, !PT ;  /* 0x0000000905027212 */ /* 0x000fe200078e1e02 */
[----:B------:R-:W-:Y:S01]  /*0a00*/  IMAD.IADD R179, R179, 0x1, R6 ;  /* 0x00000001b3b37824 */ /* 0x000fe200078e0206 */
[----:B------:R-:W-:Y:S01]  /*0a10*/  SEL R169, R178, 0xffffffe0, !P6 ;  /* 0xffffffe0b2a97807 */ /* 0x000fe20007000000 */
[----:B------:R-:W-:Y:S01]  /*0a20*/  IMAD.IADD R174, R173, 0x1, R174 ;  /* 0x00000001adae7824 */ /* 0x000fe200078e02ae */
[----:B------:R-:W-:Y:S01]  /*0a30*/  SEL R195, R195, 0x10, !P5 ;  /* 0x00000010c3c37807 */ /* 0x000fe20006800000 */
[----:B------:R-:W-:Y:S01]  /*0a40*/  IMAD.SHL.U32 R171, R179, 0x2, RZ ;  /* 0x00000002b3ab7824 */ /* 0x000fe200078e00ff */
[----:B------:R-:W-:Y:S01]  /*0a50*/  SEL R175, R175, 0xffffffc0, !P2 ;  /* 0xffffffc0afaf7807 */ /* 0x000fe20005000000 */
[----:B------:R-:W-:Y:S01]  /*0a60*/  IMAD.IADD R177, R0, 0x1, R2 ;  /* 0x0000000100b17824 */ /* 0x000fe200078e0202 */
[C---:B------:R-:W-:Y:S01]  /*0a70*/  IADD3 R198, R197.reuse, 0x20, RZ ;  /* 0x00000020c5c67810 */ /* 0x040fe20007ffe0ff */
[----:B------:R-:W-:Y:S01]  /*0a80*/  IMAD.IADD R196, R197, 0x1, R195 ;  /* 0x00000001c5c47824 */ /* 0x000fe200078e02c3 */
[----:B------:R-:W-:Y:S01]  /*0a90*/  SEL R178, R178, 0xffffffe0, !P0 ;  /* 0xffffffe0b2b27807 */ /* 0x000fe20004000000 */
[----:B------:R-:W-:Y:S01]  /*0aa0*/  IMAD.IADD R176, R173, 0x1, R175 ;  /* 0x00000001adb07824 */ /* 0x000fe200078e02af */
[----:B------:R-:W-:Y:S01]  /*0ab0*/  @P4 IADD3 R198, R197, -0x20, RZ ;  /* 0xffffffe0c5c64810 */ /* 0x000fe20007ffe0ff */
[----:B------:R-:W-:Y:S01]  /*0ac0*/  IMAD.SHL.U32 R2, R3, 0x2, RZ ;  /* 0x0000000203027824 */ /* 0x000fe200078e00ff */
[----:B------:R-:W-:Y:S01]  /*0ad0*/  LEA R238, R8, 0x9000, 0x1 ;  /* 0x0000900008ee7811 */ /* 0x000fe200078e08ff */
[----:B------:R-:W-:-:S02]  /*0ae0*/  IMAD.IADD R169, R168, 0x1, R169 ;  /* 0x00000001a8a97824 */ /* 0x000fc400078e02a9 */
[----:B------:R-:W-:Y:S01]  /*0af0*/  IMAD.IADD R195, R195, 0x1, R198 ;  /* 0x00000001c3c37824 */ /* 0x000fe200078e02c6 */
[----:B------:R-:W-:Y:S01]  /*0b00*/  IADD3 R239, R238, 0x20, RZ ;  /* 0x00000020eeef7810 */ /* 0x000fe20007ffe0ff */
[----:B------:R-:W-:Y:S01]  /*0b10*/  IMAD.IADD R175, R174, 0x1, R175 ;  /* 0x00000001aeaf7824 */ /* 0x000fe200078e02af */
[----:B------:R-:W-:Y:S01]  /*0b20*/  @P3 IADD3 R239, R238, -0x20, RZ ;  /* 0xffffffe0eeef3810 */ /* 0x000fe20007ffe0ff */
[----:B--2---:R-:W-:Y:S02]  /*0b30*/  IMAD.IADD R172, R171, 0x1, R178 ;  /* 0x00000001abac7824 */ /* 0x004fe400078e02b2 */
.L_x_492:
[----:B------:R-:W-:Y:S01]  /*0b40*/  ISETP.NE.U32.AND P1, PT, RZ, c[0x0][0x258], PT ;  /* 0x00009600ff007a0c */ /* 0x000fe20003f25070 */
[----:B-1----:R-:W-:Y:S01]  /*0b50*/  IMAD.MOV.U32 R6, RZ, RZ, RZ ;  /* 0x000000ffff067224 */ /* 0x002fe200078e00ff */
[----:B------:R-:W-:Y:S02]  /*0b60*/  ISETP.NE.U32.AND P0, PT, RZ, c[0x0][0x250], PT ;  /* 0x00009400ff007a0c */ /* 0x000fe40003f05070 */
[----:B------:R-:W-:Y:S02]  /*0b70*/  ISETP.NE.AND.EX P1, PT, RZ, c[0x0][0x25c], PT, P1 ;  /* 0x00009700ff007a0c */ /* 0x000fe40003f25310 */
[----:B------:R-:W-:-:S11]  /*0b80*/  ISETP.NE.AND.EX P0, PT, RZ, c[0x0][0x254], PT, P0 ;  /* 0x00009500ff007a0c */ /* 0x000fd60003f05300 */
[----:B------:R-:W1:Y:S01]  /*0b90*/  @P1 S2R R5, SR_CTAID.Y ;  /* 0x0000000000051919 */ /* 0x000e620000002600 */
[----:B------:R-:W-:Y:S02]  /*0ba0*/  @P1 IMAD.MOV.U32 R4, RZ, RZ, 0x4 ;  /* 0x00000004ff041424 */ /* 0x000fe400078e00ff */
[----:B------:R-:W-:Y:S01]  /*0bb0*/  @P0 IMAD.MOV.U32 R8, RZ, RZ, 0x4 ;  /* 0x00000004ff080424 */ /* 0x000fe200078e00ff */
[----:B------:R-:W2:Y:S01]  /*0bc0*/  @P0 S2R R9, SR_CTAID.Y ;  /* 0x0000000000090919 */ /* 0x000ea20000002600 */
[----:B-1----:R-:W-:-:S04]  /*0bd0*/  @P1 IMAD.WIDE R4, R5, R4, c[0x0][0x258] ;  /* 0x0000960005041625 */ /* 0x002fc800078e0204 */
[----:B--2---:R-:W-:Y:S02]  /*0be0*/  @P0 IMAD.WIDE R8, R9, R8, c[0x0][0x250] ;  /* 0x0000940009080625 */ /* 0x004fe400078e0208 */
[----:B------:R-:W2:Y:S04]  /*0bf0*/  @P1 LDG.E R4, [R4.64] ;  /* 0x0000001004041981 */ /* 0x000ea8000c1e1900 */
[----:B------:R-:W2:Y:S01]  /*0c00*/  @P0 LDG.E R6, [R8.64] ;  /* 0x0000001008060981 */ /* 0x000ea2000c1e1900 */
[----:B------:R-:W-:-:S04]  /*0c10*/  @!P1 ISETP.NE.U32.AND P0, PT, RZ, c[0x0][0x268], PT ;  /* 0x00009a00ff009a0c */ /* 0x000fc80003f05070 */
[----:B------:R-:W-:Y:S01]  /*0c20*/  @!P1 ISETP.NE.AND.EX P0, PT, RZ, c[0x0][0x26c], PT, P0 ;  /* 0x00009b00ff009a0c */ /* 0x000fe20003f05300 */
[----:B------:R-:W-:-:S03]  /*0c30*/  IMAD.SHL.U32 R21, R240, 0x80, RZ ;  /* 0x00000080f0157824 */ /* 0x000fc600078e00ff */
[----:B------:R-:W-:Y:S01]  /*0c40*/  @!P1 SEL R0, RZ, c[0x0][0x21c], !P0 ;  /* 0x00008700ff009a07 */ /* 0x000fe20004000000 */
[----:B--2---:R-:W-:-:S03]  /*0c50*/  @P1 IMAD.IADD R204, R4, 0x1, -R6 ;  /* 0x0000000104cc1824 */ /* 0x004fc600078e0a06 */
[----:B------:R-:W-:-:S04]  /*0c60*/  @!P1 IADD3 R204, R0, c[0x0][0x218], -R6 ;  /* 0x0000860000cc9a10 */ /* 0x000fc80007ffe806 */
[----:B------:R-:W-:-:S13]  /*0c70*/  ISETP.GE.AND P0, PT, R21, R204, PT ;  /* 0x000000cc1500720c */ /* 0x000fda0003f06270 */
[----:B-----5:R-:W-:Y:S05]  /*0c80*/  @P0 BRA `(.L_x_484) ;  /* 0x0000676000000947 */ /* 0x020fea0003800000 */
[----:B------:R-:W-:Y:S01]  /*0c90*/  IABS R9, c[0x0][0x1c8] ;  /* 0x0000720000097a13 */ /* 0x000fe20000000000 */
[----:B------:R-:W1:Y:S01]  /*0ca0*/  S2R R30, SR_CTAID.Z ;  /* 0x00000000001e7919 */ /* 0x000e620000002700 */
[----:B------:R-:W-:Y:S01]  /*0cb0*/  ULDC UR8, c[0x0][0x214] ;  /* 0x0000850000087ab9 */ /* 0x000fe20000000800 */
[----:B------:R-:W-:Y:S01]  /*0cc0*/  ISETP.NE.U32.AND P1, PT, RZ, c[0x0][0x240], PT ;  /* 0x00009000ff007a0c */ /* 0x000fe20003f25070 */
[----:B------:R-:W2:Y:S01]  /*0cd0*/  I2F.RP R4, R9 ;  /* 0x0000000900047306 */ /* 0x000ea20000209400 */
[----:B------:R-:W3:Y:S01]  /*0ce0*/  S2R R29, SR_CTAID.Y ;  /* 0x00000000001d7919 */ /* 0x000ee20000002600 */
[----:B------:R-:W-:Y:S01]  /*0cf0*/  UIADD3 UR8, UR8, 0x3f, URZ ;  /* 0x0000003f08087890 */ /* 0x000fe2000fffe03f */
[----:B------:R-:W-:Y:S01]  /*0d00*/  ISETP.NE.AND.EX P1, PT, RZ, c[0x0][0x244], PT, P1 ;  /* 0x00009100ff007a0c */ /* 0x000fe20003f25310 */
[----:B------:R-:W-:Y:S01]  /*0d10*/  ULDC.U8 UR5, c[0x0][0x3d0] ;  /* 0x0000f40000057ab9 */ /* 0x000fe20000000000 */
[----:B------:R-:W4:Y:S01]  /*0d20*/  S2R R12, SR_CTAID.X ;  /* 0x00000000000c7919 */ /* 0x000f220000002500 */
[----:B------:R-:W-:Y:S01]  /*0d30*/  USHF.R.S32.HI UR12, URZ, 0x1f, UR8 ;  /* 0x0000001f3f0c7899 */ /* 0x000fe20008011408 */
[----:B------:R-:W-:Y:S01]  /*0d40*/  ISETP.NE.AND P4, PT, RZ, UR5, PT ;  /* 0x00000005ff007c0c */ /* 0x000fe2000bf85270 */
[----:B------:R-:W-:-:S02]  /*0d50*/  ULDC UR5, c[0x0][0x1c0] ;  /* 0x0000700000057ab9 */ /* 0x000fc40000000800 */
[----:B------:R-:W-:Y:S02]  /*0d60*/  ULEA.HI UR12, UR12, UR8, URZ, 0x6 ;  /* 0x000000080c0c7291 */ /* 0x000fe4000f8f303f */
[----:B------:R-:W-:Y:S02]  /*0d70*/  USHF.R.S32.HI UR5, URZ, 0x1f, UR5 ;  /* 0x0000001f3f057899 */ /* 0x000fe40008011405 */
[----:B------:R-:W-:Y:S01]  /*0d80*/  ULOP3.LUT UR11, UR12, 0xffffffc0, URZ, 0xc0, !UPT ;  /* 0xffffffc00c0b7892 */ /* 0x000fe2000f8ec03f */
[----:B--2---:R-:W2:Y:S01]  /*0d90*/  MUFU.RCP R4, R4 ;  /* 0x0000000400047308 */ /* 0x004ea20000001000 */
[----:B------:R-:W-:Y:S02]  /*0da0*/  USHF.R.S32.HI UR12, URZ, 0x6, UR12 ;  /* 0x000000063f0c7899 */ /* 0x000fe4000801140c */
[----:B------:R-:W-:Y:S01]  /*0db0*/  UIADD3 UR11, UR11, -0x40, URZ ;  /* 0xffffffc00b0b7890 */ /* 0x000fe2000fffe03f */
[----:B-1----:R-:W-:Y:S01]  /*0dc0*/  IABS R3, R30 ;  /* 0x0000001e00037213 */ /* 0x002fe20000000000 */
[C---:B------:R-:W-:Y:S01]  /*0dd0*/  IMAD R18, R30.reuse, c[0x0][0x22c], RZ ;  /* 0x00008b001e127a24 */ /* 0x040fe200078e02ff */
[----:B------:R-:W-:Y:S01]  /*0de0*/  LOP3.LUT R10, R30, c[0x0][0x1c8], RZ, 0x3c, !PT ;  /* 0x000072001e0a7a12 */ /* 0x000fe200078e3cff */
[----:B------:R-:W-:Y:S01]  /*0df0*/  USHF.R.S32.HI UR8, URZ, 0x1f, UR11 ;  /* 0x0000001f3f087899 */ /* 0x000fe2000801140b */
[----:B---3--:R-:W-:-:S02]  /*0e00*/  SHF.R.S32.HI R31, RZ, 0x1f, R29 ;  /* 0x0000001fff1f7819 */ /* 0x008fc4000001141d */
[----:B------:R-:W-:Y:S02]  /*0e10*/  SHF.R.S32.HI R32, RZ, 0x1f, R30 ;  /* 0x0000001fff207819 */ /* 0x000fe4000001141e */
[----:B------:R-:W-:Y:S02]  /*0e20*/  SHF.R.S32.HI R33, RZ, 0x1f, R18 ;  /* 0x0000001fff217819 */ /* 0x000fe40000011412 */
[----:B--2---:R-:W-:-:S04]  /*0e30*/  IADD3 R4, R4, 0xffffffe, RZ ;  /* 0x0ffffffe04047810 */ /* 0x004fc80007ffe0ff */
[----:B------:R-:W1:Y:S02]  /*0e40*/  F2I.FTZ.U32.TRUNC.NTZ R5, R4 ;  /* 0x0000000400057305 */ /* 0x000e64000021f000 */
[----:B-1----:R-:W-:Y:S02]  /*0e50*/  IMAD.MOV R0, RZ, RZ, -R5 ;  /* 0x000000ffff007224 */ /* 0x002fe400078e0a05 */
[----:B------:R-:W-:Y:S02]  /*0e60*/  IMAD.MOV.U32 R4, RZ, RZ, RZ ;  /* 0x000000ffff047224 */ /* 0x000fe400078e00ff */
[----:B------:R-:W-:-:S04]  /*0e70*/  IMAD R0, R0, R9, RZ ;  /* 0x0000000900007224 */ /* 0x000fc800078e02ff */
[----:B------:R-:W-:Y:S02]  /*0e80*/  IMAD.HI.U32 R0, R5, R0, R4 ;  /* 0x0000000005007227 */ /* 0x000fe400078e0004 */
[----:B------:R-:W1:Y:S02]  /*0e90*/  LDC.U8 R5, c[0x0][0x328] ;  /* 0x0000ca00ff057b82 */ /* 0x000e640000000000 */
[----:B------:R-:W-:-:S04]  /*0ea0*/  IMAD.MOV.U32 R4, RZ, RZ, R3 ;  /* 0x000000ffff047224 */ /* 0x000fc800078e0003 */
[----:B------:R-:W-:-:S04]  /*0eb0*/  IMAD.HI.U32 R0, R0, R4, RZ ;  /* 0x0000000400007227 */ /* 0x000fc800078e00ff */
[----:B------:R-:W-:-:S04]  /*0ec0*/  IMAD.MOV R3, RZ, RZ, -R0 ;  /* 0x000000ffff037224 */ /* 0x000fc800078e0a00 */
[----:B------:R-:W-:-:S05]  /*0ed0*/  IMAD R3, R9, R3, R4 ;  /* 0x0000000309037224 */ /* 0x000fca00078e0204 */
[----:B------:R-:W-:Y:S02]  /*0ee0*/  ISETP.GT.U32.AND P2, PT, R9, R3, PT ;  /* 0x000000030900720c */ /* 0x000fe40003f44070 */
[----:B-1----:R-:W-:Y:S01]  /*0ef0*/  ISETP.NE.AND P0, PT, R5, RZ, PT ;  /* 0x000000ff0500720c */ /* 0x002fe20003f05270 */
[----:B------:R-:W-:-:S05]  /*0f00*/  IMAD.WIDE R4, R29, 0x80, RZ ;  /* 0x000000801d047825 */ /* 0x000fca00078e02ff */
[----:B------:R-:W-:-:S05]  /*0f10*/  SEL R8, R4, RZ, P1 ;  /* 0x000000ff04087207 */ /* 0x000fca0000800000 */
[----:B------:R-:W-:Y:S01]  /*0f20*/  @!P2 IMAD.IADD R3, R3, 0x1, -R9 ;  /* 0x000000010303a824 */ /* 0x000fe200078e0a09 */
[----:B------:R-:W-:Y:S01]  /*0f30*/  SEL R7, R5, RZ, P1 ;  /* 0x000000ff05077207 */ /* 0x000fe20000800000 */
[----:B------:R-:W-:Y:S01]  /*0f40*/  IMAD.U32 R5, RZ, RZ, UR8 ;  /* 0x00000008ff057e24 */ /* 0x000fe2000f8e00ff */
[----:B------:R-:W-:Y:S01]  /*0f50*/  ISETP.GE.AND P1, PT, R10, RZ, PT ;  /* 0x000000ff0a00720c */ /* 0x000fe20003f26270 */
[----:B----4-:R-:W-:Y:S01]  /*0f60*/  IMAD.WIDE.U32 R10, R12, c[0x0][0x3d8], RZ ;  /* 0x0000f6000c0a7a25 */ /* 0x010fe200078e00ff */
[----:B------:R-:W-:Y:S02]  /*0f70*/  ISETP.GE.U32.AND P3, PT, R3, R9, PT ;  /* 0x000000090300720c */ /* 0x000fe40003f66070 */
[----:B------:R-:W-:Y:S01]  /*0f80*/  @!P2 IADD3 R0, R0, 0x1, RZ ;  /* 0x000000010000a810 */ /* 0x000fe20007ffe0ff */
[C---:B------:R-:W-:Y:S01]  /*0f90*/  @P0 IMAD R3, R29.reuse, c[0x0][0x214], RZ ;  /* 0x000085001d030a24 */ /* 0x040fe200078e02ff */
[----:B------:R-:W-:Y:S01]  /*0fa0*/  ISETP.NE.AND P2, PT, RZ, c[0x0][0x1c8], PT ;  /* 0x00007200ff007a0c */ /* 0x000fe20003f45270 */
[----:B------:R-:W-:Y:S01]  /*0fb0*/  @!P0 IMAD R4, R29, c[0x0][0x1c0], R30 ;  /* 0x000070001d048a24 */ /* 0x000fe200078e021e */
[----:B------:R-:W-:Y:S01]  /*0fc0*/  SEL R27, R10, RZ, P4 ;  /* 0x000000ff0a1b7207 */ /* 0x000fe20002000000 */
[----:B------:R-:W-:Y:S01]  /*0fd0*/  @P0 IMAD R23, R30, c[0x0][0x234], R3 ;  /* 0x00008d001e170a24 */ /* 0x000fe200078e0203 */
[----:B------:R-:W-:Y:S01]  /*0fe0*/  SHF.R.S32.HI R10, RZ, 0x1f, R6 ;  /* 0x0000001fff0a7819 */ /* 0x000fe20000011406 */
[----:B------:R-:W-:Y:S01]  /*0ff0*/  IMAD R3, R12, c[0x0][0x3dc], R11 ;  /* 0x0000f7000c037a24 */ /* 0x000fe200078e020b */
[----:B------:R-:W-:Y:S01]  /*1000*/  SHF.R.S32.HI R9, RZ, 0x1f, R21 ;  /* 0x0000001fff097819 */ /* 0x000fe20000011415 */
[----:B------:R-:W-:-:S02]  /*1010*/  @!P0 IMAD R23, R4, c[0x0][0x214], RZ ;  /* 0x0000850004178a24 */ /* 0x000fc400078e02ff */
[----:B------:R-:W-:Y:S01]  /*1020*/  @P3 IADD3 R0, R0, 0x1, RZ ;  /* 0x0000000100003810 */ /* 0x000fe20007ffe0ff */
[----:B------:R-:W-:Y:S01]  /*1030*/  IMAD.U32 R4, RZ, RZ, UR11 ;  /* 0x0000000bff047e24 */ /* 0x000fe2000f8e00ff */
[----:B------:R-:W-:-:S03]  /*1040*/  SEL R25, R3, RZ, P4 ;  /* 0x000000ff03197207 */ /* 0x000fc60002000000 */
[----:B------:R-:W-:Y:S01]  /*1050*/  @!P1 IMAD.MOV R0, RZ, RZ, -R0 ;  /* 0x000000ffff009224 */ /* 0x000fe200078e0a00 */
[----:B------:R-:W-:-:S04]  /*1060*/  @!P2 LOP3.LUT R0, RZ, c[0x0][0x1c8], RZ, 0x33, !PT ;  /* 0x00007200ff00aa12 */ /* 0x000fc800078e33ff */
[----:B------:R-:W-:Y:S01]  /*1070*/  SHF.R.S32.HI R19, RZ, 0x1f, R0 ;  /* 0x0000001fff137819 */ /* 0x000fe20000011400 */
[----:B------:R-:W-:Y:S05]  /*1080*/  @!P0 BRA `(.L_x_485) ;  /* 0x0000007000008947 */ /* 0x000fea0003800000 */
[----:B------:R-:W-:Y:S02]  /*1090*/  MOV R11, 0x80 ;  /* 0x00000080000b7802 */ /* 0x000fe40000000f00 */
[----:B------:R-:W-:Y:S02]  /*10a0*/  MOV R12, c[0x0][0x210] ;  /* 0x00008400000c7a02 */ /* 0x000fe40000000f00 */
[----:B------:R-:W-:-:S03]  /*10b0*/  IADD3 R3, R11, c[0x0][0x224], RZ ;  /* 0x000089000b037a10 */ /* 0x000fc60007ffe0ff */
[----:B------:R-:W-:Y:S02]  /*10c0*/  IMAD R11, R11, R12, c[0x0][0x234] ;  /* 0x00008d000b0b7624 */ /* 0x000fe400078e020c */
[----:B------:R-:W-:-:S04]  /*10d0*/  IMAD R3, R3, R29, RZ ;  /* 0x0000001d03037224 */ /* 0x000fc800078e02ff */
[----:B------:R-:W-:Y:S01]  /*10e0*/  IMAD R22, R11, R30, R3 ;  /* 0x0000001e0b167224 */ /* 0x000fe200078e0203 */
[----:B------:R-:W-:Y:S05]  /*10f0*/  BRA `(.L_x_486) ;  /* 0x0000002000007947 */ /* 0x000fea0003800000 */
.L_x_485:
[----:B------:R-:W-:-:S04]  /*1100*/  IMAD R3, R29, c[0x0][0x1c0], R30 ;  /* 0x000070001d037a24 */ /* 0x000fc800078e021e */
[----:B------:R-:W-:Y:S02]  /*1110*/  IMAD R22, R3, c[0x0][0x224], RZ ;  /* 0x0000890003167a24 */ /* 0x000fe400078e02ff */
.L_x_486:
[----:B------:R-:W2:Y:S01]  /*1120*/  LDL R34, [R1] ;  /* 0x0000000001227983 */ /* 0x000ea20000100800 */
[----:B------:R-:W-:Y:S01]  /*1130*/  IMAD.WIDE R4, R29, c[0x0][0x224], R4 ;  /* 0x000089001d047a25 */ /* 0x000fe200078e0204 */
[----:B------:R-:W-:Y:S01]  /*1140*/  UIMAD UR5, UR5, UR4, UR6 ;  /* 0x00000004050572a4 */ /* 0x000fe2000f8e0206 */
[----:B------:R-:W-:Y:S01]  /*1150*/  SHF.R.S32.HI R28, RZ, 0x1f, R248 ;  /* 0x0000001fff1c7819 */ /* 0x000fe200000114f8 */
[----:B------:R-:W1:Y:S01]  /*1160*/  S2R R24, SR_TID.X ;  /* 0x0000000000187919 */ /* 0x000e620000002100 */
[--C-:B------:R-:W-:Y:S01]  /*1170*/  SHF.R.S32.HI R251, RZ, 0x1f, R250.reuse ;  /* 0x0000001ffffb7819 */ /* 0x100fe200000114fa */
[----:B------:R-:W-:Y:S01]  /*1180*/  UIADD3 UR5, UR15, UR5, URZ ;  /* 0x000000050f057290 */ /* 0x000fe2000fffe03f */
[----:B------:R-:W-:Y:S01]  /*1190*/  IADD3 R20, P0, R4, R8, RZ ;  /* 0x0000000804147210 */ /* 0x000fe20007f1e0ff */
[----:B------:R-:W-:Y:S01]  /*11a0*/  IMAD R11, R31, c[0x0][0x368], RZ ;  /* 0x0000da001f0b7a24 */ /* 0x000fe200078e02ff */
[----:B------:R-:W-:Y:S01]  /*11b0*/  IADD3 R23, R23, UR11, RZ ;  /* 0x0000000b17177c10 */ /* 0x000fe2000fffe0ff */
[----:B------:R-:W-:Y:S01]  /*11c0*/  CS2R R126, SRZ ;  /* 0x00000000007e7805 */ /* 0x000fe2000001ff00 */
[----:B------:R-:W-:Y:S01]  /*11d0*/  IADD3.X R4, R5, R7, RZ, P0, !PT ;  /* 0x0000000705047210 */ /* 0x000fe200007fe4ff */
[----:B------:R-:W-:Y:S01]  /*11e0*/  IMAD R3, R20, UR5, RZ ;  /* 0x0000000514037c24 */ /* 0x000fe2000f8e02ff */
[----:B------:R-:W-:Y:S01]  /*11f0*/  IADD3 R249, P0, R21, R6, RZ ;  /* 0x0000000615f97210 */ /* 0x000fe20007f1e0ff */
[----:B------:R-:W-:Y:S01]  /*1200*/  UIADD3 UR5, UR12, -0x1, URZ ;  /* 0xffffffff0c057890 */ /* 0x000fe2000fffe03f */
[C---:B------:R-:W-:Y:S01]  /*1210*/  IMAD R11, R29.reuse, c[0x0][0x36c], R11 ;  /* 0x0000db001d0b7a24 */ /* 0x040fe200078e020b */
[----:B------:R-:W-:Y:S01]  /*1220*/  IADD3 R22, R22, UR11, RZ ;  /* 0x0000000b16167c10 */ /* 0x000fe2000fffe0ff */
[----:B------:R-:W-:Y:S01]  /*1230*/  IMAD R26, R4, UR14, R3 ;  /* 0x0000000e041a7c24 */ /* 0x000fe2000f8e0203 */
[----:B------:R-:W-:Y:S01]  /*1240*/  IADD3 R4, -R204, c[0x0][0x214], R21 ;  /* 0x00008500cc047a10 */ /* 0x000fe20007ffe115 */
[----:B------:R-:W-:Y:S01]  /*1250*/  IMAD.X R252, R10, 0x1, R9, P0 ;  /* 0x000000010afc7824 */ /* 0x000fe200000e0609 */
[----:B------:R-:W-:Y:S01]  /*1260*/  IADD3 R3, P0, R248, UR11, RZ ;  /* 0x0000000bf8037c10 */ /* 0x000fe2000ff1e0ff */
[----:B------:R-:W-:Y:S01]  /*1270*/  CS2R R124, SRZ ;  /* 0x00000000007c7805 */ /* 0x000fe2000001ff00 */
[----:B------:R-:W-:Y:S01]  /*1280*/  IADD3 R8, R4, -c[0x0][0x2e8], RZ ;  /* 0x8000ba0004087a10 */ /* 0x000fe20007ffe0ff */
[----:B------:R-:W-:Y:S01]  /*1290*/  IMAD.WIDE.U32 R4, R29, c[0x0][0x368], R250 ;  /* 0x0000da001d047a25 */ /* 0x000fe200078e00fa */
[----:B------:R-:W-:Y:S01]  /*12a0*/  IADD3.X R9, R28, UR8, RZ, P0, !PT ;  /* 0x000000081c097c10 */ /* 0x000fe200087fe4ff */
[----:B------:R-:W-:Y:S01]  /*12b0*/  CS2R R130, SRZ ;  /* 0x0000000000827805 */ /* 0x000fe2000001ff00 */
[----:B------:R-:W-:Y:S01]  /*12c0*/  SHF.R.S32.HI R12, RZ, 0x1f, R8 ;  /* 0x0000001fff0c7819 */ /* 0x000fe20000011408 */
[----:B------:R-:W-:Y:S01]  /*12d0*/  IMAD.WIDE.U32 R6, R3, c[0x0][0x190], R250 ;  /* 0x0000640003067a25 */ /* 0x000fe200078e00fa */
[----:B-1----:R-:W-:Y:S01]  /*12e0*/  SHF.R.S32.HI R17, RZ, 0x1f, R24 ;  /* 0x0000001fff117819 */ /* 0x002fe20000011418 */
[----:B------:R-:W-:Y:S01]  /*12f0*/  CS2R R128, SRZ ;  /* 0x0000000000807805 */ /* 0x000fe2000001ff00 */
[----:B------:R-:W-:Y:S01]  /*1300*/  MOV R194, UR5 ;  /* 0x0000000500c27c02 */ /* 0x000fe20008000f00 */
[----:B------:R-:W-:Y:S01]  /*1310*/  IMAD R10, R9, c[0x0][0x190], RZ ;  /* 0x00006400090a7a24 */ /* 0x000fe200078e02ff */
[----:B------:R-:W-:Y:S01]  /*1320*/  LEA.HI R17, R17, R24, RZ, 0x5 ;  /* 0x0000001811117211 */ /* 0x000fe200078f28ff */
[----:B------:R-:W-:Y:S01]  /*1330*/  IMAD R15, R9, c[0x0][0x370], RZ ;  /* 0x0000dc00090f7a24 */ /* 0x000fe200078e02ff */
[----:B------:R-:W-:Y:S01]  /*1340*/  LEA.HI R222, R12, R8, RZ, 0x6 ;  /* 0x000000080cde7211 */ /* 0x000fe200078f30ff */
[----:B------:R-:W-:Y:S01]  /*1350*/  IMAD R10, R3, c[0x0][0x194], R10 ;  /* 0x00006500030a7a24 */ /* 0x000fe200078e020a */
[----:B------:R-:W-:Y:S01]  /*1360*/  LOP3.LUT R13, R17, 0xffffffe0, RZ, 0xc0, !PT ;  /* 0xffffffe0110d7812 */ /* 0x000fe200078ec0ff */
[----:B------:R-:W-:Y:S01]  /*1370*/  IMAD R12, R252, c[0x0][0x198], RZ ;  /* 0x00006600fc0c7a24 */ /* 0x000fe200078e02ff */
[----:B------:R-:W-:Y:S01]  /*1380*/  IADD3 R5, R5, R11, RZ ;  /* 0x0000000b05057210 */ /* 0x000fe20007ffe0ff */
[----:B------:R-:W-:Y:S01]  /*1390*/  IMAD.IADD R11, R7, 0x1, R10 ;  /* 0x00000001070b7824 */ /* 0x000fe200078e020a */
[----:B------:R-:W-:Y:S01]  /*13a0*/  IADD3 R24, -R13, R24, RZ ;  /* 0x000000180d187210 */ /* 0x000fe20007ffe1ff */
[----:B------:R-:W-:Y:S01]  /*13b0*/  IMAD.MOV.U32 R10, RZ, RZ, R6 ;  /* 0x000000ffff0a7224 */ /* 0x000fe200078e0006 */
[----:B------:R-:W-:Y:S01]  /*13c0*/  LEA.HI R14, R194, R194, RZ, 0x1 ;  /* 0x000000c2c20e7211 */ /* 0x000fe200078f08ff */
[----:B------:R-:W-:Y:S01]  /*13d0*/  IMAD R13, R252, c[0x0][0x1a0], RZ ;  /* 0x00006800fc0d7a24 */ /* 0x000fe200078e02ff */
[----:B------:R-:W-:Y:S01]  /*13e0*/  SHF.R.S32.HI R222, RZ, 0x6, R222 ;  /* 0x00000006ffde7819 */ /* 0x000fe200000114de */
[C---:B------:R-:W-:Y:S01]  /*13f0*/  IMAD.WIDE.U32 R6, R249.reuse, c[0x0][0x198], R250 ;  /* 0x00006600f9067a25 */ /* 0x040fe200078e00fa */
[----:B------:R-:W-:Y:S01]  /*1400*/  LOP3.LUT R16, R14, 0xfffffffe, RZ, 0xc0, !PT ;  /* 0xfffffffe0e107812 */ /* 0x000fe200078ec0ff */
[----:B------:R-:W-:Y:S01]  /*1410*/  CS2R R122, SRZ ;  /* 0x00000000007a7805 */ /* 0x000fe2000001ff00 */
[----:B------:R-:W-:Y:S01]  /*1420*/  IMNMX R222, RZ, R222, !PT ;  /* 0x000000deffde7217 */ /* 0x000fe20007800200 */
[C---:B------:R-:W-:Y:S01]  /*1430*/  IMAD R12, R249.reuse, c[0x0][0x19c], R12 ;  /* 0x00006700f90c7a24 */ /* 0x040fe200078e020c */
[----:B------:R-:W-:Y:S01]  /*1440*/  CS2R R120, SRZ ;  /* 0x0000000000787805 */ /* 0x000fe2000001ff00 */
[C---:B------:R-:W-:Y:S01]  /*1450*/  IMAD.WIDE.U32 R8, R249.reuse, c[0x0][0x1a0], R250 ;  /* 0x00006800f9087a25 */ /* 0x040fe200078e00fa */
[----:B------:R-:W-:Y:S01]  /*1460*/  CS2R R118, SRZ ;  /* 0x0000000000767805 */ /* 0x000fe2000001ff00 */
[----:B------:R-:W-:Y:S01]  /*1470*/  CS2R R116, SRZ ;  /* 0x0000000000747805 */ /* 0x000fe2000001ff00 */
[----:B------:R-:W-:Y:S01]  /*1480*/  CS2R R110, SRZ ;  /* 0x00000000006e7805 */ /* 0x000fe2000001ff00 */
[----:B------:R-:W-:Y:S01]  /*1490*/  IMAD R14, R249, c[0x0][0x1a4], R13 ;  /* 0x00006900f90e7a24 */ /* 0x000fe200078e020d */
[----:B------:R-:W-:Y:S01]  /*14a0*/  CS2R R108, SRZ ;  /* 0x00000000006c7805 */ /* 0x000fe2000001ff00 */
[----:B------:R-:W-:Y:S01]  /*14b0*/  IMAD.IADD R7, R7, 0x1, R12 ;  /* 0x0000000107077824 */ /* 0x000fe200078e020c */
[----:B------:R-:W-:Y:S01]  /*14c0*/  CS2R R114, SRZ ;  /* 0x0000000000727805 */ /* 0x000fe2000001ff00 */
[C---:B------:R-:W-:Y:S01]  /*14d0*/  IMAD R15, R3.reuse, c[0x0][0x374], R15 ;  /* 0x0000dd00030f7a24 */ /* 0x040fe200078e020f */
[----:B------:R-:W-:Y:S01]  /*14e0*/  CS2R R112, SRZ ;  /* 0x0000000000707805 */ /* 0x000fe2000001ff00 */
[----:B------:R-:W-:Y:S01]  /*14f0*/  IMAD.WIDE.U32 R12, R3, c[0x0][0x370], R4 ;  /* 0x0000dc00030c7a25 */ /* 0x000fe200078e0004 */
[----:B------:R-:W-:Y:S01]  /*1500*/  IADD3 R4, R194, -R16, RZ ;  /* 0x80000010c2047210 */ /* 0x000fe20007ffe0ff */
[----:B------:R-:W-:Y:S01]  /*1510*/  CS2R R106, SRZ ;  /* 0x00000000006a7805 */ /* 0x000fe2000001ff00 */
[----:B------:R-:W-:Y:S01]  /*1520*/  SHF.R.S32.HI R3, RZ, 0x5, R17 ;  /* 0x00000005ff037819 */ /* 0x000fe20000011411 */
[----:B------:R-:W-:Y:S01]  /*1530*/  IMAD.IADD R5, R9, 0x1, R14 ;  /* 0x0000000109057824 */ /* 0x000fe200078e020e */
[----:B------:R-:W-:Y:S01]  /*1540*/  ISETP.NE.AND P0, PT, R4, 0x1, PT ;  /* 0x000000010400780c */ /* 0x000fe20003f05270 */
[----:B------:R-:W-:Y:S01]  /*1550*/  IMAD R9, R31, c[0x0][0x180], RZ ;  /* 0x000060001f097a24 */ /* 0x000fe200078e02ff */
[----:B------:R-:W-:Y:S01]  /*1560*/  MOV R4, R8 ;  /* 0x0000000800047202 */ /* 0x000fe20000000f00 */
[----:B------:R-:W-:Y:S01]  /*1570*/  IMAD R3, R3, UR10, R24 ;  /* 0x0000000a03037c24 */ /* 0x000fe2000f8e0218 */
[----:B------:R-:W-:Y:S01]  /*1580*/  CS2R R104, SRZ ;  /* 0x0000000000687805 */ /* 0x000fe2000001ff00 */
[----:B------:R-:W-:Y:S01]  /*1590*/  IMAD R14, R31, c[0x0][0x188], RZ ;  /* 0x000062001f0e7a24 */ /* 0x000fe200078e02ff */
[----:B------:R-:W-:Y:S01]  /*15a0*/  CS2R R102, SRZ ;  /* 0x0000000000667805 */ /* 0x000fe2000001ff00 */
[----:B------:R-:W-:Y:S01]  /*15b0*/  IMAD R8, R29, c[0x0][0x184], R9 ;  /* 0x000061001d087a24 */ /* 0x000fe200078e0209 */
[----:B------:R-:W-:Y:S01]  /*15c0*/  IADD3 R16, P2, P1, R3, UR9, R18 ;  /* 0x0000000903107c10 */ /* 0x000fe2000f95e012 */
[C---:B------:R-:W-:Y:S01]  /*15d0*/  IMAD.WIDE.U32 R6, R29.reuse, c[0x0][0x180], R6 ;  /* 0x000060001d067a25 */ /* 0x040fe200078e0006 */
[----:B------:R-:W-:Y:S01]  /*15e0*/  SHF.R.S32.HI R3, RZ, 0x1f, R3 ;  /* 0x0000001fff037819 */ /* 0x000fe20000011403 */
[----:B------:R-:W-:Y:S01]  /*15f0*/  CS2R R100, SRZ ;  /* 0x0000000000647805 */ /* 0x000fe2000001ff00 */
[----:B------:R-:W-:Y:S01]  /*1600*/  CS2R R94, SRZ ;  /* 0x00000000005e7805 */ /* 0x000fe2000001ff00 */
[----:B------:R-:W-:Y:S01]  /*1610*/  IMAD R14, R29, c[0x0][0x18c], R14 ;  /* 0x000063001d0e7a24 */ /* 0x000fe200078e020e */
[----:B------:R-:W-:Y:S01]  /*1620*/  IADD3 R7, R7, R8, RZ ;  /* 0x0000000807077210 */ /* 0x000fe20007ffe0ff */
[----:B------:R-:W-:Y:S01]  /*1630*/  IMAD.WIDE.U32 R4, R29, c[0x0][0x188], R4 ;  /* 0x000062001d047a25 */ /* 0x000fe200078e0004 */
[----:B------:R-:W-:Y:S01]  /*1640*/  IADD3.X R18, R3, UR7, R33, P2, P1 ;  /* 0x0000000703127c10 */ /* 0x000fe200097e2421 */
[----:B------:R-:W-:Y:S01]  /*1650*/  CS2R R92, SRZ ;  /* 0x00000000005c7805 */ /* 0x000fe2000001ff00 */
[----:B------:R-:W-:Y:S01]  /*1660*/  IADD3 R16, P1, R16, R27, RZ ;  /* 0x0000001b10107210 */ /* 0x000fe20007f3e0ff */
[----:B------:R-:W-:Y:S01]  /*1670*/  IMAD.IADD R9, R13, 0x1, R15 ;  /* 0x000000010d097824 */ /* 0x000fe200078e020f */
[----:B------:R-:W-:Y:S01]  /*1680*/  IADD3 R5, R5, R14, RZ ;  /* 0x0000000e05057210 */ /* 0x000fe20007ffe0ff */
[----:B------:R-:W-:Y:S01]  /*1690*/  IMAD.MOV.U32 R8, RZ, RZ, R12 ;  /* 0x000000ffff087224 */ /* 0x000fe200078e000c */
[----:B------:R-:W-:Y:S01]  /*16a0*/  CS2R R98, SRZ ;  /* 0x0000000000627805 */ /* 0x000fe2000001ff00 */
[----:B------:R-:W-:Y:S01]  /*16b0*/  IMAD R17, R32, c[0x0][0x378], RZ ;  /* 0x0000de0020117a24 */ /* 0x000fe200078e02ff */
[----:B------:R-:W-:Y:S01]  /*16c0*/  CS2R R96, SRZ ;  /* 0x0000000000607805 */ /* 0x000fe2000001ff00 */
[----:B------:R-:W-:Y:S01]  /*16d0*/  IMAD R15, R31, c[0x0][0x178], RZ ;  /* 0x00005e001f0f7a24 */ /* 0x000fe200078e02ff */
[----:B------:R-:W-:Y:S01]  /*16e0*/  CS2R R90, SRZ ;  /* 0x00000000005a7805 */ /* 0x000fe2000001ff00 */
[C---:B------:R-:W-:Y:S01]  /*16f0*/  IMAD R3, R19.reuse, c[0x0][0x1b0], RZ ;  /* 0x00006c0013037a24 */ /* 0x040fe200078e02ff */
[----:B------:R-:W-:Y:S01]  /*1700*/  CS2R R88, SRZ ;  /* 0x0000000000587805 */ /* 0x000fe2000001ff00 */
[----:B------:R-:W-:Y:S01]  /*1710*/  IMAD R14, R19, c[0x0][0x1b8], RZ ;  /* 0x00006e00130e7a24 */ /* 0x000fe200078e02ff */
[----:B------:R-:W-:Y:S01]  /*1720*/  CS2R R86, SRZ ;  /* 0x0000000000567805 */ /* 0x000fe2000001ff00 */
[C---:B------:R-:W-:Y:S01]  /*1730*/  IMAD R17, R30.reuse, c[0x0][0x37c], R17 ;  /* 0x0000df001e117a24 */ /* 0x040fe200078e0211 */
[----:B------:R-:W-:Y:S01]  /*1740*/  CS2R R84, SRZ ;  /* 0x0000000000547805 */ /* 0x000fe2000001ff00 */
[----:B------:R-:W-:Y:S01]  /*1750*/  IMAD.WIDE.U32 R12, R30, c[0x0][0x378], R8 ;  /* 0x0000de001e0c7a25 */ /* 0x000fe200078e0008 */
[----:B------:R-:W-:Y:S01]  /*1760*/  CS2R R78, SRZ ;  /* 0x00000000004e7805 */ /* 0x000fe2000001ff00 */
[----:B------:R-:W-:Y:S01]  /*1770*/  CS2R R76, SRZ ;  /* 0x00000000004c7805 */ /* 0x000fe2000001ff00 */
[----:B------:R-:W-:Y:S01]  /*1780*/  CS2R R82, SRZ ;  /* 0x0000000000527805 */ /* 0x000fe2000001ff00 */
[C---:B------:R-:W-:Y:S01]  /*1790*/  IMAD R15, R29.reuse, c[0x0][0x17c], R15 ;  /* 0x00005f001d0f7a24 */ /* 0x040fe200078e020f */
[----:B------:R-:W-:Y:S01]  /*17a0*/  LEA R202, P2, R12, c[0x0][0x330], 0x1 ;  /* 0x0000cc000cca7a11 */ /* 0x000fe200078408ff */
[----:B------:R-:W-:Y:S01]  /*17b0*/  IMAD.WIDE.U32 R10, R29, c[0x0][0x178], R10 ;  /* 0x00005e001d0a7a25 */ /* 0x000fe200078e000a */
[----:B------:R-:W-:Y:S01]  /*17c0*/  CS2R R80, SRZ ;  /* 0x0000000000507805 */ /* 0x000fe2000001ff00 */
[----:B------:R-:W-:Y:S01]  /*17d0*/  CS2R R74, SRZ ;  /* 0x00000000004a7805 */ /* 0x000fe2000001ff00 */
[----:B------:R-:W-:Y:S01]  /*17e0*/  CS2R R72, SRZ ;  /* 0x0000000000487805 */ /* 0x000fe2000001ff00 */
[C---:B------:R-:W-:Y:S01]  /*17f0*/  IMAD R3, R0.reuse, c[0x0][0x1b4], R3 ;  /* 0x00006d0000037a24 */ /* 0x040fe200078e0203 */
[----:B------:R-:W-:Y:S01]  /*1800*/  IADD3 R9, R11, R15, RZ ;  /* 0x0000000f0b097210 */ /* 0x000fe20007ffe0ff */
[C---:B------:R-:W-:Y:S01]  /*1810*/  IMAD R14, R0.reuse, c[0x0][0x1bc], R14 ;  /* 0x00006f00000e7a24 */ /* 0x040fe200078e020e */
[----:B------:R-:W-:Y:S01]  /*1820*/  MOV R8, R10 ;  /* 0x0000000a00087202 */ /* 0x000fe20000000f00 */
[C---:B------:R-:W-:Y:S01]  /*1830*/  IMAD.WIDE.U32 R6, R0.reuse, c[0x0][0x1b0], R6 ;  /* 0x00006c0000067a25 */ /* 0x040fe200078e0006 */
[----:B------:R-:W-:Y:S01]  /*1840*/  CS2R R70, SRZ ;  /* 0x0000000000467805 */ /* 0x000fe2000001ff00 */
[----:B------:R-:W-:Y:S01]  /*1850*/  CS2R R68, SRZ ;  /* 0x0000000000447805 */ /* 0x000fe2000001ff00 */
[----:B------:R-:W-:Y:S01]  /*1860*/  CS2R R62, SRZ ;  /* 0x00000000003e7805 */ /* 0x000fe2000001ff00 */
[----:B------:R-:W-:Y:S01]  /*1870*/  IMAD.WIDE.U32 R4, R0, c[0x0][0x1b8], R4 ;  /* 0x00006e0000047a25 */ /* 0x000fe200078e0004 */
[----:B------:R-:W-:Y:S01]  /*1880*/  IADD3 R0, R13, R17, RZ ;  /* 0x000000110d007210 */ /* 0x000fe20007ffe0ff */
[----:B------:R-:W-:Y:S01]  /*1890*/  CS2R R60, SRZ ;  /* 0x00000000003c7805 */ /* 0x000fe2000001ff00 */
[----:B------:R-:W-:Y:S01]  /*18a0*/  IADD3.X R17, R18, R25, RZ, P1, !PT ;  /* 0x0000001912117210 */ /* 0x000fe20000ffe4ff */
[----:B------:R-:W-:Y:S01]  /*18b0*/  IMAD.IADD R5, R5, 0x1, R14 ;  /* 0x0000000105057824 */ /* 0x000fe200078e020e */
[----:B------:R-:W-:Y:S01]  /*18c0*/  LEA.HI.X R203, R12, c[0x0][0x334], R0, 0x1, P2 ;  /* 0x0000cd000ccb7a11 */ /* 0x000fe200010f0c00 */
[----:B------:R-:W-:Y:S01]  /*18d0*/  IMAD R12, R32, c[0x0][0x1a8], RZ ;  /* 0x00006a00200c7a24 */ /* 0x000fe200078e02ff */
        /* <DEDUP_REMOVED lines=9> */
[----:B------:R-:W-:Y:S01]  /*1970*/  IMAD R0, R248, c[0x0][0x1a4], R0 ;  /* 0x00006900f8007a24 */ /* 0x000fe200078e0200 */
[----:B------:R-:W-:Y:S01]  /*1980*/  LEA R200, P3, R14, c[0x0][0x160], 0x1 ;  /* 0x000058000ec87a11 */ /* 0x000fe200078608ff */
[----:B------:R-:W-:Y:S01]  /*1990*/  IMAD.WIDE.U32 R8, R248, c[0x0][0x1a0], R4 ;  /* 0x00006800f8087a25 */ /* 0x000fe200078e0004 */
[----:B------:R-:W-:Y:S01]  /*19a0*/  IADD3 R5, R15, R12, RZ ;  /* 0x0000000c0f057210 */ /* 0x000fe20007ffe0ff */
[----:B------:R-:W-:Y:S01]  /*19b0*/  CS2R R46, SRZ ;  /* 0x00000000002e7805 */ /* 0x000fe2000001ff00 */
[----:B------:R-:W-:Y:S01]  /*19c0*/  CS2R R44, SRZ ;  /* 0x00000000002c7805 */ /* 0x000fe2000001ff00 */
[----:B------:R-:W-:Y:S01]  /*19d0*/  IMAD.IADD R0, R9, 0x1, R0 ;  /* 0x0000000109007824 */ /* 0x000fe200078e0200 */
[----:B------:R-:W-:Y:S01]  /*19e0*/  LEA R4, P1, R8, c[0x0][0x170], 0x1 ;  /* 0x00005c0008047a11 */ /* 0x000fe200078208ff */
[----:B------:R-:W-:Y:S01]  /*19f0*/  IMAD.IADD R7, R7, 0x1, R3 ;  /* 0x0000000107077824 */ /* 0x000fe200078e0203 */
[----:B------:R-:W-:Y:S01]  /*1a00*/  LEA.HI.X R201, R14, c[0x0][0x164], R5, 0x1, P3 ;  /* 0x000059000ec97a11 */ /* 0x000fe200018f0c05 */
[----:B------:R-:W-:Y:S01]  /*1a10*/  IMAD R3, R28, c[0x0][0x198], RZ ;  /* 0x000066001c037a24 */ /* 0x000fe200078e02ff */
[----:B------:R-:W-:Y:S01]  /*1a20*/  LEA.HI.X R5, R8, c[0x0][0x174], R0, 0x1, P1 ;  /* 0x00005d0008057a11 */ /* 0x000fe200008f0c00 */
[C---:B------:R-:W-:Y:S01]  /*1a30*/  IMAD.WIDE.U32 R10, R248.reuse, c[0x0][0x198], R6 ;  /* 0x00006600f80a7a25 */ /* 0x040fe200078e0006 */
[----:B------:R-:W-:Y:S01]  /*1a40*/  MOV R9, c[0x0][0x198] ;  /* 0x0000660000097a02 */ /* 0x000fe20000000f00 */
[----:B------:R-:W-:Y:S01]  /*1a50*/  CS2R R50, SRZ ;  /* 0x0000000000327805 */ /* 0x000fe2000001ff00 */
[----:B------:R-:W-:Y:S01]  /*1a60*/  CS2R R48, SRZ ;  /* 0x0000000000307805 */ /* 0x000fe2000001ff00 */
[----:B------:R-:W-:Y:S01]  /*1a70*/  IMAD R3, R248, c[0x0][0x19c], R3 ;  /* 0x00006700f8037a24 */ /* 0x000fe200078e0203 */
[----:B------:R-:W-:Y:S01]  /*1a80*/  LEA R6, P2, R10, c[0x0][0x168], 0x1 ;  /* 0x00005a000a067a11 */ /* 0x000fe200078408ff */
[----:B------:R-:W-:Y:S01]  /*1a90*/  IMAD.WIDE.U32 R12, R20, UR14, R16 ;  /* 0x0000000e140c7c25 */ /* 0x000fe2000f8e0010 */
[----:B------:R-:W-:Y:S01]  /*1aa0*/  CS2R R42, SRZ ;  /* 0x00000000002a7805 */ /* 0x000fe2000001ff00 */
[----:B------:R-:W-:Y:S01]  /*1ab0*/  CS2R R40, SRZ ;  /* 0x0000000000287805 */ /* 0x000fe2000001ff00 */
[----:B------:R-:W-:Y:S01]  /*1ac0*/  IADD3 R3, R11, R3, RZ ;  /* 0x000000030b037210 */ /* 0x000fe20007ffe0ff */
[----:B------:R-:W-:Y:S01]  /*1ad0*/  IMAD.MOV.U32 R14, RZ, RZ, c[0x0][0x1a0] ;  /* 0x00006800ff0e7624 */ /* 0x000fe200078e00ff */
[----:B------:R-:W-:Y:S01]  /*1ae0*/  MOV R11, c[0x0][0x19c] ;  /* 0x00006700000b7a02 */ /* 0x000fe20000000f00 */
[----:B------:R-:W-:Y:S01]  /*1af0*/  CS2R R38, SRZ ;  /* 0x0000000000267805 */ /* 0x000fe2000001ff00 */
[----:B------:R-:W-:Y:S01]  /*1b00*/  LEA.HI.X R7, R10, c[0x0][0x16c], R3, 0x1, P2 ;  /* 0x00005b000a077a11 */ /* 0x000fe200010f0c03 */
[----:B------:R-:W-:Y:S01]  /*1b10*/  CS2R R36, SRZ ;  /* 0x0000000000247805 */ /* 0x000fe2000001ff00 */
[----:B------:R-:W-:Y:S01]  /*1b20*/  IADD3 R3, R13, R26, RZ ;  /* 0x0000001a0d037210 */ /* 0x000fe20007ffe0ff */
[----:B------:R-:W-:Y:S01]  /*1b30*/  @P4 BAR.SYNC.DEFER_BLOCKING 0x0 ;  /* 0x0000000000004b1d */ /* 0x000fe20000010000 */
[----:B------:R-:W-:-:S02]  /*1b40*/  LEA R10, P2, R9, R6, 0x7 ;  /* 0x00000006090a7211 */ /* 0x000fc400078438ff */
[----:B------:R-:W-:Y:S02]  /*1b50*/  MOV R13, c[0x0][0x1a4] ;  /* 0x00006900000d7a02 */ /* 0x000fe40000000f00 */
[C---:B------:R-:W-:Y:S02]  /*1b60*/  LEA R8, P1, R14.reuse, R4, 0x7 ;  /* 0x000000040e087211 */ /* 0x040fe400078238ff */
[----:B------:R-:W-:Y:S02]  /*1b70*/  LEA.HI.X R11, R9, R7, R11, 0x7, P2 ;  /* 0x00000007090b7211 */ /* 0x000fe400010f3c0b */
[----:B------:R-:W-:Y:S02]  /*1b80*/  LEA.HI.X R9, R14, R5, R13, 0x7, P1 ;  /* 0x000000050e097211 */ /* 0x000fe400008f3c0d */
[----:B------:R-:W-:Y:S02]  /*1b90*/  ISETP.LT.AND P1, PT, R222, UR12, PT ;  /* 0x0000000cde007c0c */ /* 0x000fe4000bf21270 */
[----:B------:R-:W-:-:S04]  /*1ba0*/  LEA R180, P3, R12, c[0x0][0x350], 0x2 ;  /* 0x0000d4000cb47a11 */ /* 0x000fc800078610ff */
[----:B------:R-:W-:Y:S02]  /*1bb0*/  LEA.HI.X R181, R12, c[0x0][0x354], R3, 0x2, P3 ;  /* 0x0000d5000cb57a11 */ /* 0x000fe400018f1403 */
[----:B------:R-:W-:-:S05]  /*1bc0*/  MOV R3, 0x4 ;  /* 0x0000000400037802 */ /* 0x000fca0000000f00 */
[----:B------:R-:W-:-:S04]  /*1bd0*/  IMAD.WIDE R206, R23, R3, c[0x0][0x200] ;  /* 0x0000800017ce7625 */ /* 0x000fc800078e0203 */
[----:B------:R-:W-:Y:S01]  /*1be0*/  IMAD.WIDE R22, R22, R3, c[0x0][0x3c8] ;  /* 0x0000f20016167625 */ /* 0x000fe200078e0203 */
[----:B--2---:R-:W-:-:S03]  /*1bf0*/  IADD3 R0, R34, 0x1800, RZ ;  /* 0x0000180022007810 */ /* 0x004fc60007ffe0ff */
[----:B------:R-:W-:Y:S01]  /*1c00*/  IMAD.SHL.U32 R205, R34, 0x2, RZ ;  /* 0x0000000222cd7824 */ /* 0x000fe200078e00ff */
[----:B------:R-:W-:-:S04]  /*1c10*/  SEL R0, R0, R34, !P0 ;  /* 0x0000002200007207 */ /* 0x000fc80004000000 */
[----:B------:R-:W-:Y:S01]  /*1c20*/  @!PT LDS RZ, [RZ] ;  /* 0x00000000fffff984 */ /* 0x000fe20000000800 */
[----:B------:R-:W-:Y:S01]  /*1c30*/  @!PT LDS RZ, [RZ] ;  /* 0x00000000fffff984 */ /* 0x000fe20000000800 */
[----:B------:R-:W-:Y:S01]  /*1c40*/  @!PT LDS RZ, [RZ] ;  /* 0x00000000fffff984 */ /* 0x000fe20000000800 */
[----:B------:R1:W-:Y:S01]  /*1c50*/  LDGSTS.E.BYPASS.LTC128B.128 [R205+0x6000], [R202.64] ;  /* 0x06000000cacd7fae */ /* 0x0003e2000b901d50 */
[----:B------:R-:W-:-:S03]  /*1c60*/  SHF.L.U32 R0, R0, 0x1, RZ ;  /* 0x0000000100007819 */ /* 0x000fc600000006ff */
[----:B------:R1:W-:Y:S04]  /*1c70*/  LDGSTS.E.BYPASS.LTC128B.128 [R205+0x7000], [R202.64+0x40] ;  /* 0x07000040cacd7fae */ /* 0x0003e8000b901d50 */
[----:B------:R1:W-:Y:S04]  /*1c80*/  LDGSTS.E.BYPASS.LTC128B.128 [R205+0x8000], [R202.64+0x80] ;  /* 0x08000080cacd7fae */ /* 0x0003e8000b901d50 */
[----:B------:R1:W-:Y:S04]  /*1c90*/  LDGSTS.E.BYPASS.LTC128B.128 [R0], [R200.64] ;  /* 0x00000000c8007fae */ /* 0x0003e8000b901d50 */
[----:B------:R1:W-:Y:S04]  /*1ca0*/  LDGSTS.E.BYPASS.LTC128B.128 [R0+0x1000], [R200.64+0x40] ;  /* 0x01000040c8007fae */ /* 0x0003e8000b901d50 */
[----:B------:R1:W-:Y:S04]  /*1cb0*/  LDGSTS.E.BYPASS.LTC128B.128 [R0+0x2000], [R200.64+0x80] ;  /* 0x02000080c8007fae */ /* 0x0003e8000b901d50 */
[----:B------:R1:W-:Y:S04]  /*1cc0*/  LDGSTS.E.BYPASS.LTC128B.128 [R205+0x9000], [R6.64] ;  /* 0x0900000006cd7fae */ /* 0x0003e8000b901d50 */
        /* <DEDUP_REMOVED lines=11> */
[----:B------:R-:W0:Y:S01]  /*1d80*/  LDGDEPBAR ;  /* 0x00000000000079af */ /* 0x000e220000000000 */
[----:B------:R-:W-:Y:S05]  /*1d90*/  @!P1 BRA `(.L_x_487) ;  /* 0x0000458000009947 */ /* 0x000fea0003800000 */
[----:B-1----:R-:W-:Y:S02]  /*1da0*/  IMAD.MOV.U32 R4, RZ, RZ, c[0x0][0x308] ;  /* 0x0000c200ff047624 */ /* 0x002fe400078e00ff */
[----:B------:R-:W-:-:S05]  /*1db0*/  IMAD.MOV.U32 R5, RZ, RZ, c[0x0][0x30c] ;  /* 0x0000c300ff057624 */ /* 0x000fca00078e00ff */
[----:B------:R1:W2:Y:S01]  /*1dc0*/  LDG.E.64 R8, [R4.64+0x8] ;  /* 0x0000081004087981 */ /* 0x0002a2000c1e1b00 */
[----:B------:R-:W-:-:S03]  /*1dd0*/  IMAD.WIDE R6, R208, 0x4, R206 ;  /* 0x00000004d0067825 */ /* 0x000fc600078e02ce */
[----:B------:R-:W3:Y:S04]  /*1de0*/  S2R R12, SR_TID.X ;  /* 0x00000000000c7919 */ /* 0x000ee80000002100 */
[----:B------:R-:W4:Y:S01]  /*1df0*/  S2R R13, SR_TID.X ;  /* 0x00000000000d7919 */ /* 0x000f220000002100 */
[----:B------:R-:W-:Y:S01]  /*1e00*/  IMAD R3, R29, c[0x0][0x1c0], R30 ;  /* 0x000070001d037a24 */ /* 0x000fe200078e021e */
[----:B------:R-:W-:Y:S01]  /*1e10*/  SHF.R.S32.HI R237, RZ, 0x1f, R24 ;  /* 0x0000001fffed7819 */ /* 0x000fe20000011418 */
[----:B------:R-:W-:Y:S01]  /*1e20*/  IMAD.MOV.U32 R199, RZ, RZ, R0 ;  /* 0x000000ffffc77224 */ /* 0x000fe200078e0000 */
[----:B------:R4:W5:Y:S04]  /*1e30*/  LDG.E R212, [R6.64] ;  /* 0x0000001006d47981 */ /* 0x000968000c1e1900 */
[----:B-1----:R-:W2:Y:S01]  /*1e40*/  LDG.E.64 R4, [R4.64] ;  /* 0x0000001004047981 */ /* 0x002ea2000c1e1b00 */
[----:B------:R-:W-:Y:S01]  /*1e50*/  IMAD.SHL.U32 R3, R3, 0x20, RZ ;  /* 0x0000002003037824 */ /* 0x000fe200078e00ff */
[----:B---3--:R-:W-:-:S02]  /*1e60*/  SHF.R.S32.HI R12, RZ, 0x1f, R12 ;  /* 0x0000001fff0c7819 */ /* 0x008fc4000001140c */
[----:B------:R1:W5:Y:S02]  /*1e70*/  LDG.E R211, [R6.64+0x20] ;  /* 0x0000201006d37981 */ /* 0x000364000c1e1900 */
[----:B----4-:R-:W-:Y:S02]  /*1e80*/  LEA.HI R12, R12, R13, RZ, 0x6 ;  /* 0x0000000d0c0c7211 */ /* 0x010fe400078f30ff */
[----:B------:R1:W5:Y:S01]  /*1e90*/  LDG.E R210, [R6.64+0x80] ;  /* 0x0000801006d27981 */ /* 0x000362000c1e1900 */
[----:B------:R-:W-:Y:S02]  /*1ea0*/  IADD3 R0, R177, 0x1800, RZ ;  /* 0x00001800b1007810 */ /* 0x000fe40007ffe0ff */
[----:B------:R-:W-:Y:S01]  /*1eb0*/  SHF.R.S32.HI R12, RZ, 0x6, R12 ;  /* 0x00000006ff0c7819 */ /* 0x000fe2000001140c */
[----:B------:R1:W5:Y:S01]  /*1ec0*/  LDG.E R209, [R6.64+0xa0] ;  /* 0x0000a01006d17981 */ /* 0x000362000c1e1900 */
[----:B------:R-:W-:Y:S02]  /*1ed0*/  SEL R0, R0, R177, !P0 ;  /* 0x000000b100007207 */ /* 0x000fe40004000000 */
[----:B------:R-:W-:Y:S01]  /*1ee0*/  IADD3 R21, R21, c[0x0][0x214], RZ ;  /* 0x0000850015157a10 */ /* 0x000fe20007ffe0ff */
[----:B------:R-:W-:-:S02]  /*1ef0*/  IMAD.MOV.U32 R214, RZ, RZ, R22 ;  /* 0x000000ffffd67224 */ /* 0x000fc400078e0016 */
[----:B------:R-:W-:Y:S01]  /*1f00*/  IMAD.MOV.U32 R213, RZ, RZ, R23 ;  /* 0x000000ffffd57224 */ /* 0x000fe200078e0017 */
[----:B------:R-:W-:Y:S01]  /*1f10*/  IADD3 R241, -R204, 0x80, R21 ;  /* 0x00000080ccf17810 */ /* 0x000fe20007ffe115 */
[----:B------:R-:W-:Y:S02]  /*1f20*/  IMAD.MOV.U32 R127, RZ, RZ, RZ ;  /* 0x000000ffff7f7224 */ /* 0x000fe400078e00ff */
[----:B-1----:R-:W-:Y:S01]  /*1f30*/  IMAD R6, R240, 0x4, R12 ;  /* 0x00000004f0067824 */ /* 0x002fe200078e020c */
[----:B--2---:R-:W-:Y:S02]  /*1f40*/  IADD3 R24, P2, P1, R3, R8, R24 ;  /* 0x0000000803187210 */ /* 0x004fe4000795e018 */
[----:B------:R-:W-:-:S04]  /*1f50*/  SHF.R.S32.HI R3, RZ, 0x1f, R3 ;  /* 0x0000001fff037819 */ /* 0x000fc80000011403 */
[----:B------:R-:W-:Y:S02]  /*1f60*/  IADD3.X R237, R3, R9, R237, P2, P1 ;  /* 0x0000000903ed7210 */ /* 0x000fe400017e24ed */
[----:B------:R-:W-:-:S04]  /*1f70*/  IADD3 R3, R179, 0x1800, RZ ;  /* 0x00001800b3037810 */ /* 0x000fc80007ffe0ff */
[----:B------:R-:W-:Y:S01]  /*1f80*/  SEL R170, R3, R179, !P0 ;  /* 0x000000b303aa7207 */ /* 0x000fe20004000000 */
[----:B------:R-:W-:-:S04]  /*1f90*/  IMAD.SHL.U32 R3, R0, 0x2, RZ ;  /* 0x0000000200037824 */ /* 0x000fc800078e00ff */
[----:B------:R-:W-:Y:S01]  /*1fa0*/  IMAD.SHL.U32 R170, R170, 0x2, RZ ;  /* 0x00000002aaaa7824 */ /* 0x000fe200078e00ff */
[----:B------:R-:W-:Y:S02]  /*1fb0*/  LOP3.LUT R0, R5, R6, RZ, 0x3c, !PT ;  /* 0x0000000605007212 */ /* 0x000fe400078e3cff */
[----:B------:R-:W-:Y:S02]  /*1fc0*/  LOP3.LUT R237, R237, R4, RZ, 0x3c, !PT ;  /* 0x00000004eded7212 */ /* 0x000fe400078e3cff */
[----:B------:R-:W-:Y:S01]  /*1fd0*/  IMAD.MOV.U32 R6, RZ, RZ, c[0x0][0x1c0] ;  /* 0x00007000ff067624 */ /* 0x000fe200078e00ff */
[C---:B------:R-:W-:Y:S01]  /*1fe0*/  IADD3 R232, R5.reuse, -0x4498517b, RZ ;  /* 0xbb67ae8505e87810 */ /* 0x040fe20007ffe0ff */
[----:B------:R-:W-:Y:S01]  /*1ff0*/  IMAD.WIDE.U32 R24, R24, -0x2daee0ad, RZ ;  /* 0xd2511f5318187825 */ /* 0x000fe200078e00ff */
[C---:B------:R-:W-:Y:S02]  /*2000*/  IADD3 R236, R5.reuse, 0x646e171e, RZ ;  /* 0x646e171e05ec7810 */ /* 0x040fe40007ffe0ff */
[C---:B------:R-:W-:Y:S01]  /*2010*/  IADD3 R235, R5.reuse, -0x56f99767, RZ ;  /* 0xa906689905eb7810 */ /* 0x040fe20007ffe0ff */
[----:B------:R-:W-:Y:S01]  /*2020*/  IMAD R6, R6, c[0x0][0x22c], RZ ;  /* 0x00008b0006067a24 */ /* 0x000fe200078e02ff */
[----:B------:R-:W-:-:S02]  /*2030*/  IADD3 R234, R5, -0x126145ec, RZ ;  /* 0xed9eba1405ea7810 */ /* 0x000fc40007ffe0ff */
[C---:B------:R-:W-:Y:S01]  /*2040*/  IADD3 R233, R5.reuse, 0x32370b8f, RZ ;  /* 0x32370b8f05e97810 */ /* 0x040fe20007ffe0ff */
[C---:B------:R-:W-:Y:S01]  /*2050*/  IMAD.SHL.U32 R245, R6.reuse, 0x10, RZ ;  /* 0x0000001006f57824 */ /* 0x040fe200078e00ff */
[----:B------:R-:W-:Y:S01]  /*2060*/  IADD3 R227, R5, 0x76cf5d0a, RZ ;  /* 0x76cf5d0a05e37810 */ /* 0x000fe20007ffe0ff */
[----:B------:R-:W-:Y:S01]  /*2070*/  IMAD.SHL.U32 R215, R6, 0x8, RZ ;  /* 0x0000000806d77824 */ /* 0x000fe200078e00ff */
[C---:B------:R-:W-:Y:S02]  /*2080*/  IADD3 R231, R4.reuse, -0x4ab325aa, RZ ;  /* 0xb54cda5604e77810 */ /* 0x040fe40007ffe0ff */
[C---:B------:R-:W-:Y:S02]  /*2090*/  IADD3 R247, R245.reuse, 0x20, RZ ;  /* 0x00000020f5f77810 */ /* 0x040fe40007ffe0ff */
[----:B------:R-:W-:Y:S02]  /*20a0*/  IADD3 R246, R245, 0x40, RZ ;  /* 0x00000040f5f67810 */ /* 0x000fe40007ffe0ff */
[C---:B------:R-:W-:Y:S01]  /*20b0*/  IADD3 R230, R4.reuse, 0x1715609d, RZ ;  /* 0x1715609d04e67810 */ /* 0x040fe20007ffe0ff */
[C---:B------:R-:W-:Y:S01]  /*20c0*/  IMAD.IADD R243, R215.reuse, 0x1, R247 ;  /* 0x00000001d7f37824 */ /* 0x040fe200078e02f7 */
[C---:B------:R-:W-:Y:S01]  /*20d0*/  IADD3 R229, R4.reuse, 0x78dde6e4, RZ ;  /* 0x78dde6e404e57810 */ /* 0x040fe20007ffe0ff */
[C---:B------:R-:W-:Y:S01]  /*20e0*/  IMAD.IADD R242, R215.reuse, 0x1, R246 ;  /* 0x00000001d7f27824 */ /* 0x040fe200078e02f6 */
[C---:B------:R-:W-:Y:S01]  /*20f0*/  IADD3 R228, R4.reuse, -0x255992d5, RZ ;  /* 0xdaa66d2b04e47810 */ /* 0x040fe20007ffe0ff */
[----:B------:R-:W-:Y:S01]  /*2100*/  IMAD.IADD R5, R215, 0x1, R243 ;  /* 0x00000001d7057824 */ /* 0x000fe200078e02f3 */
[----:B------:R-:W-:-:S02]  /*2110*/  IADD3 R225, R4, 0x3c6ef372, RZ ;  /* 0x3c6ef37204e17810 */ /* 0x000fc40007ffe0ff */
[----:B------:R-:W-:Y:S01]  /*2120*/  IADD3 R226, R4, -0x61c88647, RZ ;  /* 0x9e3779b904e27810 */ /* 0x000fe20007ffe0ff */
[----:B------:R-:W-:Y:S01]  /*2130*/  IMAD.IADD R4, R215, 0x1, R242 ;  /* 0x00000001d7047824 */ /* 0x000fe200078e02f2 */
[----:B------:R-:W-:Y:S01]  /*2140*/  LOP3.LUT R0, R25, R0, RZ, 0x3c, !PT ;  /* 0x0000000019007212 */ /* 0x000fe200078e3cff */
[C---:B------:R-:W-:Y:S01]  /*2150*/  IMAD.IADD R221, R215.reuse, 0x1, R5 ;  /* 0x00000001d7dd7824 */ /* 0x040fe200078e0205 */
[----:B------:R-:W-:Y:S01]  /*2160*/  LOP3.LUT R232, R24, R232, RZ, 0x3c, !PT ;  /* 0x000000e818e87212 */ /* 0x000fe200078e3cff */
[----:B------:R-:W-:Y:S02]  /*2170*/  IMAD.IADD R219, R215, 0x1, R4 ;  /* 0x00000001d7db7824 */ /* 0x000fe400078e0204 */
[----:B------:R-:W-:-:S04]  /*2180*/  IMAD.WIDE.U32 R216, R0, -0x326172a9, RZ ;  /* 0xcd9e8d5700d87825 */ /* 0x000fc800078e00ff */
[C---:B------:R-:W-:Y:S01]  /*2190*/  IMAD.IADD R220, R215.reuse, 0x1, R221 ;  /* 0x00000001d7dc7824 */ /* 0x040fe200078e02dd */
[----:B------:R-:W-:Y:S01]  /*21a0*/  LOP3.LUT R225, R216, R225, RZ, 0x3c, !PT ;  /* 0x000000e1d8e17212 */ /* 0x000fe200078e3cff */
[C---:B------:R-:W-:Y:S02]  /*21b0*/  IMAD.IADD R218, R215.reuse, 0x1, R219 ;  /* 0x00000001d7da7824 */ /* 0x040fe400078e02db */
[C---:B------:R-:W-:Y:S02]  /*21c0*/  IMAD.IADD R224, R215.reuse, 0x1, R220 ;  /* 0x00000001d7e07824 */ /* 0x040fe400078e02dc */
[----:B------:R-:W-:Y:S02]  /*21d0*/  IMAD.IADD R223, R215, 0x1, R218 ;  /* 0x00000001d7df7824 */ /* 0x000fe400078e02da */
.L_x_490:
[----:B------:R-:W0:Y:S01]  /*21e0*/  LDGDEPBAR ;  /* 0x00000000000079af */ /* 0x000e220000000000 */
[----:B------:R-:W-:Y:S01]  /*21f0*/  IMAD.IADD R0, R178, 0x1, R170 ;  /* 0x00000001b2007824 */ /* 0x000fe200078e02aa */
[----:B-----5:R-:W-:Y:S01]  /*2200*/  FSETP.NEU.FTZ.AND P0, PT, R212, -INF , PT ;  /* 0xff800000d400780b */ /* 0x020fe20003f1d000 */
[----:B------:R-:W-:Y:S01]  /*2210*/  IMAD.MOV.U32 R183, RZ, RZ, 0x1 ;  /* 0x00000001ffb77424 */ /* 0x000fe200078e00ff */
[----:B------:R-:W-:Y:S04]  /*2220*/  ULDC.U8 UR5, c[0x0][0x2d8] ;  /* 0x0000b60000057ab9 */ /* 0x000fe80000000000 */
[----:B------:R-:W2:Y:S01]  /*2230*/  LDL R182, [R1+0x4] ;  /* 0x0000040001b67983 */ /* 0x000ea20000100800 */
[----:B------:R-:W-:Y:S04]  /*2240*/  DEPBAR.LE SB0, 0x0 ;  /* 0x000080000000791a */ /* 0x000fe80000000000 */
[----:B------:R-:W-:Y:S08]  /*2250*/  BAR.SYNC.DEFER_BLOCKING 0x0 ;  /* 0x0000000000007b1d */ /* 0x000ff00000010000 */
[----:B------:R-:W-:Y:S08]  /*2260*/  LDSM.16.M88.4 R32, [R170] ;  /* 0x00000000aa20783b */ /* 0x000ff00000000200 */
[----:B------:R-:W1:Y:S08]  /*2270*/  LDSM.16.M88.4 R16, [R168+0x9000] ;  /* 0x00900000a810783b */ /* 0x000e700000000200 */
[----:B------:R-:W3:Y:S08]  /*2280*/  LDSM.16.M88.4 R28, [R170+0x800] ;  /* 0x00080000aa1c783b */ /* 0x000ef00000000200 */
[----:B------:R-:W4:Y:S08]  /*2290*/  LDSM.16.M88.4 R132, [R168+0x9400] ;  /* 0x00940000a884783b */ /* 0x000f300000000200 */
[----:B------:R-:W-:Y:S08]  /*22a0*/  LDSM.16.M88.4 R136, [R0] ;  /* 0x000000000088783b */ /* 0x000ff00000000200 */
[----:B------:R-:W4:Y:S01]  /*22b0*/  LDSM.16.M88.4 R140, [R169+0x9000] ;  /* 0x00900000a98c783b */ /* 0x000f220000000200 */
[-C--:B-1----:R-:W-:Y:S07]  /*22c0*/  HMMA.16816.F32.BF16 R4, R32, R16.reuse, RZ ;  /* 0x000000102004723c */ /* 0x082fee00000418ff */
[----:B------:R-:W1:Y:S01]  /*22d0*/  LDSM.16.M88.4 R144, [R0+0x800] ;  /* 0x000800000090783b */ /* 0x000e620000000200 */
[C---:B---3--:R-:W-:Y:S07]  /*22e0*/  HMMA.16816.F32.BF16 R8, R28.reuse, R16, RZ ;  /* 0x000000101c08723c */ /* 0x048fee00000418ff */
[----:B------:R-:W3:Y:S01]  /*22f0*/  LDSM.16.M88.4 R148, [R169+0x9400] ;  /* 0x00940000a994783b */ /* 0x000ee20000000200 */
[-C--:B------:R-:W-:Y:S07]  /*2300*/  HMMA.16816.F32.BF16 R12, R28, R18.reuse, RZ ;  /* 0x000000121c0c723c */ /* 0x080fee00000418ff */
[----:B------:R-:W-:Y:S01]  /*2310*/  LDSM.16.M88.4 R152, [R168+0xb000] ;  /* 0x00b00000a898783b */ /* 0x000fe20000000200 */
[C---:B------:R-:W-:Y:S07]  /*2320*/  HMMA.16816.F32.BF16 R16, R32.reuse, R18, RZ ;  /* 0x000000122010723c */ /* 0x040fee00000418ff */
[----:B------:R-:W-:Y:S01]  /*2330*/  LDSM.16.M88.4 R156, [R170+0x1800] ;  /* 0x00180000aa9c783b */ /* 0x000fe20000000200 */
[-C--:B----4-:R-:W-:Y:S07]  /*2340*/  HMMA.16816.F32.BF16 R20, R32, R132.reuse, RZ ;  /* 0x000000842014723c */ /* 0x090fee00000418ff */
[----:B------:R-:W-:Y:S01]  /*2350*/  LDSM.16.M88.4 R160, [R0+0x1000] ;  /* 0x0010000000a0783b */ /* 0x000fe20000000200 */
[C---:B------:R-:W-:Y:S07]  /*2360*/  HMMA.16816.F32.BF16 R24, R28.reuse, R132, RZ ;  /* 0x000000841c18723c */ /* 0x040fee00000418ff */
[----:B------:R-:W-:Y:S01]  /*2370*/  LDSM.16.M88.4 R164, [R169+0xb000] ;  /* 0x00b00000a9a4783b */ /* 0x000fe20000000200 */
[-C--:B------:R-:W-:Y:S08]  /*2380*/  HMMA.16816.F32.BF16 R28, R28, R134.reuse, RZ ;  /* 0x000000861c1c723c */ /* 0x080ff000000418ff */
[----:B------:R-:W-:Y:S01]  /*2390*/  HMMA.16816.F32.BF16 R32, R32, R134, RZ ;  /* 0x000000862020723c */ /* 0x000fe200000418ff */
[----:B------:R-:W4:Y:S07]  /*23a0*/  LDSM.16.M88.4 R132, [R170+0x1000] ;  /* 0x00100000aa84783b */ /* 0x000f2e0000000200 */
[-C--:B------:R-:W-:Y:S08]  /*23b0*/  HMMA.16816.F32.BF16 R4, R136, R140.reuse, R4 ;  /* 0x0000008c8804723c */ /* 0x080ff00000041804 */
[C---:B-1----:R-:W-:Y:S08]  /*23c0*/  HMMA.16816.F32.BF16 R8, R144.reuse, R140, R8 ;  /* 0x0000008c9008723c */ /* 0x042ff00000041808 */
[-C--:B------:R-:W-:Y:S08]  /*23d0*/  HMMA.16816.F32.BF16 R12, R144, R142.reuse, R12 ;  /* 0x0000008e900c723c */ /* 0x080ff0000004180c */
[C---:B------:R-:W-:Y:S01]  /*23e0*/  HMMA.16816.F32.BF16 R16, R136.reuse, R142, R16 ;  /* 0x0000008e8810723c */ /* 0x040fe20000041810 */
[----:B------:R-:W1:Y:S07]  /*23f0*/  LDSM.16.M88.4 R140, [R168+0xb400] ;  /* 0x00b40000a88c783b */ /* 0x000e6e0000000200 */
[-C--:B---3--:R-:W-:Y:S08]  /*2400*/  HMMA.16816.F32.BF16 R20, R136, R148.reuse, R20 ;  /* 0x000000948814723c */ /* 0x088ff00000041814 */
[C---:B------:R-:W-:Y:S08]  /*2410*/  HMMA.16816.F32.BF16 R24, R144.reuse, R148, R24 ;  /* 0x000000949018723c */ /* 0x040ff00000041818 */
[-C--:B------:R-:W-:Y:S01]  /*2420*/  HMMA.16816.F32.BF16 R28, R144, R150.reuse, R28 ;  /* 0x00000096901c723c */ /* 0x080fe2000004181c */
[----:B------:R-:W3:Y:S07]  /*2430*/  LDSM.16.M88.4 R144, [R0+0x1800] ;  /* 0x001800000090783b */ /* 0x000eee0000000200 */
[----:B------:R-:W-:Y:S01]  /*2440*/  HMMA.16816.F32.BF16 R32, R136, R150, R32 ;  /* 0x000000968820723c */ /* 0x000fe20000041820 */
[----:B------:R-:W2:Y:S07]  /*2450*/  LDSM.16.M88.4 R136, [R169+0xb400] ;  /* 0x00b40000a988783b */ /* 0x000eae0000000200 */
[-C--:B----4-:R-:W-:Y:S01]  /*2460*/  HMMA.16816.F32.BF16 R4, R132, R152.reuse, R4 ;  /* 0x000000988404723c */ /* 0x090fe20000041804 */
        /* <DEDUP_REMOVED lines=13> */
[C---:B---3--:R-:W-:Y:S08]  /*2540*/  HMMA.16816.F32.BF16 R8, R144.reuse, R164, R8 ;  /* 0x000000a49008723c */ /* 0x048ff00000041808 */
[-C--:B------:R-:W-:Y:S08]  /*2550*/  HMMA.16816.F32.BF16 R12, R144, R166.reuse, R12 ;  /* 0x000000a6900c723c */ /* 0x080ff0000004180c */
[C---:B------:R-:W-:Y:S01]  /*2560*/  HMMA.16816.F32.BF16 R16, R160.reuse, R166, R16 ;  /* 0x000000a6a010723c */ /* 0x040fe20000041810 */
[----:B------:R-:W3:Y:S07]  /*2570*/  LDSM.16.M88.4 R164, [R169+0xd000] ;  /* 0x00d00000a9a4783b */ /* 0x000eee0000000200 */
[-C--:B--2---:R-:W-:Y:S08]  /*2580*/  HMMA.16816.F32.BF16 R20, R160, R136.reuse, R20 ;  /* 0x00000088a014723c */ /* 0x084ff00000041814 */
[C---:B------:R-:W-:Y:S08]  /*2590*/  HMMA.16816.F32.BF16 R24, R144.reuse, R136, R24 ;  /* 0x000000889018723c */ /* 0x040ff00000041818 */
[-C--:B------:R-:W-:Y:S07]  /*25a0*/  HMMA.16816.F32.BF16 R28, R144, R138.reuse, R28 ;  /* 0x0000008a901c723c */ /* 0x080fee000004181c */
[----:B------:R-:W-:Y:S01]  /*25b0*/  IMAD.SHL.U32 R144, R194, 0x40, RZ ;  /* 0x00000040c2907824 */ /* 0x000fe200078e00ff */
[----:B------:R-:W-:Y:S04]  /*25c0*/  HMMA.16816.F32.BF16 R32, R160, R138, R32 ;  /* 0x0000008aa020723c */ /* 0x000fe80000041820 */
[----:B------:R-:W-:Y:S04]  /*25d0*/  ISETP.GE.AND P6, PT, R144, R241, PT ;  /* 0x000000f19000720c */ /* 0x000fe80003fc6270 */
[-C--:B-1----:R-:W-:Y:S08]  /*25e0*/  HMMA.16816.F32.BF16 R4, R132, R140.reuse, R4 ;  /* 0x0000008c8404723c */ /* 0x082ff00000041804 */
[C---:B------:R-:W-:Y:S01]  /*25f0*/  HMMA.16816.F32.BF16 R8, R148.reuse, R140, R8 ;  /* 0x0000008c9408723c */ /* 0x040fe20000041808 */
[----:B------:R-:W-:Y:S01]  /*2600*/  @!P6 IADD3 R136, R208, -c[0x0][0x214], R183 ;  /* 0x80008500d088ea10 */ /* 0x000fe20007ffe0b7 */
[----:B------:R-:W1:Y:S03]  /*2610*/  @!P6 S2R R137, SR_TID.X ;  /* 0x000000000089e919 */ /* 0x000e660000002100 */
[----:B------:R-:W-:Y:S02]  /*2620*/  @!P6 IADD3 R144, R144, R136, R204 ;  /* 0x000000889090e210 */ /* 0x000fe40007ffe0cc */
[----:B------:R-:W-:Y:S01]  /*2630*/  FMUL.FTZ R141, R211, 1.4426950216293334961 ;  /* 0x3fb8aa3bd38d7820 */ /* 0x000fe20000410000 */
[-C--:B------:R-:W-:Y:S01]  /*2640*/  HMMA.16816.F32.BF16 R12, R148, R142.reuse, R12 ;  /* 0x0000008e940c723c */ /* 0x080fe2000004180c */
[----:B------:R-:W-:Y:S04]  /*2650*/  @!P6 IADD3 R140, R144, 0x8, RZ ;  /* 0x00000008908ce810 */ /* 0x000fe80007ffe0ff */
[-C--:B------:R-:W-:Y:S03]  /*2660*/  @!P6 IMNMX R140, R140, R204.reuse, PT ;  /* 0x000000cc8c8ce217 */ /* 0x080fe60003800200 */
[C---:B------:R-:W-:Y:S07]  /*2670*/  HMMA.16816.F32.BF16 R16, R132.reuse, R142, R16 ;  /* 0x0000008e8410723c */ /* 0x040fee0000041810 */
[----:B------:R-:W-:Y:S01]  /*2680*/  @!P6 IMNMX R142, R144, R204, PT ;  /* 0x000000cc908ee217 */ /* 0x000fe20003800200 */
[-C--:B------:R-:W-:Y:S01]  /*2690*/  HMMA.16816.F32.BF16 R20, R132, R152.reuse, R20 ;  /* 0x000000988414723c */ /* 0x080fe20000041814 */
[----:B------:R-:W-:Y:S03]  /*26a0*/  FMUL.FTZ R143, R212, 1.4426950216293334961 ;  /* 0x3fb8aa3bd48f7820 */ /* 0x000fe60000410000 */
[----:B-1----:R-:W-:Y:S02]  /*26b0*/  @!P6 IMAD.SHL.U32 R137, R137, 0x2, RZ ;  /* 0x000000028989e824 */ /* 0x002fe400078e00ff */
[----:B------:R-:W-:Y:S02]  /*26c0*/  FSEL R143, R143, RZ, P0 ;  /* 0x000000ff8f8f7208 */ /* 0x000fe40000000000 */
[----:B------:R-:W-:Y:S01]  /*26d0*/  FSETP.NEU.FTZ.AND P0, PT, R211, -INF , PT ;  /* 0xff800000d300780b */ /* 0x000fe20003f1d000 */
[C---:B------:R-:W-:Y:S03]  /*26e0*/  HMMA.16816.F32.BF16 R24, R148.reuse, R152, R24 ;  /* 0x000000989418723c */ /* 0x040fe60000041818 */
[----:B------:R-:W-:Y:S02]  /*26f0*/  @!P6 LOP3.LUT R138, R182, 0x6, R137, 0xf8, !PT ;  /* 0x00000006b68ae812 */ /* 0x000fe400078ef889 */
[----:B------:R-:W-:Y:S03]  /*2700*/  FSEL R141, R141, RZ, P0 ;  /* 0x000000ff8d8d7208 */ /* 0x000fe60000000000 */
[-C--:B------:R-:W-:Y:S08]  /*2710*/  HMMA.16816.F32.BF16 R28, R148, R154.reuse, R28 ;  /* 0x0000009a941c723c */ /* 0x080ff0000004181c */
[----:B------:R-:W-:Y:S01]  /*2720*/  HMMA.16816.F32.BF16 R32, R132, R154, R32 ;  /* 0x0000009a8420723c */ /* 0x000fe20000041820 */
[----:B------:R1:W2:Y:S07]  /*2730*/  LDSM.16.M88.4 R132, [R0+0x2800] ;  /* 0x002800000084783b */ /* 0x0002ae0000000200 */
[-C--:B---3--:R-:W-:Y:S01]  /*2740*/  HMMA.16816.F32.BF16 R4, R156, R164.reuse, R4 ;  /* 0x000000a49c04723c */ /* 0x088fe20000041804 */
[----:B-1----:R-:W-:Y:S04]  /*2750*/  IMAD R0, R194, 0x4, R244 ;  /* 0x00000004c2007824 */ /* 0x002fe800078e02f4 */
[C---:B------:R-:W-:Y:S01]  /*2760*/  IMAD.WIDE.U32 R136, R0.reuse, -0x326172a9, RZ ;  /* 0xcd9e8d5700887825 */ /* 0x040fe200078e00ff */
[----:B------:R-:W-:Y:S03]  /*2770*/  IADD3 R139, R0, 0x2, RZ ;  /* 0x00000002008b7810 */ /* 0x000fe60007ffe0ff */
[----:B------:R-:W-:Y:S03]  /*2780*/  @!P6 IMAD R0, R240, 0x80, R138 ;  /* 0x00000080f000e824 */ /* 0x000fe600078e028a */
[-C--:B------:R-:W-:Y:S01]  /*2790*/  LOP3.LUT R137, R137, R237.reuse, RZ, 0x3c, !PT ;  /* 0x000000ed89897212 */ /* 0x080fe200078e3cff */
[----:B------:R-:W-:Y:S01]  /*27a0*/  IMAD.WIDE.U32 R138, R139, -0x326172a9, RZ ;  /* 0xcd9e8d578b8a7825 */ /* 0x000fe200078e00ff */
[--C-:B------:R-:W-:Y:S02]  /*27b0*/  LOP3.LUT R147, R217, R136, R226.reuse, 0x96, !PT ;  /* 0x00000088d9937212 */ /* 0x100fe400078e96e2 */
[C---:B------:R-:W-:Y:S01]  /*27c0*/  @!P6 IADD3 R145, R0.reuse, 0x1, RZ ;  /* 0x000000010091e810 */ /* 0x040fe20007ffe0ff */
[----:B------:R-:W-:Y:S01]  /*27d0*/  IMAD.WIDE.U32 R136, R137, -0x2daee0ad, RZ ;  /* 0xd2511f5389887825 */ /* 0x000fe200078e00ff */
[----:B------:R-:W-:Y:S02]  /*27e0*/  @!P6 ISETP.GE.AND P1, PT, R0, R142, PT ;  /* 0x0000008e0000e20c */ /* 0x000fe40003f26270 */
[----:B------:R-:W-:Y:S01]  /*27f0*/  LOP3.LUT R146, R139, R237, RZ, 0x3c, !PT ;  /* 0x000000ed8b927212 */ /* 0x000fe200078e3cff */
[----:B------:R-:W-:Y:S03]  /*2800*/  IMAD.WIDE.U32 R152, R147, -0x2daee0ad, RZ ;  /* 0xd2511f5393987825 */ /* 0x000fe600078e00ff */
[----:B------:R-:W-:Y:S01]  /*2810*/  @!P6 FSEL R4, R4, -INF , !P1 ;  /* 0xff8000000404e808 */ /* 0x000fe20004800000 */
[C---:B--2---:R-:W-:Y:S01]  /*2820*/  HMMA.16816.F32.BF16 R8, R132.reuse, R164, R8 ;  /* 0x000000a48408723c */ /* 0x044fe20000041808 */
[----:B------:R-:W-:Y:S02]  /*2830*/  LOP3.LUT R139, R217, R138, R226, 0x96, !PT ;  /* 0x0000008ad98b7212 */ /* 0x000fe400078e96e2 */
[----:B------:R-:W-:Y:S01]  /*2840*/  @!P6 ISETP.GE.AND P1, PT, R145, R142, PT ;  /* 0x0000008e9100e20c */ /* 0x000fe20003f26270 */
[--C-:B------:R-:W-:Y:S01]  /*2850*/  FFMA.FTZ R4, R4, c[0x0][0x23c], -R143.reuse ;  /* 0x00008f0004047a23 */ /* 0x100fe2000001088f */
[-C--:B------:R-:W-:Y:S01]  /*2860*/  @!P6 ISETP.GE.AND P0, PT, R0, R140.reuse, PT ;  /* 0x0000008c0000e20c */ /* 0x080fe20003f06270 */
[----:B------:R-:W-:Y:S01]  /*2870*/  IMAD.WIDE.U32 R154, R139, -0x2daee0ad, RZ ;  /* 0xd2511f538b9a7825 */ /* 0x000fe200078e00ff */
[----:B------:R-:W-:Y:S01]  /*2880*/  @!P6 FSEL R5, R5, -INF , !P1 ;  /* 0xff8000000505e808 */ /* 0x000fe20004800000 */
[----:B------:R1:W-:Y:S01]  /*2890*/  MUFU.EX2 R184, R4 ;  /* 0x0000000400b87308 */ /* 0x0003e20000000800 */
[----:B------:R-:W-:Y:S01]  /*28a0*/  @!P6 FSEL R6, R6, -INF , !P0 ;  /* 0xff8000000606e808 */ /* 0x000fe20004000000 */
[-C--:B------:R-:W-:Y:S01]  /*28b0*/  HMMA.16816.F32.BF16 R12, R132, R166.reuse, R12 ;  /* 0x000000a6840c723c */ /* 0x080fe2000004180c */
[----:B------:R-:W-:Y:S01]  /*28c0*/  @!P6 ISETP.GE.AND P0, PT, R145, R140, PT ;  /* 0x0000008c9100e20c */ /* 0x000fe20003f06270 */
[----:B------:R-:W-:Y:S01]  /*28d0*/  FFMA.FTZ R138, R5, c[0x0][0x23c], -R143 ;  /* 0x00008f00058a7a23 */ /* 0x000fe2000001088f */
[----:B------:R-:W-:Y:S02]  /*28e0*/  LOP3.LUT R147, R232, R137, RZ, 0x3c, !PT ;  /* 0x00000089e8937212 */ /* 0x000fe400078e3cff */
[----:B------:R-:W-:Y:S02]  /*28f0*/  @!P6 FSEL R7, R7, -INF , !P0 ;  /* 0xff8000000707e808 */ /* 0x000fe40004000000 */
[----:B------:R-:W-:Y:S01]  /*2900*/  FSETP.NEU.FTZ.AND P0, PT, R210, -INF , PT ;  /* 0xff800000d200780b */ /* 0x000fe20003f1d000 */
[----:B------:R2:W-:Y:S01]  /*2910*/  MUFU.EX2 R183, R138 ;  /* 0x0000008a00b77308 */ /* 0x0005e20000000800 */
[----:B------:R-:W-:Y:S01]  /*2920*/  LOP3.LUT R148, R153, R136, R227, 0x96, !PT ;  /* 0x0000008899947212 */ /* 0x000fe200078e96e3 */
[C---:B------:R-:W-:Y:S04]  /*2930*/  HMMA.16816.F32.BF16 R16, R156.reuse, R166, R16 ;  /* 0x000000a69c10723c */ /* 0x040fe80000041810 */
[----:B------:R-:W-:Y:S04]  /*2940*/  IMAD.WIDE.U32 R148, R148, -0x326172a9, RZ ;  /* 0xcd9e8d5794947825 */ /* 0x000fe800078e00ff */
[----:B-1----:R-:W-:Y:S04]  /*2950*/  IMAD.WIDE.U32 R4, R146, -0x2daee0ad, RZ ;  /* 0xd2511f5392047825 */ /* 0x002fe800078e00ff */
[--C-:B------:R-:W-:Y:S01]  /*2960*/  FFMA.FTZ R146, R7, c[0x0][0x23c], -R141.reuse ;  /* 0x00008f0007927a23 */ /* 0x100fe2000001088d */
[----:B------:R-:W-:Y:S01]  /*2970*/  LOP3.LUT R151, R232, R5, RZ, 0x3c, !PT ;  /* 0x00000005e8977212 */ /* 0x000fe200078e3cff */
[----:B------:R-:W-:Y:S01]  /*2980*/  FFMA.FTZ R5, R6, c[0x0][0x23c], -R141 ;  /* 0x00008f0006057a23 */ /* 0x000fe2000001088d */
[----:B------:R-:W-:Y:S01]  /*2990*/  @!P6 IADD3 R6, R144, 0x20, RZ ;  /* 0x000000209006e810 */ /* 0x000fe20007ffe0ff */
[----:B------:R1:W3:Y:S01]  /*29a0*/  MUFU.EX2 R190, R146 ;  /* 0x0000009200be7308 */ /* 0x0002e20000000800 */
[----:B------:R-:W-:Y:S01]  /*29b0*/  LOP3.LUT R150, R155, R4, R227, 0x96, !PT ;  /* 0x000000049b967212 */ /* 0x000fe200078e96e3 */
[----:B------:R-:W-:Y:S01]  /*29c0*/  FMUL.FTZ R4, R210, 1.4426950216293334961 ;  /* 0x3fb8aa3bd2047820 */ /* 0x000fe20000410000 */
[----:B------:R-:W-:Y:S01]  /*29d0*/  @!P6 IMNMX R6, R6, R204, PT ;  /* 0x000000cc0606e217 */ /* 0x000fe20003800200 */
[----:B--2---:R-:W2:Y:S03]  /*29e0*/  LDSM.16.M88.4 R136, [R169+0xd400] ;  /* 0x00d40000a988783b */ /* 0x004ea60000000200 */
[-C--:B------:R-:W-:Y:S02]  /*29f0*/  @!P6 ISETP.GE.AND P1, PT, R0, R6.reuse, PT ;  /* 0x000000060000e20c */ /* 0x080fe40003f26270 */
[----:B------:R-:W-:Y:S01]  /*2a00*/  FSEL R7, R4, RZ, P0 ;  /* 0x000000ff04077208 */ /* 0x000fe20000000000 */
[----:B------:R4:W2:Y:S01]  /*2a10*/  MUFU.EX2 R182, R5 ;  /* 0x0000000500b67308 */ /* 0x0008a20000000800 */
[----:B------:R-:W-:Y:S01]  /*2a20*/  @!P6 ISETP.GE.AND P0, PT, R145, R6, PT ;  /* 0x000000069100e20c */ /* 0x000fe20003f06270 */
[----:B------:R-:W-:Y:S01]  /*2a30*/  FMUL.FTZ R4, R209, 1.4426950216293334961 ;  /* 0x3fb8aa3bd1047820 */ /* 0x000fe20000410000 */
[----:B------:R-:W-:Y:S02]  /*2a40*/  @!P6 FSEL R8, R8, -INF , !P1 ;  /* 0xff8000000808e808 */ /* 0x000fe40004800000 */
[----:B------:R-:W-:Y:S02]  /*2a50*/  @!P6 FSEL R9, R9, -INF , !P0 ;  /* 0xff8000000909e808 */ /* 0x000fe40004000000 */
[----:B------:R-:W-:Y:S01]  /*2a60*/  FSETP.NEU.FTZ.AND P1, PT, R209, -INF , PT ;  /* 0xff800000d100780b */ /* 0x000fe20003f3d000 */
[--C-:B------:R-:W-:Y:S02]  /*2a70*/  FFMA.FTZ R8, R8, c[0x0][0x23c], -R7.reuse ;  /* 0x00008f0008087a23 */ /* 0x100fe40000010807 */
[--C-:B------:R-:W-:Y:S01]  /*2a80*/  FFMA.FTZ R9, R9, c[0x0][0x23c], -R7.reuse ;  /* 0x00008f0009097a23 */ /* 0x100fe20000010807 */
[----:B------:R-:W-:Y:S01]  /*2a90*/  FSEL R4, R4, RZ, P1 ;  /* 0x000000ff04047208 */ /* 0x000fe20000800000 */
[----:B------:R3:W3:Y:S01]  /*2aa0*/  MUFU.EX2 R191, R8 ;  /* 0x0000000800bf7308 */ /* 0x0006e20000000800 */
[----:B-1----:R-:W-:Y:S05]  /*2ab0*/  IMAD.WIDE.U32 R146, R147, -0x326172a9, RZ ;  /* 0xcd9e8d5793927825 */ /* 0x002fea00078e00ff */
[----:B------:R-:W-:Y:S04]  /*2ac0*/  LOP3.LUT R146, R149, R146, R228, 0x96, !PT ;  /* 0x0000009295927212 */ /* 0x000fe800078e96e4 */
[----:B------:R1:W1:Y:S01]  /*2ad0*/  MUFU.EX2 R189, R9 ;  /* 0x0000000900bd7308 */ /* 0x0002620000000800 */
[----:B----4-:R-:W-:Y:S02]  /*2ae0*/  @!P6 IADD3 R5, R144, 0x28, RZ ;  /* 0x000000289005e810 */ /* 0x010fe40007ffe0ff */
[----:B------:R-:W-:Y:S02]  /*2af0*/  LOP3.LUT R144, R225, R147, RZ, 0x3c, !PT ;  /* 0x00000093e1907212 */ /* 0x000fe400078e3cff */
[----:B------:R-:W-:Y:S04]  /*2b00*/  @!P6 IMNMX R5, R5, R204, PT ;  /* 0x000000cc0505e217 */ /* 0x000fe80003800200 */
[-C--:B------:R-:W-:Y:S01]  /*2b10*/  @!P6 ISETP.GE.AND P0, PT, R145, R5.reuse, PT ;  /* 0x000000059100e20c */ /* 0x080fe20003f06270 */
[----:B------:R-:W-:Y:S01]  /*2b20*/  IMAD.WIDE.U32 R144, R144, -0x2daee0ad, RZ ;  /* 0xd2511f5390907825 */ /* 0x000fe200078e00ff */
[CC--:B------:R-:W-:Y:S01]  /*2b30*/  @!P6 ISETP.GE.AND P2, PT, R0.reuse, R5.reuse, PT ;  /* 0x000000050000e20c */ /* 0x0c0fe20003f46270 */
[-C--:B--2---:R-:W-:Y:S01]  /*2b40*/  HMMA.16816.F32.BF16 R20, R156, R136.reuse, R20 ;  /* 0x000000889c14723c */ /* 0x084fe20000041814 */
[----:B------:R-:W-:Y:S02]  /*2b50*/  @!P6 FSEL R11, R11, -INF , !P0 ;  /* 0xff8000000b0be808 */ /* 0x000fe40004000000 */
[----:B---3--:R-:W-:Y:S02]  /*2b60*/  @!P6 IADD3 R8, R0, 0x8, RZ ;  /* 0x000000080008e810 */ /* 0x008fe40007ffe0ff */
[----:B------:R-:W-:Y:S01]  /*2b70*/  @!P6 FSEL R10, R10, -INF , !P2 ;  /* 0xff8000000a0ae808 */ /* 0x000fe20005000000 */
[--C-:B------:R-:W-:Y:S01]  /*2b80*/  FFMA.FTZ R11, R11, c[0x0][0x23c], -R4.reuse ;  /* 0x00008f000b0b7a23 */ /* 0x100fe20000010804 */
[CC--:B------:R-:W-:Y:S01]  /*2b90*/  @!P6 ISETP.GE.AND P5, PT, R8.reuse, R5.reuse, PT ;  /* 0x000000050800e20c */ /* 0x0c0fe20003fa6270 */
[C---:B------:R-:W-:Y:S01]  /*2ba0*/  HMMA.16816.F32.BF16 R24, R132.reuse, R136, R24 ;  /* 0x000000888418723c */ /* 0x040fe20000041818 */
[C---:B------:R-:W-:Y:S01]  /*2bb0*/  @!P6 ISETP.GE.AND P3, PT, R8.reuse, R6, PT ;  /* 0x000000060800e20c */ /* 0x040fe20003f66270 */
[----:B------:R-:W-:Y:S01]  /*2bc0*/  MUFU.EX2 R192, R11 ;  /* 0x0000000b00c07308 */ /* 0x000fe20000000800 */
[----:B------:R-:W-:Y:S01]  /*2bd0*/  @!P6 ISETP.GE.AND P1, PT, R8, R142, PT ;  /* 0x0000008e0800e20c */ /* 0x000fe20003f26270 */
[--C-:B------:R-:W-:Y:S01]  /*2be0*/  FFMA.FTZ R10, R10, c[0x0][0x23c], -R4.reuse ;  /* 0x00008f000a0a7a23 */ /* 0x100fe20000010804 */
[----:B-1----:R-:W-:Y:S02]  /*2bf0*/  @!P6 IADD3 R9, R0, 0x9, RZ ;  /* 0x000000090009e810 */ /* 0x002fe40007ffe0ff */
[----:B------:R-:W-:Y:S01]  /*2c00*/  @!P6 FSEL R14, R14, -INF , !P5 ;  /* 0xff8000000e0ee808 */ /* 0x000fe20006800000 */
[-C--:B------:R-:W-:Y:S01]  /*2c10*/  HMMA.16816.F32.BF16 R28, R132, R138.reuse, R28 ;  /* 0x0000008a841c723c */ /* 0x080fe2000004181c */
[CC--:B------:R-:W-:Y:S02]  /*2c20*/  @!P6 ISETP.GE.AND P4, PT, R9.reuse, R5.reuse, PT ;  /* 0x000000050900e20c */ /* 0x0c0fe40003f86270 */
[----:B------:R-:W-:Y:S01]  /*2c30*/  @!P6 ISETP.GE.AND P0, PT, R9, R6, PT ;  /* 0x000000060900e20c */ /* 0x000fe20003f06270 */
[--C-:B------:R-:W-:Y:S01]  /*2c40*/  FFMA.FTZ R14, R14, c[0x0][0x23c], -R4.reuse ;  /* 0x00008f000e0e7a23 */ /* 0x100fe20000010804 */
[----:B------:R-:W-:Y:S01]  /*2c50*/  @!P6 FSEL R15, R15, -INF , !P4 ;  /* 0xff8000000f0fe808 */ /* 0x000fe20006000000 */
[----:B------:R1:W2:Y:S01]  /*2c60*/  MUFU.EX2 R193, R10 ;  /* 0x0000000a00c17308 */ /* 0x0002a20000000800 */
[----:B------:R-:W-:Y:S01]  /*2c70*/  @!P6 FSEL R12, R12, -INF , !P3 ;  /* 0xff8000000c0ce808 */ /* 0x000fe20005800000 */
[----:B------:R-:W-:Y:S01]  /*2c80*/  HMMA.16816.F32.BF16 R32, R156, R138, R32 ;  /* 0x0000008a9c20723c */ /* 0x000fe20000041820 */
[----:B------:R-:W-:Y:S02]  /*2c90*/  @!P6 FSEL R13, R13, -INF , !P0 ;  /* 0xff8000000d0de808 */ /* 0x000fe40004000000 */
[----:B------:R-:W-:Y:S01]  /*2ca0*/  @!P6 ISETP.GE.AND P3, PT, R9, R142, PT ;  /* 0x0000008e0900e20c */ /* 0x000fe20003f66270 */
[----:B------:R-:W-:Y:S01]  /*2cb0*/  FFMA.FTZ R15, R15, c[0x0][0x23c], -R4 ;  /* 0x00008f000f0f7a23 */ /* 0x000fe20000010804 */
[----:B------:R-:W-:Y:S01]  /*2cc0*/  @!P6 FSEL R16, R16, -INF , !P1 ;  /* 0xff8000001010e808 */ /* 0x000fe20004800000 */
[--C-:B------:R-:W-:Y:S01]  /*2cd0*/  FFMA.FTZ R12, R12, c[0x0][0x23c], -R7.reuse ;  /* 0x00008f000c0c7a23 */ /* 0x100fe20000010807 */
[----:B------:R-:W-:Y:S01]  /*2ce0*/  @!P6 FSEL R17, R17, -INF , !P3 ;  /* 0xff8000001111e808 */ /* 0x000fe20005800000 */
[----:B------:R-:W-:Y:S01]  /*2cf0*/  MUFU.EX2 R187, R14 ;  /* 0x0000000e00bb7308 */ /* 0x000fe20000000800 */
[-C--:B------:R-:W-:Y:S02]  /*2d00*/  @!P6 ISETP.GE.AND P2, PT, R8, R140.reuse, PT ;  /* 0x0000008c0800e20c */ /* 0x080fe40003f46270 */
[----:B------:R-:W-:Y:S01]  /*2d10*/  @!P6 ISETP.GE.AND P0, PT, R9, R140, PT ;  /* 0x0000008c0900e20c */ /* 0x000fe20003f06270 */
[----:B------:R-:W-:Y:S01]  /*2d20*/  FFMA.FTZ R13, R13, c[0x0][0x23c], -R7 ;  /* 0x00008f000d0d7a23 */ /* 0x000fe20000010807 */
[----:B------:R-:W-:Y:S01]  /*2d30*/  @!P6 IADD3 R8, R0, 0x10, RZ ;  /* 0x000000100008e810 */ /* 0x000fe20007ffe0ff */
[--C-:B------:R-:W-:Y:S01]  /*2d40*/  FFMA.FTZ R16, R16, c[0x0][0x23c], -R143.reuse ;  /* 0x00008f0010107a23 */ /* 0x100fe2000001088f */
[----:B------:R-:W-:Y:S01]  /*2d50*/  @!P6 FSEL R18, R18, -INF , !P2 ;  /* 0xff8000001212e808 */ /* 0x000fe20005000000 */
[----:B------:R-:W-:Y:S01]  /*2d60*/  FFMA.FTZ R17, R17, c[0x0][0x23c], -R143 ;  /* 0x00008f0011117a23 */ /* 0x000fe2000001088f */
[C---:B------:R-:W-:Y:S01]  /*2d70*/  @!P6 ISETP.GE.AND P1, PT, R8.reuse, R6, PT ;  /* 0x000000060800e20c */ /* 0x040fe20003f26270 */
[----:B------:R3:W-:Y:S01]  /*2d80*/  MUFU.EX2 R188, R15 ;  /* 0x0000000f00bc7308 */ /* 0x0007e20000000800 */
[----:B------:R-:W-:Y:S01]  /*2d90*/  @!P6 ISETP.GE.AND P5, PT, R8, R142, PT ;  /* 0x0000008e0800e20c */ /* 0x000fe20003fa6270 */
[----:B------:R-:W-:Y:S01]  /*2da0*/  IMAD.WIDE.U32 R136, R150, -0x326172a9, RZ ;  /* 0xcd9e8d5796887825 */ /* 0x000fe200078e00ff */
[C---:B------:R-:W-:Y:S02]  /*2db0*/  @!P6 ISETP.GE.AND P3, PT, R8.reuse, R5, PT ;  /* 0x000000050800e20c */ /* 0x040fe40003f66270 */
[----:B------:R-:W-:Y:S01]  /*2dc0*/  @!P6 ISETP.GE.AND P4, PT, R8, R140, PT ;  /* 0x0000008c0800e20c */ /* 0x000fe20003f86270 */
[----:B-1----:R-:W-:Y:S01]  /*2dd0*/  IMAD.WIDE.U32 R10, R151, -0x326172a9, RZ ;  /* 0xcd9e8d57970a7825 */ /* 0x002fe200078e00ff */
[----:B------:R-:W-:Y:S02]  /*2de0*/  @!P6 IADD3 R8, R0, 0x11, RZ ;  /* 0x000000110008e810 */ /* 0x000fe40007ffe0ff */
[----:B------:R-:W-:Y:S01]  /*2df0*/  @!P6 FSEL R19, R19, -INF , !P0 ;  /* 0xff8000001313e808 */ /* 0x000fe20004000000 */
[----:B------:R-:W1:Y:S01]  /*2e00*/  MUFU.EX2 R185, R12 ;  /* 0x0000000c00b97308 */ /* 0x000e620000000800 */
[----:B------:R-:W-:Y:S01]  /*2e10*/  @!P6 FSEL R24, R24, -INF , !P1 ;  /* 0xff8000001818e808 */ /* 0x000fe20004800000 */
[--C-:B------:R-:W-:Y:S01]  /*2e20*/  FFMA.FTZ R18, R18, c[0x0][0x23c], -R141.reuse ;  /* 0x00008f0012127a23 */ /* 0x100fe2000001088d */
[----:B------:R-:W-:Y:S01]  /*2e30*/  @!P6 ISETP.GE.AND P2, PT, R8, R142, PT ;  /* 0x0000008e0800e20c */ /* 0x000fe20003f46270 */
[----:B------:R-:W-:Y:S01]  /*2e40*/  FFMA.FTZ R19, R19, c[0x0][0x23c], -R141 ;  /* 0x00008f0013137a23 */ /* 0x000fe2000001088d */
[----:B------:R-:W-:Y:S01]  /*2e50*/  LOP3.LUT R9, R225, R11, RZ, 0x3c, !PT ;  /* 0x0000000be1097212 */ /* 0x000fe200078e3cff */
[----:B------:R-:W-:Y:S01]  /*2e60*/  FFMA.FTZ R24, R24, c[0x0][0x23c], -R7 ;  /* 0x00008f0018187a23 */ /* 0x000fe20000010807 */
[----:B------:R-:W-:Y:S02]  /*2e70*/  @!P6 FSEL R21, R21, -INF , !P2 ;  /* 0xff8000001515e808 */ /* 0x000fe40005000000 */
[C---:B------:R-:W-:Y:S01]  /*2e80*/  @!P6 ISETP.GE.AND P0, PT, R8.reuse, R140, PT ;  /* 0x0000008c0800e20c */ /* 0x040fe20003f06270 */
[----:B------:R4:W-:Y:S01]  /*2e90*/  MUFU.EX2 R186, R13 ;  /* 0x0000000d00ba7308 */ /* 0x0009e20000000800 */
[-C--:B------:R-:W-:Y:S01]  /*2ea0*/  @!P6 ISETP.GE.AND P2, PT, R8, R5.reuse, PT ;  /* 0x000000050800e20c */ /* 0x080fe20003f46270 */
[--C-:B------:R-:W-:Y:S01]  /*2eb0*/  FFMA.FTZ R21, R21, c[0x0][0x23c], -R143.reuse ;  /* 0x00008f0015157a23 */ /* 0x100fe2000001088f */
[----:B------:R-:W-:Y:S01]  /*2ec0*/  @!P6 FSEL R20, R20, -INF , !P5 ;  /* 0xff8000001414e808 */ /* 0x000fe20006800000 */
[----:B---3--:R-:W-:Y:S01]  /*2ed0*/  IMAD.WIDE.U32 R14, R146, -0x2daee0ad, RZ ;  /* 0xd2511f53920e7825 */ /* 0x008fe200078e00ff */
[----:B------:R-:W-:Y:S02]  /*2ee0*/  @!P6 ISETP.GE.AND P5, PT, R8, R6, PT ;  /* 0x000000060800e20c */ /* 0x000fe40003fa6270 */
[----:B------:R-:W-:Y:S01]  /*2ef0*/  LOP3.LUT R10, R137, R10, R228, 0x96, !PT ;  /* 0x0000000a890a7212 */ /* 0x000fe200078e96e4 */
[----:B------:R-:W-:Y:S01]  /*2f00*/  FFMA.FTZ R20, R20, c[0x0][0x23c], -R143 ;  /* 0x00008f0014147a23 */ /* 0x000fe2000001088f */
[----:B------:R-:W-:Y:S01]  /*2f10*/  @!P6 IADD3 R8, R0, 0x18, RZ ;  /* 0x000000180008e810 */ /* 0x000fe20007ffe0ff */
[----:B------:R3:W-:Y:S01]  /*2f20*/  MUFU.EX2 R167, R16 ;  /* 0x0000001000a77308 */ /* 0x0007e20000000800 */
[----:B------:R-:W-:Y:S01]  /*2f30*/  @!P6 FSEL R22, R22, -INF , !P4 ;  /* 0xff8000001616e808 */ /* 0x000fe20006000000 */
[----:B------:R-:W-:Y:S01]  /*2f40*/  IMAD.WIDE.U32 R132, R10, -0x2daee0ad, RZ ;  /* 0xd2511f530a847825 */ /* 0x000fe200078e00ff */
[----:B------:R-:W-:Y:S02]  /*2f50*/  @!P6 IADD3 R0, R0, 0x19, RZ ;  /* 0x000000190000e810 */ /* 0x000fe40007ffe0ff */
[----:B------:R-:W-:Y:S01]  /*2f60*/  @!P6 ISETP.GE.AND P4, PT, R8, R6, PT ;  /* 0x000000060800e20c */ /* 0x000fe20003f86270 */
[----:B------:R-:W-:Y:S01]  /*2f70*/  FFMA.FTZ R22, R22, c[0x0][0x23c], -R141 ;  /* 0x00008f0016167a23 */ /* 0x000fe2000001088d */
[-C--:B------:R-:W-:Y:S02]  /*2f80*/  @!P6 ISETP.GE.AND P1, PT, R8, R5.reuse, PT ;  /* 0x000000050800e20c */ /* 0x080fe40003f26270 */
[----:B------:R-:W-:Y:S01]  /*2f90*/  @!P6 FSEL R26, R26, -INF , !P3 ;  /* 0xff8000001a1ae808 */ /* 0x000fe20005800000 */
[----:B------:R1:W-:Y:S01]  /*2fa0*/  MUFU.EX2 R166, R17 ;  /* 0x0000001100a67308 */ /* 0x0003e20000000800 */
[----:B------:R-:W-:Y:S02]  /*2fb0*/  @!P6 FSEL R25, R25, -INF , !P5 ;  /* 0xff8000001919e808 */ /* 0x000fe40006800000 */
[----:B------:R-:W-:Y:S01]  /*2fc0*/  @!P6 ISETP.GE.AND P3, PT, R8, R142, PT ;  /* 0x0000008e0800e20c */ /* 0x000fe20003f66270 */
[----:B------:R-:W-:Y:S01]  /*2fd0*/  FFMA.FTZ R26, R26, c[0x0][0x23c], -R4 ;  /* 0x00008f001a1a7a23 */ /* 0x000fe20000010804 */
[----:B------:R-:W-:Y:S01]  /*2fe0*/  @!P6 ISETP.GE.AND P5, PT, R0, R5, PT ;  /* 0x000000050000e20c */ /* 0x000fe20003fa6270 */
[----:B------:R-:W-:Y:S01]  /*2ff0*/  FFMA.FTZ R25, R25, c[0x0][0x23c], -R7 ;  /* 0x00008f0019197a23 */ /* 0x000fe20000010807 */
[----:B------:R-:W-:Y:S01]  /*3000*/  @!P6 FSEL R28, R28, -INF , !P4 ;  /* 0xff8000001c1ce808 */ /* 0x000fe20006000000 */
[----:B----4-:R-:W-:Y:S01]  /*3010*/  IMAD.WIDE.U32 R12, R9, -0x2daee0ad, RZ ;  /* 0xd2511f53090c7825 */ /* 0x010fe200078e00ff */
[----:B------:R-:W-:Y:S01]  /*3020*/  LOP3.LUT R5, R145, R152, R233, 0x96, !PT ;  /* 0x0000009891057212 */ /* 0x000fe200078e96e9 */
[----:B------:R-:W-:Y:S01]  /*3030*/  MUFU.EX2 R165, R18 ;  /* 0x0000001200a57308 */ /* 0x000fe20000000800 */
[----:B------:R-:W-:Y:S01]  /*3040*/  @!P6 ISETP.GE.AND P4, PT, R8, R140, PT ;  /* 0x0000008c0800e20c */ /* 0x000fe20003f86270 */
[----:B------:R-:W-:Y:S01]  /*3050*/  FFMA.FTZ R28, R28, c[0x0][0x23c], -R7 ;  /* 0x00008f001c1c7a23 */ /* 0x000fe20000010807 */
[--C-:B------:R-:W-:Y:S01]  /*3060*/  LOP3.LUT R134, R15, R144, R234.reuse, 0x96, !PT ;  /* 0x000000900f867212 */ /* 0x100fe200078e96ea */
[----:B------:R-:W-:Y:S01]  /*3070*/  IMAD.WIDE.U32 R8, R5, -0x326172a9, RZ ;  /* 0xcd9e8d5705087825 */ /* 0x000fe200078e00ff */
[----:B------:R-:W-:Y:S02]  /*3080*/  LOP3.LUT R5, R13, R154, R233, 0x96, !PT ;  /* 0x0000009a0d057212 */ /* 0x000fe400078e96e9 */
[----:B---3--:R-:W-:Y:S01]  /*3090*/  LOP3.LUT R16, R133, R12, R234, 0x96, !PT ;  /* 0x0000000c85107212 */ /* 0x008fe200078e96ea */
[----:B------:R-:W-:Y:S01]  /*30a0*/  IMAD.WIDE.U32 R134, R134, -0x326172a9, RZ ;  /* 0xcd9e8d5786867825 */ /* 0x000fe200078e00ff */
[--C-:B------:R-:W-:Y:S01]  /*30b0*/  LOP3.LUT R12, R9, R148, R229.reuse, 0x96, !PT ;  /* 0x00000094090c7212 */ /* 0x100fe200078e96e5 */
[----:B------:R3:W-:Y:S01]  /*30c0*/  MUFU.EX2 R164, R19 ;  /* 0x0000001300a47308 */ /* 0x0007e20000000800 */
[----:B------:R-:W-:Y:S02]  /*30d0*/  @!P6 FSEL R23, R23, -INF , !P0 ;  /* 0xff8000001717e808 */ /* 0x000fe40004000000 */
[--C-:B------:R-:W-:Y:S01]  /*30e0*/  LOP3.LUT R10, R135, R8, R230.reuse, 0x96, !PT ;  /* 0x00000008870a7212 */ /* 0x100fe200078e96e6 */
[----:B------:R-:W-:Y:S01]  /*30f0*/  IMAD.WIDE.U32 R8, R5, -0x326172a9, RZ ;  /* 0xcd9e8d5705087825 */ /* 0x000fe200078e00ff */
[----:B------:R-:W-:Y:S02]  /*3100*/  @!P6 ISETP.GE.AND P0, PT, R0, R6, PT ;  /* 0x000000060000e20c */ /* 0x000fe40003f06270 */
[----:B------:R-:W-:Y:S01]  /*3110*/  @!P6 FSEL R27, R27, -INF , !P2 ;  /* 0xff8000001b1be808 */ /* 0x000fe20005000000 */
[----:B-1----:R-:W-:Y:S01]  /*3120*/  IMAD.WIDE.U32 R16, R16, -0x326172a9, RZ ;  /* 0xcd9e8d5710107825 */ /* 0x002fe200078e00ff */
[----:B------:R-:W-:Y:S01]  /*3130*/  LOP3.LUT R15, R9, R136, R229, 0x96, !PT ;  /* 0x00000088090f7212 */ /* 0x000fe200078e96e5 */
[----:B------:R1:W-:Y:S01]  /*3140*/  MUFU.EX2 R161, R20 ;  /* 0x0000001400a17308 */ /* 0x0003e20000000800 */
[----:B------:R-:W-:Y:S01]  /*3150*/  @!P6 FSEL R29, R29, -INF , !P0 ;  /* 0xff8000001d1de808 */ /* 0x000fe20004000000 */
[----:B------:R-:W-:Y:S01]  /*3160*/  IMAD.WIDE.U32 R12, R12, -0x2daee0ad, RZ ;  /* 0xd2511f530c0c7825 */ /* 0x000fe200078e00ff */
[----:B------:R-:W-:Y:S02]  /*3170*/  LOP3.LUT R8, R17, R8, R230, 0x96, !PT ;  /* 0x0000000811087212 */ /* 0x000fe400078e96e6 */
[----:B------:R-:W-:Y:S01]  /*3180*/  @!P6 ISETP.GE.AND P2, PT, R0, R142, PT ;  /* 0x0000008e0000e20c */ /* 0x000fe20003f46270 */
[----:B------:R-:W-:Y:S01]  /*3190*/  IMAD.WIDE.U32 R10, R10, -0x2daee0ad, RZ ;  /* 0xd2511f530a0a7825 */ /* 0x000fe200078e00ff */
[--C-:B------:R-:W-:Y:S02]  /*31a0*/  LOP3.LUT R13, R13, R14, R235.reuse, 0x96, !PT ;  /* 0x0000000e0d0d7212 */ /* 0x100fe400078e96eb */
[----:B------:R-:W-:Y:S01]  /*31b0*/  @!P6 ISETP.GE.AND P0, PT, R0, R140, PT ;  /* 0x0000008c0000e20c */ /* 0x000fe20003f06270 */
[----:B------:R-:W-:Y:S01]  /*31c0*/  IMAD.WIDE.U32 R14, R15, -0x2daee0ad, RZ ;  /* 0xd2511f530f0e7825 */ /* 0x000fe200078e00ff */
[--C-:B------:R-:W-:Y:S01]  /*31d0*/  SHF.R.U32.HI R142, RZ, 0x10, R10.reuse ;  /* 0x00000010ff8e7819 */ /* 0x100fe2000001160a */
[----:B------:R-:W-:Y:S01]  /*31e0*/  MUFU.EX2 R156, R21 ;  /* 0x00000015009c7308 */ /* 0x000fe20000000800 */
[----:B------:R-:W-:Y:S01]  /*31f0*/  LOP3.LUT R135, R10, 0xffff, RZ, 0xc0, !PT ;  /* 0x0000ffff0a877812 */ /* 0x000fe200078ec0ff */
[----:B------:R-:W-:Y:S01]  /*3200*/  IMAD.WIDE.U32 R8, R8, -0x2daee0ad, RZ ;  /* 0xd2511f5308087825 */ /* 0x000fe200078e00ff */
[----:B------:R-:W-:Y:S02]  /*3210*/  LOP3.LUT R132, R15, R132, R235, 0x96, !PT ;  /* 0x000000840f847212 */ /* 0x000fe400078e96eb */
[----:B------:R-:W-:Y:S01]  /*3220*/  LOP3.LUT R5, R10, 0xff, RZ, 0xc0, !PT ;  /* 0x000000ff0a057812 */ /* 0x000fe200078ec0ff */
[----:B------:R-:W-:Y:S01]  /*3230*/  FFMA.FTZ R7, R29, c[0x0][0x23c], -R7 ;  /* 0x00008f001d077a23 */ /* 0x000fe20000010807 */
[----:B------:R-:W-:Y:S01]  /*3240*/  SHF.R.U32.HI R0, RZ, 0x18, R10 ;  /* 0x00000018ff007819 */ /* 0x000fe2000001160a */
[----:B------:R-:W-:Y:S01]  /*3250*/  FFMA.FTZ R27, R27, c[0x0][0x23c], -R4 ;  /* 0x00008f001b1b7a23 */ /* 0x000fe20000010804 */
[----:B------:R-:W-:Y:S01]  /*3260*/  LOP3.LUT R12, R11, R12, R236, 0x96, !PT ;  /* 0x0000000c0b0c7212 */ /* 0x000fe200078e96ec */
[----:B------:R-:W-:Y:S01]  /*3270*/  IMAD.WIDE.U32 R10, R13, -0x326172a9, RZ ;  /* 0xcd9e8d570d0a7825 */ /* 0x000fe200078e00ff */
[C---:B------:R-:W-:Y:S01]  /*3280*/  LOP3.LUT R133, R8.reuse, 0xff, RZ, 0xc0, !PT ;  /* 0x000000ff08857812 */ /* 0x040fe200078ec0ff */
[----:B------:R-:W-:Y:S01]  /*3290*/  MUFU.EX2 R154, R7 ;  /* 0x00000007009a7308 */ /* 0x000fe20000000800 */
[--C-:B------:R-:W-:Y:S01]  /*32a0*/  SHF.R.U32.HI R140, RZ, 0x18, R8.reuse ;  /* 0x00000018ff8c7819 */ /* 0x100fe20000011608 */
[----:B------:R-:W-:Y:S01]  /*32b0*/  FFMA.FTZ R23, R23, c[0x0][0x23c], -R141 ;  /* 0x00008f0017177a23 */ /* 0x000fe2000001088d */
[----:B------:R-:W-:Y:S02]  /*32c0*/  LOP3.LUT R137, R8, 0xffff, RZ, 0xc0, !PT ;  /* 0x0000ffff08897812 */ /* 0x000fe400078ec0ff */
[----:B------:R-:W-:Y:S02]  /*32d0*/  SHF.R.U32.HI R136, RZ, 0x10, R8 ;  /* 0x00000010ff887819 */ /* 0x000fe40000011608 */
[----:B------:R-:W-:Y:S01]  /*32e0*/  LOP3.LUT R6, R9, R14, R236, 0x96, !PT ;  /* 0x0000000e09067212 */ /* 0x000fe200078e96ec */
[----:B------:R-:W-:Y:S01]  /*32f0*/  IMAD.WIDE.U32 R8, R132, -0x326172a9, RZ ;  /* 0xcd9e8d5784087825 */ /* 0x000fe200078e00ff */
[----:B------:R-:W-:Y:S01]  /*3300*/  @!P6 FSEL R30, R30, -INF , !P1 ;  /* 0xff8000001e1ee808 */ /* 0x000fe20004800000 */
[----:B------:R-:W-:Y:S01]  /*3310*/  MUFU.EX2 R159, R22 ;  /* 0x00000016009f7308 */ /* 0x000fe20000000800 */
[----:B------:R-:W-:Y:S02]  /*3320*/  ISETP.LE.U32.AND P1, PT, R5, UR5, PT ;  /* 0x0000000505007c0c */ /* 0x000fe4000bf23070 */
[--C-:B------:R-:W-:Y:S01]  /*3330*/  LOP3.LUT R5, R11, R134, R231.reuse, 0x96, !PT ;  /* 0x000000860b057212 */ /* 0x100fe200078e96e7 */
[--C-:B------:R-:W-:Y:S01]  /*3340*/  FFMA.FTZ R30, R30, c[0x0][0x23c], -R4.reuse ;  /* 0x00008f001e1e7a23 */ /* 0x100fe20000010804 */
[----:B------:R-:W-:Y:S02]  /*3350*/  @!P6 FSEL R31, R31, -INF , !P5 ;  /* 0xff8000001f1fe808 */ /* 0x000fe40006800000 */
[----:B------:R-:W-:Y:S02]  /*3360*/  ISETP.LE.U32.AND P5, PT, R0, UR5, PT ;  /* 0x0000000500007c0c */ /* 0x000fe4000bfa3070 */
[----:B------:R-:W-:Y:S01]  /*3370*/  LOP3.LUT R0, R9, R16, R231, 0x96, !PT ;  /* 0x0000001009007212 */ /* 0x000fe200078e96e7 */
[----:B------:R-:W-:Y:S01]  /*3380*/  MUFU.EX2 R160, R24 ;  /* 0x0000001800a07308 */ /* 0x000fe20000000800 */
[----:B------:R-:W-:Y:S01]  /*3390*/  LOP3.LUT R13, R8, 0xffff, RZ, 0xc0, !PT ;  /* 0x0000ffff080d7812 */ /* 0x000fe200078ec0ff */
[----:B------:R-:W-:Y:S01]  /*33a0*/  FFMA.FTZ R4, R31, c[0x0][0x23c], -R4 ;  /* 0x00008f001f047a23 */ /* 0x000fe20000010804 */
[C---:B------:R-:W-:Y:S02]  /*33b0*/  LOP3.LUT R9, R5.reuse, 0xffff, RZ, 0xc0, !PT ;  /* 0x0000ffff05097812 */ /* 0x040fe400078ec0ff */
[C---:B------:R-:W-:Y:S02]  /*33c0*/  LOP3.LUT R17, R10.reuse, 0xffff, RZ, 0xc0, !PT ;  /* 0x0000ffff0a117812 */ /* 0x040fe400078ec0ff */
[----:B---3--:R-:W-:Y:S02]  /*33d0*/  LOP3.LUT R19, R10, 0xff, RZ, 0xc0, !PT ;  /* 0x000000ff0a137812 */ /* 0x008fe400078ec0ff */
[--C-:B------:R-:W-:Y:S01]  /*33e0*/  SHF.R.U32.HI R18, RZ, 0x10, R10.reuse ;  /* 0x00000010ff127819 */ /* 0x100fe2000001160a */
[----:B------:R-:W-:Y:S01]  /*33f0*/  MUFU.EX2 R163, R26 ;  /* 0x0000001a00a37308 */ /* 0x000fe20000000800 */
[----:B-1----:R-:W-:Y:S02]  /*3400*/  SHF.R.U32.HI R20, RZ, 0x18, R10 ;  /* 0x00000018ff147819 */ /* 0x002fe4000001160a */
[----:B------:R-:W-:Y:S02]  /*3410*/  LOP3.LUT R10, R5, 0xff, RZ, 0xc0, !PT ;  /* 0x000000ff050a7812 */ /* 0x000fe400078ec0ff */
[--C-:B------:R-:W-:Y:S02]  /*3420*/  SHF.R.U32.HI R11, RZ, 0x10, R8.reuse ;  /* 0x00000010ff0b7819 */ /* 0x100fe40000011608 */
[----:B------:R-:W-:Y:S02]  /*3430*/  LOP3.LUT R15, R8, 0xff, RZ, 0xc0, !PT ;  /* 0x000000ff080f7812 */ /* 0x000fe400078ec0ff */
[----:B------:R-:W-:Y:S01]  /*3440*/  SHF.R.U32.HI R14, RZ, 0x18, R8 ;  /* 0x00000018ff0e7819 */ /* 0x000fe20000011608 */
[----:B------:R-:W-:Y:S01]  /*3450*/  MUFU.EX2 R152, R4 ;  /* 0x0000000400987308 */ /* 0x000fe20000000800 */
[----:B------:R-:W-:Y:S02]  /*3460*/  SHF.R.U32.HI R9, RZ, 0x8, R9 ;  /* 0x00000008ff097819 */ /* 0x000fe40000011609 */
[--C-:B------:R-:W-:Y:S02]  /*3470*/  SHF.R.U32.HI R8, RZ, 0x10, R5.reuse ;  /* 0x00000010ff087819 */ /* 0x100fe40000011605 */
[----:B------:R-:W-:Y:S02]  /*3480*/  SHF.R.U32.HI R5, RZ, 0x18, R5 ;  /* 0x00000018ff057819 */ /* 0x000fe40000011605 */
[----:B------:R-:W-:Y:S02]  /*3490*/  @!P6 FSEL R33, R33, -INF , !P2 ;  /* 0xff8000002121e808 */ /* 0x000fe40005000000 */
[----:B------:R-:W-:Y:S01]  /*34a0*/  ISETP.LE.U32.AND P2, PT, R5, UR5, PT ;  /* 0x0000000505007c0c */ /* 0x000fe2000bf43070 */
[----:B------:R-:W-:Y:S01]  /*34b0*/  MUFU.EX2 R158, R23 ;  /* 0x00000017009e7308 */ /* 0x000fe20000000800 */
[----:B------:R-:W-:Y:S02]  /*34c0*/  LOP3.LUT R5, R9, 0xffff, RZ, 0xc0, !PT ;  /* 0x0000ffff09057812 */ /* 0x000fe400078ec0ff */
[----:B------:R-:W-:Y:S02]  /*34d0*/  LOP3.LUT R8, R8, 0xff, RZ, 0xc0, !PT ;  /* 0x000000ff08087812 */ /* 0x000fe400078ec0ff */
[----:B------:R-:W-:Y:S02]  /*34e0*/  @!P6 FSEL R35, R35, -INF , !P0 ;  /* 0xff8000002323e808 */ /* 0x000fe40004000000 */
[----:B------:R-:W-:Y:S02]  /*34f0*/  ISETP.LE.U32.AND P0, PT, R5, UR5, PT ;  /* 0x0000000505007c0c */ /* 0x000fe4000bf03070 */
[----:B------:R-:W-:Y:S01]  /*3500*/  @!P6 FSEL R34, R34, -INF , !P4 ;  /* 0xff8000002222e808 */ /* 0x000fe20006000000 */
[----:B------:R-:W-:Y:S01]  /*3510*/  MUFU.EX2 R157, R25 ;  /* 0x00000019009d7308 */ /* 0x000fe20000000800 */
[----:B------:R-:W-:Y:S01]  /*3520*/  ISETP.LE.U32.AND P4, PT, R8, UR5, PT ;  /* 0x0000000508007c0c */ /* 0x000fe2000bf83070 */
[----:B------:R-:W-:Y:S01]  /*3530*/  @!P2 FADD.FTZ R190, -R190, -RZ ;  /* 0x800000ffbebea221 */ /* 0x000fe20000010100 */
[----:B------:R-:W-:Y:S01]  /*3540*/  LOP3.LUT R8, R0, 0xff, RZ, 0xc0, !PT ;  /* 0x000000ff00087812 */ /* 0x000fe200078ec0ff */
[--C-:B------:R-:W-:Y:S01]  /*3550*/  FFMA.FTZ R34, R34, c[0x0][0x23c], -R141.reuse ;  /* 0x00008f0022227a23 */ /* 0x100fe2000001088d */
[----:B------:R-:W-:Y:S01]  /*3560*/  LOP3.LUT R5, R0, 0xffff, RZ, 0xc0, !PT ;  /* 0x0000ffff00057812 */ /* 0x000fe200078ec0ff */
[----:B------:R-:W-:Y:S01]  /*3570*/  FFMA.FTZ R141, R35, c[0x0][0x23c], -R141 ;  /* 0x00008f00238d7a23 */ /* 0x000fe2000001088d */
[----:B------:R-:W-:Y:S02]  /*3580*/  @!P6 FSEL R32, R32, -INF , !P3 ;  /* 0xff8000002020e808 */ /* 0x000fe40005800000 */
[----:B------:R-:W-:Y:S01]  /*3590*/  ISETP.LE.U32.AND P6, PT, R8, UR5, PT ;  /* 0x0000000508007c0c */ /* 0x000fe2000bfc3070 */
[----:B------:R-:W-:Y:S01]  /*35a0*/  @!P0 FADD.FTZ R183, -R183, -RZ ;  /* 0x800000ffb7b78221 */ /* 0x000fe20000010100 */
[--C-:B------:R-:W-:Y:S01]  /*35b0*/  SHF.R.U32.HI R8, RZ, 0x18, R0.reuse ;  /* 0x00000018ff087819 */ /* 0x100fe20000011600 */
[----:B------:R-:W-:Y:S01]  /*35c0*/  FFMA.FTZ R32, R32, c[0x0][0x23c], -R143 ;  /* 0x00008f0020207a23 */ /* 0x000fe2000001088f */
[----:B------:R-:W-:Y:S01]  /*35d0*/  SHF.R.U32.HI R9, RZ, 0x10, R0 ;  /* 0x00000010ff097819 */ /* 0x000fe20000011600 */
[----:B------:R-:W-:Y:S01]  /*35e0*/  @!P4 FADD.FTZ R182, -R182, -RZ ;  /* 0x800000ffb6b6c221 */ /* 0x000fe20000010100 */
[----:B------:R-:W-:Y:S01]  /*35f0*/  SHF.R.U32.HI R0, RZ, 0x8, R5 ;  /* 0x00000008ff007819 */ /* 0x000fe20000011605 */
[----:B------:R-:W-:Y:S01]  /*3600*/  FFMA.FTZ R143, R33, c[0x0][0x23c], -R143 ;  /* 0x00008f00218f7a23 */ /* 0x000fe2000001088f */
[----:B------:R-:W-:Y:S01]  /*3610*/  LOP3.LUT R5, R9, 0xff, RZ, 0xc0, !PT ;  /* 0x000000ff09057812 */ /* 0x000fe200078ec0ff */
[----:B------:R-:W1:Y:S01]  /*3620*/  MUFU.EX2 R151, R32 ;  /* 0x0000002000977308 */ /* 0x000e620000000800 */
[----:B------:R-:W-:Y:S02]  /*3630*/  LOP3.LUT R0, R0, 0xffff, RZ, 0xc0, !PT ;  /* 0x0000ffff00007812 */ /* 0x000fe400078ec0ff */
[----:B------:R-:W-:Y:S01]  /*3640*/  ISETP.LE.U32.AND P3, PT, R10, UR5, PT ;  /* 0x000000050a007c0c */ /* 0x000fe2000bf63070 */
[----:B------:R-:W-:Y:S01]  /*3650*/  @!P6 FADD.FTZ R191, -R191, -RZ ;  /* 0x800000ffbfbfe221 */ /* 0x000fe20000010100 */
[----:B------:R-:W-:Y:S02]  /*3660*/  ISETP.LE.U32.AND P0, PT, R0, UR5, PT ;  /* 0x0000000500007c0c */ /* 0x000fe4000bf03070 */
[----:B------:R-:W-:Y:S02]  /*3670*/  ISETP.LE.U32.AND P4, PT, R5, UR5, PT ;  /* 0x0000000505007c0c */ /* 0x000fe4000bf83070 */
[----:B------:R-:W-:Y:S01]  /*3680*/  SHF.R.U32.HI R5, RZ, 0x8, R13 ;  /* 0x00000008ff057819 */ /* 0x000fe2000001160d */
[----:B------:R-:W-:Y:S01]  /*3690*/  MUFU.EX2 R149, R143 ;  /* 0x0000008f00957308 */ /* 0x000fe20000000800 */
[----:B------:R-:W-:Y:S02]  /*36a0*/  ISETP.LE.U32.AND P2, PT, R15, UR5, PT ;  /* 0x000000050f007c0c */ /* 0x000fe4000bf43070 */
[----:B------:R-:W-:Y:S02]  /*36b0*/  LOP3.LUT R5, R5, 0xffff, RZ, 0xc0, !PT ;  /* 0x0000ffff05057812 */ /* 0x000fe400078ec0ff */
[----:B------:R-:W-:Y:S01]  /*36c0*/  LOP3.LUT R0, R11, 0xff, RZ, 0xc0, !PT ;  /* 0x000000ff0b007812 */ /* 0x000fe200078ec0ff */
[----:B------:R-:W-:Y:S01]  /*36d0*/  @!P3 FADD.FTZ R184, -R184, -RZ ;  /* 0x800000ffb8b8b221 */ /* 0x000fe20000010100 */
[----:B------:R-:W-:Y:S01]  /*36e0*/  ISETP.LE.U32.AND P3, PT, R8, UR5, PT ;  /* 0x0000000508007c0c */ /* 0x000fe2000bf63070 */
[----:B------:R-:W-:Y:S01]  /*36f0*/  @!P0 FADD.FTZ R189, -R189, -RZ ;  /* 0x800000ffbdbd8221 */ /* 0x000fe20000010100 */
[----:B------:R-:W-:Y:S01]  /*3700*/  ISETP.LE.U32.AND P0, PT, R5, UR5, PT ;  /* 0x0000000505007c0c */ /* 0x000fe2000bf03070 */
[----:B--2---:R-:W-:Y:S01]  /*3710*/  @!P4 FADD.FTZ R193, -R193, -RZ ;  /* 0x800000ffc1c1c221 */ /* 0x004fe20000010100 */
[----:B------:R-:W-:Y:S01]  /*3720*/  ISETP.LE.U32.AND P6, PT, R0, UR5, PT ;  /* 0x0000000500007c0c */ /* 0x000fe2000bfc3070 */
[----:B------:R-:W-:Y:S01]  /*3730*/  MUFU.EX2 R150, R34 ;  /* 0x0000002200967308 */ /* 0x000fe20000000800 */
[----:B------:R-:W-:Y:S01]  /*3740*/  LOP3.LUT R0, R12, 0xff, RZ, 0xc0, !PT ;  /* 0x000000ff0c007812 */ /* 0x000fe200078ec0ff */
[----:B------:R-:W-:Y:S01]  /*3750*/  @!P2 FADD.FTZ R185, -R185, -RZ ;  /* 0x800000ffb9b9a221 */ /* 0x000fe20000010100 */
[----:B------:R-:W-:Y:S01]  /*3760*/  ISETP.LE.U32.AND P2, PT, R19, UR5, PT ;  /* 0x0000000513007c0c */ /* 0x000fe2000bf43070 */
[----:B-1----:R-:W-:Y:S01]  /*3770*/  @!P1 FADD.FTZ R151, -R151, -RZ ;  /* 0x800000ff97979221 */ /* 0x002fe20000010100 */
[----:B------:R-:W-:Y:S02]  /*3780*/  ISETP.LE.U32.AND P4, PT, R0, UR5, PT ;  /* 0x0000000500007c0c */ /* 0x000fe4000bf83070 */
[----:B------:R-:W-:Y:S01]  /*3790*/  SHF.R.U32.HI R0, RZ, 0x8, R17 ;  /* 0x00000008ff007819 */ /* 0x000fe20000011611 */
[----:B------:R-:W-:Y:S01]  /*37a0*/  @!P3 FADD.FTZ R192, -R192, -RZ ;  /* 0x800000ffc0c0b221 */ /* 0x000fe20000010100 */
[----:B------:R-:W-:Y:S01]  /*37b0*/  LOP3.LUT R5, R18, 0xff, RZ, 0xc0, !PT ;  /* 0x000000ff12057812 */ /* 0x000fe200078ec0ff */
[----:B------:R-:W-:Y:S01]  /*37c0*/  @!P0 FADD.FTZ R186, -R186, -RZ ;  /* 0x800000ffbaba8221 */ /* 0x000fe20000010100 */
[----:B------:R-:W-:Y:S01]  /*37d0*/  LOP3.LUT R0, R0, 0xffff, RZ, 0xc0, !PT ;  /* 0x0000ffff00007812 */ /* 0x000fe200078ec0ff */
[----:B------:R-:W-:Y:S01]  /*37e0*/  @!P6 FADD.FTZ R187, -R187, -RZ ;  /* 0x800000ffbbbbe221 */ /* 0x000fe20000010100 */
[----:B------:R-:W-:Y:S01]  /*37f0*/  ISETP.LE.U32.AND P0, PT, R5, UR5, PT ;  /* 0x0000000505007c0c */ /* 0x000fe2000bf03070 */
[----:B------:R-:W1:Y:S01]  /*3800*/  MUFU.EX2 R148, R141 ;  /* 0x0000008d00947308 */ /* 0x000e620000000800 */
[----:B------:R-:W-:Y:S01]  /*3810*/  ISETP.LE.U32.AND P6, PT, R0, UR5, PT ;  /* 0x0000000500007c0c */ /* 0x000fe2000bfc3070 */
[----:B------:R-:W-:Y:S01]  /*3820*/  @!P2 FADD.FTZ R167, -R167, -RZ ;  /* 0x800000ffa7a7a221 */ /* 0x000fe20000010100 */
[----:B------:R-:W-:Y:S01]  /*3830*/  LOP3.LUT R0, R12, 0xffff, RZ, 0xc0, !PT ;  /* 0x0000ffff0c007812 */ /* 0x000fe200078ec0ff */
[----:B------:R-:W-:Y:S01]  /*3840*/  @!P4 FADD.FTZ R161, -R161, -RZ ;  /* 0x800000ffa1a1c221 */ /* 0x000fe20000010100 */
[----:B------:R-:W-:Y:S02]  /*3850*/  ISETP.LE.U32.AND P3, PT, R14, UR5, PT ;  /* 0x000000050e007c0c */ /* 0x000fe4000bf63070 */
[----:B------:R-:W-:Y:S02]  /*3860*/  SHF.R.U32.HI R0, RZ, 0x8, R0 ;  /* 0x00000008ff007819 */ /* 0x000fe40000011600 */
[----:B------:R-:W-:Y:S01]  /*3870*/  ISETP.LE.U32.AND P2, PT, R20, UR5, PT ;  /* 0x0000000514007c0c */ /* 0x000fe2000bf43070 */
[----:B------:R-:W2:Y:S01]  /*3880*/  MUFU.EX2 R162, R27 ;  /* 0x0000001b00a27308 */ /* 0x000ea20000000800 */
[--C-:B------:R-:W-:Y:S01]  /*3890*/  SHF.R.U32.HI R5, RZ, 0x18, R12.reuse ;  /* 0x00000018ff057819 */ /* 0x100fe2000001160c */
[----:B------:R-:W-:Y:S01]  /*38a0*/  @!P0 FADD.FTZ R165, -R165, -RZ ;  /* 0x800000ffa5a58221 */ /* 0x000fe20000010100 */
[----:B------:R-:W-:Y:S01]  /*38b0*/  SHF.R.U32.HI R12, RZ, 0x10, R12 ;  /* 0x00000010ff0c7819 */ /* 0x000fe2000001160c */
[----:B------:R-:W-:Y:S01]  /*38c0*/  @!P6 FADD.FTZ R166, -R166, -RZ ;  /* 0x800000ffa6a6e221 */ /* 0x000fe20000010100 */
[----:B------:R-:W-:Y:S02]  /*38d0*/  LOP3.LUT R0, R0, 0xffff, RZ, 0xc0, !PT ;  /* 0x0000ffff00007812 */ /* 0x000fe400078ec0ff */
[----:B------:R-:W-:Y:S01]  /*38e0*/  LOP3.LUT R12, R12, 0xff, RZ, 0xc0, !PT ;  /* 0x000000ff0c0c7812 */ /* 0x000fe200078ec0ff */
[----:B------:R-:W-:Y:S01]  /*38f0*/  @!P3 FADD.FTZ R188, -R188, -RZ ;  /* 0x800000ffbcbcb221 */ /* 0x000fe20000010100 */
[----:B------:R-:W-:Y:S01]  /*3900*/  ISETP.LE.U32.AND P0, PT, R0, UR5, PT ;  /* 0x0000000500007c0c */ /* 0x000fe2000bf03070 */
[----:B------:R-:W-:Y:S01]  /*3910*/  MUFU.EX2 R155, R28 ;  /* 0x0000001c009b7308 */ /* 0x000fe20000000800 */
[----:B------:R-:W-:Y:S01]  /*3920*/  LOP3.LUT R0, R6, 0xffff, RZ, 0xc0, !PT ;  /* 0x0000ffff06007812 */ /* 0x000fe200078ec0ff */
[----:B------:R-:W-:Y:S01]  /*3930*/  @!P2 FADD.FTZ R164, -R164, -RZ ;  /* 0x800000ffa4a4a221 */ /* 0x000fe20000010100 */
[----:B------:R-:W-:Y:S01]  /*3940*/  LOP3.LUT R7, R6, 0xff, RZ, 0xc0, !PT ;  /* 0x000000ff06077812 */ /* 0x000fe200078ec0ff */
[----:B-1----:R-:W-:Y:S01]  /*3950*/  @!P5 FADD.FTZ R148, -R148, -RZ ;  /* 0x800000ff9494d221 */ /* 0x002fe20000010100 */
[----:B------:R-:W-:Y:S02]  /*3960*/  ISETP.LE.U32.AND P6, PT, R12, UR5, PT ;  /* 0x000000050c007c0c */ /* 0x000fe4000bfc3070 */
[----:B------:R-:W-:Y:S02]  /*3970*/  ISETP.LE.U32.AND P3, PT, R5, UR5, PT ;  /* 0x0000000505007c0c */ /* 0x000fe4000bf63070 */
[----:B------:R-:W-:Y:S01]  /*3980*/  SHF.R.U32.HI R5, RZ, 0x10, R6 ;  /* 0x00000010ff057819 */ /* 0x000fe20000011606 */
[----:B------:R-:W1:Y:S01]  /*3990*/  MUFU.EX2 R153, R30 ;  /* 0x0000001e00997308 */ /* 0x000e620000000800 */
[----:B------:R-:W-:Y:S01]  /*39a0*/  SHF.R.U32.HI R0, RZ, 0x8, R0 ;  /* 0x00000008ff007819 */ /* 0x000fe20000011600 */
[----:B------:R-:W-:Y:S01]  /*39b0*/  @!P0 FADD.FTZ R156, -R156, -RZ ;  /* 0x800000ff9c9c8221 */ /* 0x000fe20000010100 */
[----:B------:R-:W-:Y:S02]  /*39c0*/  ISETP.LE.U32.AND P2, PT, R7, UR5, PT ;  /* 0x0000000507007c0c */ /* 0x000fe4000bf43070 */
[----:B------:R-:W-:Y:S02]  /*39d0*/  LOP3.LUT R5, R5, 0xff, RZ, 0xc0, !PT ;  /* 0x000000ff05057812 */ /* 0x000fe400078ec0ff */
[----:B------:R-:W-:Y:S01]  /*39e0*/  LOP3.LUT R0, R0, 0xffff, RZ, 0xc0, !PT ;  /* 0x0000ffff00007812 */ /* 0x000fe200078ec0ff */
[----:B------:R-:W-:Y:S01]  /*39f0*/  @!P6 FADD.FTZ R159, -R159, -RZ ;  /* 0x800000ff9f9fe221 */ /* 0x000fe20000010100 */
[----:B------:R-:W-:Y:S01]  /*3a00*/  ISETP.LE.U32.AND P4, PT, R5, UR5, PT ;  /* 0x0000000505007c0c */ /* 0x000fe2000bf83070 */
[----:B------:R-:W-:Y:S01]  /*3a10*/  @!P3 FADD.FTZ R158, -R158, -RZ ;  /* 0x800000ff9e9eb221 */ /* 0x000fe20000010100 */
[----:B------:R-:W-:Y:S02]  /*3a20*/  SHF.R.U32.HI R5, RZ, 0x8, R135 ;  /* 0x00000008ff057819 */ /* 0x000fe40000011687 */
[----:B------:R-:W-:Y:S02]  /*3a30*/  ISETP.LE.U32.AND P0, PT, R0, UR5, PT ;  /* 0x0000000500007c0c */ /* 0x000fe4000bf03070 */
[----:B------:R-:W-:Y:S01]  /*3a40*/  LOP3.LUT R0, R142, 0xff, RZ, 0xc0, !PT ;  /* 0x000000ff8e007812 */ /* 0x000fe200078ec0ff */
[----:B------:R-:W-:Y:S01]  /*3a50*/  @!P2 FADD.FTZ R160, -R160, -RZ ;  /* 0x800000ffa0a0a221 */ /* 0x000fe20000010100 */
[----:B------:R-:W-:Y:S02]  /*3a60*/  F2FP.RELU.BF16.PACK_AB R7, R190, R182 ;  /* 0x000000b6be07723e */ /* 0x000fe400000018ff */
[----:B------:R-:W-:Y:S02]  /*3a70*/  ISETP.LE.U32.AND P6, PT, R0, UR5, PT ;  /* 0x0000000500007c0c */ /* 0x000fe4000bfc3070 */
[----:B------:R-:W-:Y:S01]  /*3a80*/  LOP3.LUT R0, R5, 0xffff, RZ, 0xc0, !PT ;  /* 0x0000ffff05007812 */ /* 0x000fe200078ec0ff */
[----:B------:R-:W-:Y:S01]  /*3a90*/  @!P4 FADD.FTZ R163, -R163, -RZ ;  /* 0x800000ffa3a3c221 */ /* 0x000fe20000010100 */
[----:B------:R-:W-:Y:S01]  /*3aa0*/  SHF.R.U32.HI R5, RZ, 0x8, R137 ;  /* 0x00000008ff057819 */ /* 0x000fe20000011689 */
[----:B------:R3:W-:Y:S01]  /*3ab0*/  STS [R197+0x19400], R7 ;  /* 0x01940007c5007388 */ /* 0x0007e20000000800 */
[----:B------:R-:W-:Y:S01]  /*3ac0*/  ISETP.LE.U32.AND P2, PT, R0, UR5, PT ;  /* 0x0000000500007c0c */ /* 0x000fe2000bf43070 */
[----:B------:R-:W-:Y:S01]  /*3ad0*/  @!P0 FADD.FTZ R157, -R157, -RZ ;  /* 0x800000ff9d9d8221 */ /* 0x000fe20000010100 */
[----:B------:R-:W-:Y:S02]  /*3ae0*/  F2FP.RELU.BF16.PACK_AB R0, R183, R184 ;  /* 0x000000b8b700723e */ /* 0x000fe400000018ff */
[----:B------:R-:W-:Y:S02]  /*3af0*/  SHF.R.U32.HI R6, RZ, 0x18, R6 ;  /* 0x00000018ff067819 */ /* 0x000fe40000011606 */
[----:B------:R-:W-:Y:S01]  /*3b00*/  LOP3.LUT R5, R5, 0xffff, RZ, 0xc0, !PT ;  /* 0x0000ffff05057812 */ /* 0x000fe200078ec0ff */
[----:B------:R4:W-:Y:S01]  /*3b10*/  STS [R197+0x19000], R0 ;  /* 0x01900000c5007388 */ /* 0x0009e20000000800 */
[----:B------:R-:W-:Y:S01]  /*3b20*/  ISETP.LE.U32.AND P4, PT, R6, UR5, PT ;  /* 0x0000000506007c0c */ /* 0x000fe2000bf83070 */
[----:B------:R-:W-:Y:S01]  /*3b30*/  @!P6 FADD.FTZ R150, -R150, -RZ ;  /* 0x800000ff9696e221 */ /* 0x000fe20000010100 */
[----:B------:R-:W-:Y:S02]  /*3b40*/  LOP3.LUT R6, R136, 0xff, RZ, 0xc0, !PT ;  /* 0x000000ff88067812 */ /* 0x000fe400078ec0ff */
[----:B------:R-:W-:Y:S01]  /*3b50*/  F2FP.RELU.BF16.PACK_AB R4, R192, R193 ;  /* 0x000000c1c004723e */ /* 0x000fe200000018ff */
[----:B------:R-:W-:Y:S01]  /*3b60*/  @!P2 FADD.FTZ R149, -R149, -RZ ;  /* 0x800000ff9595a221 */ /* 0x000fe20000010100 */
[----:B------:R-:W-:Y:S02]  /*3b70*/  ISETP.LE.U32.AND P2, PT, R5, UR5, PT ;  /* 0x0000000505007c0c */ /* 0x000fe4000bf43070 */
[----:B------:R-:W-:Y:S02]  /*3b80*/  F2FP.RELU.BF16.PACK_AB R5, R166, R167 ;  /* 0x000000a7a605723e */ /* 0x000fe400000018ff */
[----:B------:R-:W-:Y:S02]  /*3b90*/  ISETP.LE.U32.AND P1, PT, R6, UR5, PT ;  /* 0x0000000506007c0c */ /* 0x000fe4000bf23070 */
[----:B------:R-:W-:Y:S01]  /*3ba0*/  F2FP.RELU.BF16.PACK_AB R6, R189, R191 ;  /* 0x000000bfbd06723e */ /* 0x000fe200000018ff */
[----:B------:R4:W-:Y:S01]  /*3bb0*/  STS [R196+0x19000], R5 ;  /* 0x01900005c4007388 */ /* 0x0009e20000000800 */
[----:B------:R-:W-:Y:S01]  /*3bc0*/  ISETP.LE.U32.AND P3, PT, R133, UR5, PT ;  /* 0x0000000585007c0c */ /* 0x000fe2000bf63070 */
[----:B--2---:R-:W-:Y:S01]  /*3bd0*/  @!P4 FADD.FTZ R162, -R162, -RZ ;  /* 0x800000ffa2a2c221 */ /* 0x004fe20000010100 */
[----:B---3--:R-:W-:Y:S02]  /*3be0*/  F2FP.RELU.BF16.PACK_AB R7, R186, R185 ;  /* 0x000000b9ba07723e */ /* 0x008fe400000018ff */
[----:B------:R-:W-:Y:S01]  /*3bf0*/  ISETP.LE.U32.AND P0, PT, R140, UR5, PT ;  /* 0x000000058c007c0c */ /* 0x000fe2000bf03070 */
[----:B------:R-:W-:Y:S01]  /*3c00*/  @!P2 FADD.FTZ R154, -R154, -RZ ;  /* 0x800000ff9a9aa221 */ /* 0x000fe20000010100 */
[----:B------:R-:W-:Y:S02]  /*3c10*/  FSETP.GE.FTZ.AND P2, PT, R184, RZ, PT ;  /* 0x000000ffb800720b */ /* 0x000fe40003f56000 */
[----:B------:R-:W-:Y:S01]  /*3c20*/  FSETP.GE.FTZ.AND P5, PT, R167, RZ, PT ;  /* 0x000000ffa700720b */ /* 0x000fe20003fb6000 */
[----:B-1----:R-:W-:Y:S01]  /*3c30*/  @!P1 FADD.FTZ R153, -R153, -RZ ;  /* 0x800000ff99999221 */ /* 0x002fe20000010100 */
[----:B----4-:R-:W-:Y:S02]  /*3c40*/  F2FP.RELU.BF16.PACK_AB R0, R164, R165 ;  /* 0x000000a5a400723e */ /* 0x010fe400000018ff */
[----:B------:R-:W-:Y:S01]  /*3c50*/  FSETP.GE.FTZ.AND P1, PT, R183, RZ, PT ;  /* 0x000000ffb700720b */ /* 0x000fe20003f36000 */
[----:B------:R-:W-:Y:S01]  /*3c60*/  @!P3 FADD.FTZ R155, -R155, -RZ ;  /* 0x800000ff9b9bb221 */ /* 0x000fe20000010100 */
[----:B------:R-:W-:Y:S01]  /*3c70*/  FSETP.GE.FTZ.AND P4, PT, R166, RZ, PT ;  /* 0x000000ffa600720b */ /* 0x000fe20003f96000 */
[----:B------:R1:W-:Y:S01]  /*3c80*/  STS [R196+0x19400], R0 ;  /* 0x01940000c4007388 */ /* 0x0003e20000000800 */
[----:B------:R-:W-:Y:S01]  /*3c90*/  FSETP.GE.FTZ.AND P3, PT, R161, RZ, PT ;  /* 0x000000ffa100720b */ /* 0x000fe20003f76000 */
[----:B------:R-:W-:Y:S02]  /*3ca0*/  @!P0 FADD.FTZ R152, -R152, -RZ ;  /* 0x800000ff98988221 */ /* 0x000fe40000010100 */
[----:B------:R2:W-:Y:S04]  /*3cb0*/  STS [R197+0x1a000], R6 ;  /* 0x01a00006c5007388 */ /* 0x0005e80000000800 */
[----:B------:R3:W-:Y:S01]  /*3cc0*/  STS [R197+0x1a400], R4 ;  /* 0x01a40004c5007388 */ /* 0x0007e20000000800 */
[----:B------:R-:W-:Y:S03]  /*3cd0*/  F2FP.RELU.BF16.PACK_AB R5, R156, R161 ;  /* 0x000000a19c05723e */ /* 0x000fe600000018ff */
[----:B------:R4:W-:Y:S01]  /*3ce0*/  STS [R196+0x1a000], R7 ;  /* 0x01a00007c4007388 */ /* 0x0009e20000000800 */
        /* <DEDUP_REMOVED lines=93> */
[----:B------:R-:W-:Y:S01]  /*42c0*/  IMAD.MOV.U32 R6, RZ, RZ, c[0x0][0x1c0] ;  /* 0x00007000ff067624 */ /* 0x000fe200078e00ff */
[----:B------:R-:W-:Y:S01]  /*42d0*/  FSEL R4, R4, R145, P1 ;  /* 0x0000009104047208 */ /* 0x000fe20000800000 */
[----:B------:R-:W-:Y:S01]  /*42e0*/  FADD.FTZ R7, -R144, R7 ;  /* 0x0000000790077221 */ /* 0x000fe20000010100 */
[----:B------:R-:W1:Y:S01]  /*42f0*/  LDSM.16.M88.4 R140, [R172+0x8800] ;  /* 0x00880000ac8c783b */ /* 0x000e620000000200 */
[----:B------:R-:W-:Y:S01]  /*4300*/  IMAD R6, R6, c[0x0][0x22c], RZ ;  /* 0x00008b0006067a24 */ /* 0x000fe200078e02ff */
[----:B------:R-:W-:Y:S01]  /*4310*/  FSEL R0, R0, R144, P0 ;  /* 0x0000009000007208 */ /* 0x000fe20000000000 */
[----:B------:R-:W-:Y:S01]  /*4320*/  FMUL.FTZ R183, R183, R4 ;  /* 0x00000004b7b77220 */ /* 0x000fe20000410000 */
[----:B------:R-:W-:Y:S01]  /*4330*/  FSETP.GE.FTZ.AND P1, PT, R151, RZ, PT ;  /* 0x000000ff9700720b */ /* 0x000fe20003f36000 */
[----:B------:R-:W-:Y:S01]  /*4340*/  IMAD.U32 R6, R6, -0x40, RZ ;  /* 0xffffffc006067824 */ /* 0x000fe200078e00ff */
[----:B------:R-:W-:Y:S01]  /*4350*/  FSETP.GE.FTZ.AND P2, PT, R156, RZ, PT ;  /* 0x000000ff9c00720b */ /* 0x000fe20003f56000 */
[----:B------:R-:W-:Y:S01]  /*4360*/  FMUL.FTZ R182, R182, R0 ;  /* 0x00000000b6b67220 */ /* 0x000fe20000410000 */
[----:B------:R-:W2:Y:S01]  /*4370*/  LDG.E R4, [R146.64+0x80] ;  /* 0x0000801092047981 */ /* 0x000ea2000c1e1900 */
[----:B------:R-:W-:Y:S01]  /*4380*/  FMUL.FTZ R184, R184, R5 ;  /* 0x00000005b8b87220 */ /* 0x000fe20000410000 */
[C---:B------:R-:W-:Y:S02]  /*4390*/  LEA R180, P0, R6.reuse, R180, 0x2 ;  /* 0x000000b406b47211 */ /* 0x040fe400078010ff */
[----:B------:R-:W3:Y:S02]  /*43a0*/  LDG.E R0, [R146.64+0xa0] ;  /* 0x0000a01092007981 */ /* 0x000ee4000c1e1900 */
[----:B------:R-:W-:Y:S02]  /*43b0*/  LEA.HI.X.SX32 R181, R6, R181, 0x2, P0 ;  /* 0x000000b506b57211 */ /* 0x000fe400000f16ff */
[----:B------:R-:W-:Y:S01]  /*43c0*/  FSETP.GE.FTZ.AND P0, PT, R149, RZ, PT ;  /* 0x000000ff9500720b */ /* 0x000fe20003f16000 */
        /* <DEDUP_REMOVED lines=61> */
[C---:B------:R-:W-:Y:S01]  /*47a0*/  FADD.FTZ R24, -R4.reuse, R24 ;  /* 0x0000001804187221 */ /* 0x040fe20000010100 */
        /* <DEDUP_REMOVED lines=26> */
[----:B------:R-:W-:Y:S01]  /*4950*/  FSEL R7, R7, R0, P4 ;  /* 0x0000000007077208 */ /* 0x000fe20002000000 */
[----:B------:R-:W-:Y:S01]  /*4960*/  FMUL.FTZ R9, R187, R5 ;  /* 0x00000005bb097220 */ /* 0x000fe20000410000 */
[----:B------:R-:W-:Y:S01]  /*4970*/  ISETP.GT.AND P4, PT, R194, R222, PT ;  /* 0x000000dec200720c */ /* 0x000fe20003f84270 */
[----:B------:R-:W-:Y:S01]  /*4980*/  FADD.FTZ R5, -R0, R27 ;  /* 0x0000001b00057221 */ /* 0x000fe20000010100 */
[----:B------:R-:W-:Y:S01]  /*4990*/  FSETP.GE.FTZ.AND P2, PT, R193, RZ, PT ;  /* 0x000000ffc100720b */ /* 0x000fe20003f56000 */
[----:B------:R-:W-:Y:S01]  /*49a0*/  FMUL.FTZ R144, R148, R144 ;  /* 0x0000009094907220 */ /* 0x000fe20000410000 */
[----:B------:R-:W-:Y:S01]  /*49b0*/  FSETP.GE.FTZ.AND P1, PT, R192, RZ, PT ;  /* 0x000000ffc000720b */ /* 0x000fe20003f36000 */
[----:B------:R-:W-:Y:S01]  /*49c0*/  FMUL.FTZ R22, R185, R12 ;  /* 0x0000000cb9167220 */ /* 0x000fe20000410000 */
[-C--:B------:R-:W-:Y:S01]  /*49d0*/  FSEL R10, R10, R0.reuse, P2 ;  /* 0x000000000a0a7208 */ /* 0x080fe20001000000 */
[----:B------:R-:W-:Y:S01]  /*49e0*/  FMUL.FTZ R8, R186, R13 ;  /* 0x0000000dba087220 */ /* 0x000fe20000410000 */
        /* <DEDUP_REMOVED lines=8> */
[-C--:B------:R-:W-:Y:S01]  /*4a70*/  FSEL R6, R6, R0.reuse, P3 ;  /* 0x0000000006067208 */ /* 0x080fe20001800000 */
        /* <DEDUP_REMOVED lines=11> */
[----:B------:R-:W-:Y:S01]  /*4b30*/  LOP3.LUT R0, R194, 0x1, RZ, 0xc0, !PT ;  /* 0x00000001c2007812 */ /* 0x000fe200078ec0ff */
[----:B------:R-:W-:Y:S02]  /*4b40*/  IMAD.MOV.U32 R6, RZ, RZ, -0x3000 ;  /* 0xffffd000ff067424 */ /* 0x000fe400078e00ff */
[----:B------:R-:W-:Y:S01]  /*4b50*/  IMAD.U32 R4, R4, -0x40, RZ ;  /* 0xffffffc004047824 */ /* 0x000fe200078e00ff */
[----:B------:R-:W-:Y:S04]  /*4b60*/  ISETP.NE.U32.AND P1, PT, R0, 0x1, PT ;  /* 0x000000010000780c */ /* 0x000fe80003f25070 */
[----:B------:R-:W-:Y:S02]  /*4b70*/  LEA R5, P0, R4, R200, 0x1 ;  /* 0x000000c804057211 */ /* 0x000fe400078008ff */
[----:B------:R-:W-:Y:S02]  /*4b80*/  SEL R0, R6, 0x3000, !P1 ;  /* 0x0000300006007807 */ /* 0x000fe40004800000 */
[----:B------:R-:W-:Y:S01]  /*4b90*/  LEA.HI.X.SX32 R4, R4, R201, 0x1, P0 ;  /* 0x000000c904047211 */ /* 0x000fe200000f0eff */
[----:B------:R-:W-:Y:S01]  /*4ba0*/  IMAD.MOV.U32 R200, RZ, RZ, R5 ;  /* 0x000000ffffc87224 */ /* 0x000fe200078e0005 */
[-C--:B------:R-:W-:Y:S02]  /*4bb0*/  IADD3 R199, R199, R0.reuse, RZ ;  /* 0x00000000c7c77210 */ /* 0x080fe40007ffe0ff */
[----:B------:R-:W-:Y:S01]  /*4bc0*/  IADD3 R170, R170, R0, RZ ;  /* 0x00000000aaaa7210 */ /* 0x000fe20007ffe0ff */
[----:B------:R-:W-:Y:S05]  /*4bd0*/  IMAD.MOV.U32 R201, RZ, RZ, R4 ;  /* 0x000000ffffc97224 */ /* 0x000fea00078e0004 */
[----:B------:R-:W-:Y:S01]  /*4be0*/  @!PT LDS RZ, [RZ] ;  /* 0x00000000fffff984 */ /* 0x000fe20000000800 */
[----:B------:R-:W-:Y:S01]  /*4bf0*/  @!PT LDS RZ, [RZ] ;  /* 0x00000000fffff984 */ /* 0x000fe20000000800 */
[----:B------:R-:W-:Y:S01]  /*4c00*/  @!PT LDS RZ, [RZ] ;  /* 0x00000000fffff984 */ /* 0x000fe20000000800 */
[----:B------:R1:W-:Y:S04]  /*4c10*/  LDGSTS.E.BYPASS.LTC128B.128 [R199], [R200.64] ;  /* 0x00000000c8c77fae */ /* 0x0003e8000b901d50 */
[----:B------:R1:W-:Y:S04]  /*4c20*/  LDGSTS.E.BYPASS.LTC128B.128 [R199+0x1000], [R200.64+0x40] ;  /* 0x01000040c8c77fae */ /* 0x0003e8000b901d50 */
[----:B------:R1:W-:Y:S04]  /*4c30*/  LDGSTS.E.BYPASS.LTC128B.128 [R199+0x2000], [R200.64+0x80] ;  /* 0x02000080c8c77fae */ /* 0x0003e8000b901d50 */
[----:B------:R-:W0:Y:S02]  /*4c40*/  LDGDEPBAR ;  /* 0x00000000000079af */ /* 0x000e240000000000 */
.L_x_488:
        /* <DEDUP_REMOVED lines=104> */
[----:B------:R-:W-:Y:S04]  /*52d0*/  IMAD.MOV.U32 R4, RZ, RZ, c[0x0][0x370] ;  /* 0x0000dc00ff047624 */ /* 0x000fe800078e00ff */
[----:B------:R-:W-:Y:S05]  /*52e0*/  IMAD.U32 R4, R4, -0x40, RZ ;  /* 0xffffffc004047824 */ /* 0x000fea00078e00ff */
        /* <DEDUP_REMOVED lines=11> */
.L_x_489:
[----:B------:R-:W-:Y:S01]  /*53a0*/  LDSM.16.M88.4 R24, [R173] ;  /* 0x00000000ad18783b */ /* 0x000fe20000000200 */
[----:B------:R-:W-:Y:S02]  /*53b0*/  IMAD.MOV.U32 R156, RZ, RZ, c[0x0][0x1c0] ;  /* 0x00007000ff9c7624 */ /* 0x000fe400078e00ff */
[----:B------:R-:W-:Y:S01]  /*53c0*/  IMAD.MOV.U32 R159, RZ, RZ, c[0x0][0x1c0] ;  /* 0x00007000ff9f7624 */ /* 0x000fe200078e00ff */
[----:B------:R-:W2:Y:S01]  /*53d0*/  LDSM.16.MT88.4 R8, [R0+0x9000] ;  /* 0x009000000008783b */ /* 0x000ea20000004200 */
[----:B------:R-:W-:Y:S02]  /*53e0*/  IMAD R156, R156, c[0x0][0x22c], RZ ;  /* 0x00008b009c9c7a24 */ /* 0x000fe400078e02ff */
[----:B------:R-:W-:Y:S01]  /*53f0*/  IMAD R159, R159, c[0x0][0x22c], RZ ;  /* 0x00008b009f9f7a24 */ /* 0x000fe200078e02ff */
[----:B------:R-:W3:Y:S01]  /*5400*/  LDSM.16.MT88.4 R16, [R0+0xb000] ;  /* 0x00b000000010783b */ /* 0x000ee20000004200 */
[----:B------:R-:W-:Y:S02]  /*5410*/  IMAD R156, R156, 0x18, RZ ;  /* 0x000000189c9c7824 */ /* 0x000fe400078e02ff */
[----:B------:R-:W-:Y:S01]  /*5420*/  IMAD.SHL.U32 R159, R159, 0x20, RZ ;  /* 0x000000209f9f7824 */ /* 0x000fe200078e00ff */
[----:B------:R-:W4:Y:S01]  /*5430*/  LDSM.16.MT88.4 R28, [R0+0xd000] ;  /* 0x00d00000001c783b */ /* 0x000f220000004200 */
[----:B------:R-:W-:Y:S02]  /*5440*/  IMAD.MOV.U32 R158, RZ, RZ, c[0x0][0x1c0] ;  /* 0x00007000ff9e7624 */ /* 0x000fe400078e00ff */
[----:B------:R-:W-:Y:S01]  /*5450*/  IMAD.MOV.U32 R157, RZ, RZ, c[0x0][0x1c0] ;  /* 0x00007000ff9d7624 */ /* 0x000fe200078e00ff */
[----:B------:R-:W-:Y:S01]  /*5460*/  LDSM.16.M88.4 R32, [R174] ;  /* 0x00000000ae20783b */ /* 0x000fe20000000200 */
[----:B------:R-:W-:Y:S02]  /*5470*/  IMAD R158, R158, c[0x0][0x22c], RZ ;  /* 0x00008b009e9e7a24 */ /* 0x000fe400078e02ff */
[----:B------:R-:W-:Y:S01]  /*5480*/  IMAD R157, R157, c[0x0][0x22c], RZ ;  /* 0x00008b009d9d7a24 */ /* 0x000fe200078e02ff */
[----:B------:R-:W1:Y:S01]  /*5490*/  LDSM.16.MT88.4 R132, [R0+0x9400] ;  /* 0x009400000084783b */ /* 0x000e620000004200 */
[----:B------:R-:W-:Y:S02]  /*54a0*/  IMAD R158, R158, 0x28, RZ ;  /* 0x000000289e9e7824 */ /* 0x000fe400078e02ff */
[----:B------:R-:W-:Y:S01]  /*54b0*/  IMAD R157, R157, 0x30, RZ ;  /* 0x000000309d9d7824 */ /* 0x000fe200078e02ff */
[----:B------:R-:W1:Y:S04]  /*54c0*/  LDSM.16.MT88.4 R136, [R0+0xb400] ;  /* 0x00b400000088783b */ /* 0x000e680000004200 */
[----:B------:R-:W1:Y:S04]  /*54d0*/  LDSM.16.MT88.4 R140, [R0+0xd400] ;  /* 0x00d40000008c783b */ /* 0x000e680000004200 */
[----:B------:R-:W-:Y:S04]  /*54e0*/  LDSM.16.M88.4 R144, [R176] ;  /* 0x00000000b090783b */ /* 0x000fe80000000200 */
[----:B------:R-:W1:Y:S04]  /*54f0*/  LDSM.16.MT88.4 R148, [R0+0x9800] ;  /* 0x009800000094783b */ /* 0x000e680000004200 */
[----:B------:R-:W-:Y:S01]  /*5500*/  LDSM.16.MT88.4 R152, [R0+0x9c00] ;  /* 0x009c00000098783b */ /* 0x000fe20000004200 */
[C---:B--2---:R-:W-:Y:S08]  /*5510*/  HMMA.16816.F32.BF16 R4, R24.reuse, R8, RZ ;  /* 0x000000081804723c */ /* 0x044ff000000418ff */
[C---:B------:R-:W-:Y:S08]  /*5520*/  HMMA.16816.F32.BF16 R8, R24.reuse, R10, RZ ;  /* 0x0000000a1808723c */ /* 0x040ff000000418ff */
[C---:B---3--:R-:W-:Y:S08]  /*5530*/  HMMA.16816.F32.BF16 R12, R24.reuse, R16, RZ ;  /* 0x00000010180c723c */ /* 0x048ff000000418ff */
[C---:B------:R-:W-:Y:S08]  /*5540*/  HMMA.16816.F32.BF16 R16, R24.reuse, R18, RZ ;  /* 0x000000121810723c */ /* 0x040ff000000418ff */
[C---:B----4-:R-:W-:Y:S08]  /*5550*/  HMMA.16816.F32.BF16 R20, R24.reuse, R28, RZ ;  /* 0x0000001c1814723c */ /* 0x050ff000000418ff */
[----:B------:R-:W-:Y:S01]  /*5560*/  HMMA.16816.F32.BF16 R24, R24, R30, RZ ;  /* 0x0000001e1818723c */ /* 0x000fe200000418ff */
[----:B------:R-:W2:Y:S07]  /*5570*/  LDSM.16.MT88.4 R28, [R0+0xb800] ;  /* 0x00b80000001c783b */ /* 0x000eae0000004200 */
[C---:B-1----:R-:W-:Y:S08]  /*5580*/  HMMA.16816.F32.BF16 R4, R32.reuse, R132, R4 ;  /* 0x000000842004723c */ /* 0x042ff00000041804 */
[C---:B------:R-:W-:Y:S01]  /*5590*/  HMMA.16816.F32.BF16 R8, R32.reuse, R134, R8 ;  /* 0x000000862008723c */ /* 0x040fe20000041808 */
[----:B------:R-:W1:Y:S07]  /*55a0*/  LDSM.16.MT88.4 R132, [R0+0xd800] ;  /* 0x00d800000084783b */ /* 0x000e6e0000004200 */
[C---:B------:R-:W-:Y:S08]  /*55b0*/  HMMA.16816.F32.BF16 R12, R32.reuse, R136, R12 ;  /* 0x00000088200c723c */ /* 0x040ff0000004180c */
[C---:B------:R-:W-:Y:S01]  /*55c0*/  HMMA.16816.F32.BF16 R16, R32.reuse, R138, R16 ;  /* 0x0000008a2010723c */ /* 0x040fe20000041810 */
[----:B------:R-:W3:Y:S07]  /*55d0*/  LDSM.16.M88.4 R136, [R175] ;  /* 0x00000000af88783b */ /* 0x000eee0000000200 */
[C---:B------:R-:W-:Y:S08]  /*55e0*/  HMMA.16816.F32.BF16 R20, R32.reuse, R140, R20 ;  /* 0x0000008c2014723c */ /* 0x040ff00000041814 */
[----:B------:R-:W-:Y:S01]  /*55f0*/  HMMA.16816.F32.BF16 R24, R32, R142, R24 ;  /* 0x0000008e2018723c */ /* 0x000fe20000041818 */
[----:B------:R-:W4:Y:S04]  /*5600*/  LDSM.16.MT88.4 R32, [R0+0xbc00] ;  /* 0x00bc00000020783b */ /* 0x000f280000004200 */
[----:B------:R-:W3:Y:S03]  /*5610*/  LDSM.16.MT88.4 R140, [R0+0xdc00] ;  /* 0x00dc0000008c783b */ /* 0x000ee60000004200 */
[C---:B------:R-:W-:Y:S08]  /*5620*/  HMMA.16816.F32.BF16 R4, R144.reuse, R148, R4 ;  /* 0x000000949004723c */ /* 0x040ff00000041804 */
[C---:B------:R-:W-:Y:S01]  /*5630*/  HMMA.16816.F32.BF16 R8, R144.reuse, R150, R8 ;  /* 0x000000969008723c */ /* 0x040fe20000041808 */
[----:B------:R-:W-:Y:S07]  /*5640*/  LDSM.16.MT88.4 R148, [R0+0xa000] ;  /* 0x00a000000094783b */ /* 0x000fee0000004200 */
[C---:B--2---:R-:W-:Y:S08]  /*5650*/  HMMA.16816.F32.BF16 R12, R144.reuse, R28, R12 ;  /* 0x0000001c900c723c */ /* 0x044ff0000004180c */
[C---:B------:R-:W-:Y:S01]  /*5660*/  HMMA.16816.F32.BF16 R16, R144.reuse, R30, R16 ;  /* 0x0000001e9010723c */ /* 0x040fe20000041810 */
[----:B------:R-:W2:Y:S07]  /*5670*/  LDSM.16.M88.4 R28, [R173+0x2000] ;  /* 0x00200000ad1c783b */ /* 0x000eae0000000200 */
[C---:B-1----:R-:W-:Y:S08]  /*5680*/  HMMA.16816.F32.BF16 R20, R144.reuse, R132, R20 ;  /* 0x000000849014723c */ /* 0x042ff00000041814 */
[----:B------:R-:W-:Y:S01]  /*5690*/  HMMA.16816.F32.BF16 R24, R144, R134, R24 ;  /* 0x000000869018723c */ /* 0x000fe20000041818 */
[----:B------:R-:W1:Y:S04]  /*56a0*/  LDSM.16.MT88.4 R132, [R0+0xc000] ;  /* 0x00c000000084783b */ /* 0x000e680000004200 */
[----:B------:R-:W1:Y:S03]  /*56b0*/  LDSM.16.MT88.4 R144, [R0+0xe000] ;  /* 0x00e000000090783b */ /* 0x000e660000004200 */
[C---:B---3--:R-:W-:Y:S08]  /*56c0*/  HMMA.16816.F32.BF16 R4, R136.reuse, R152, R4 ;  /* 0x000000988804723c */ /* 0x048ff00000041804 */
[C---:B------:R-:W-:Y:S01]  /*56d0*/  HMMA.16816.F32.BF16 R8, R136.reuse, R154, R8 ;  /* 0x0000009a8808723c */ /* 0x040fe20000041808 */
[----:B------:R-:W-:Y:S07]  /*56e0*/  LDSM.16.MT88.4 R152, [R0+0xa800] ;  /* 0x00a800000098783b */ /* 0x000fee0000004200 */
[C---:B----4-:R-:W-:Y:S08]  /*56f0*/  HMMA.16816.F32.BF16 R12, R136.reuse, R32, R12 ;  /* 0x00000020880c723c */ /* 0x050ff0000004180c */
[C---:B------:R-:W-:Y:S01]  /*5700*/  HMMA.16816.F32.BF16 R16, R136.reuse, R34, R16 ;  /* 0x000000228810723c */ /* 0x040fe20000041810 */
[----:B------:R-:W-:Y:S07]  /*5710*/  LDSM.16.M88.4 R32, [R174+0x2000] ;  /* 0x00200000ae20783b */ /* 0x000fee0000000200 */
[C---:B------:R-:W-:Y:S08]  /*5720*/  HMMA.16816.F32.BF16 R20, R136.reuse, R140, R20 ;  /* 0x0000008c8814723c */ /* 0x040ff00000041814 */
[----:B------:R-:W-:Y:S01]  /*5730*/  HMMA.16816.F32.BF16 R24, R136, R142, R24 ;  /* 0x0000008e8818723c */ /* 0x000fe20000041818 */
[----:B------:R-:W3:Y:S04]  /*5740*/  LDSM.16.MT88.4 R136, [R0+0xa400] ;  /* 0x00a400000088783b */ /* 0x000ee80000004200 */
[----:B------:R-:W4:Y:S03]  /*5750*/  LDSM.16.MT88.4 R140, [R0+0xc400] ;  /* 0x00c40000008c783b */ /* 0x000f260000004200 */
[C---:B--2---:R-:W-:Y:S08]  /*5760*/  HMMA.16816.F32.BF16 R4, R28.reuse, R148, R4 ;  /* 0x000000941c04723c */ /* 0x044ff00000041804 */
[C---:B------:R-:W-:Y:S01]  /*5770*/  HMMA.16816.F32.BF16 R8, R28.reuse, R150, R8 ;  /* 0x000000961c08723c */ /* 0x040fe20000041808 */
[----:B------:R-:W2:Y:S07]  /*5780*/  LDSM.16.MT88.4 R148, [R0+0xe400] ;  /* 0x00e400000094783b */ /* 0x000eae0000004200 */
[C---:B-1----:R-:W-:Y:S08]  /*5790*/  HMMA.16816.F32.BF16 R12, R28.reuse, R132, R12 ;  /* 0x000000841c0c723c */ /* 0x042ff0000004180c */
[C---:B------:R-:W-:Y:S01]  /*57a0*/  HMMA.16816.F32.BF16 R16, R28.reuse, R134, R16 ;  /* 0x000000861c10723c */ /* 0x040fe20000041810 */
[----:B------:R-:W1:Y:S07]  /*57b0*/  LDSM.16.M88.4 R132, [R176+0x2000] ;  /* 0x00200000b084783b */ /* 0x000e6e0000000200 */
[C---:B------:R-:W-:Y:S08]  /*57c0*/  HMMA.16816.F32.BF16 R20, R28.reuse, R144, R20 ;  /* 0x000000901c14723c */ /* 0x040ff00000041814 */
[----:B------:R-:W-:Y:S01]  /*57d0*/  HMMA.16816.F32.BF16 R24, R28, R146, R24 ;  /* 0x000000921c18723c */ /* 0x000fe20000041818 */
[----:B------:R-:W1:Y:S04]  /*57e0*/  LDSM.16.MT88.4 R28, [R0+0xc800] ;  /* 0x00c80000001c783b */ /* 0x000e680000004200 */
[----:B------:R-:W-:Y:S03]  /*57f0*/  LDSM.16.MT88.4 R144, [R0+0xcc00] ;  /* 0x00cc00000090783b */ /* 0x000fe60000004200 */
[C---:B---3--:R-:W-:Y:S08]  /*5800*/  HMMA.16816.F32.BF16 R4, R32.reuse, R136, R4 ;  /* 0x000000882004723c */ /* 0x048ff00000041804 */
[C---:B------:R-:W-:Y:S01]  /*5810*/  HMMA.16816.F32.BF16 R8, R32.reuse, R138, R8 ;  /* 0x0000008a2008723c */ /* 0x040fe20000041808 */
[----:B------:R-:W3:Y:S07]  /*5820*/  LDSM.16.MT88.4 R136, [R0+0xe800] ;  /* 0x00e800000088783b */ /* 0x000eee0000004200 */
[C---:B----4-:R-:W-:Y:S08]  /*5830*/  HMMA.16816.F32.BF16 R12, R32.reuse, R140, R12 ;  /* 0x0000008c200c723c */ /* 0x050ff0000004180c */
[C---:B------:R-:W-:Y:S01]  /*5840*/  HMMA.16816.F32.BF16 R16, R32.reuse, R142, R16 ;  /* 0x0000008e2010723c */ /* 0x040fe20000041810 */
[----:B------:R-:W-:Y:S07]  /*5850*/  LDSM.16.MT88.4 R140, [R0+0xac00] ;  /* 0x00ac0000008c783b */ /* 0x000fee0000004200 */
[C---:B--2---:R-:W-:Y:S08]  /*5860*/  HMMA.16816.F32.BF16 R20, R32.reuse, R148, R20 ;  /* 0x000000942014723c */ /* 0x044ff00000041814 */
[----:B------:R-:W-:Y:S01]  /*5870*/  HMMA.16816.F32.BF16 R24, R32, R150, R24 ;  /* 0x000000962018723c */ /* 0x000fe20000041818 */
[----:B------:R-:W2:Y:S04]  /*5880*/  LDSM.16.M88.4 R32, [R175+0x2000] ;  /* 0x00200000af20783b */ /* 0x000ea80000000200 */
[----:B------:R4:W2:Y:S03]  /*5890*/  LDSM.16.MT88.4 R148, [R0+0xec00] ;  /* 0x00ec00000094783b */ /* 0x0008a60000004200 */
[C---:B-1----:R-:W-:Y:S08]  /*58a0*/  HMMA.16816.F32.BF16 R4, R132.reuse, R152, R4 ;  /* 0x000000988404723c */ /* 0x042ff00000041804 */
[C---:B------:R-:W-:Y:S08]  /*58b0*/  HMMA.16816.F32.BF16 R8, R132.reuse, R154, R8 ;  /* 0x0000009a8408723c */ /* 0x040ff00000041808 */
[C---:B------:R-:W-:Y:S04]  /*58c0*/  HMMA.16816.F32.BF16 R12, R132.reuse, R28, R12 ;  /* 0x0000001c840c723c */ /* 0x040fe8000004180c */
[C---:B----4-:R-:W-:Y:S03]  /*58d0*/  IMAD.IADD R0, R215.reuse, 0x1, R242 ;  /* 0x00000001d7007824 */ /* 0x050fe600078e02f2 */
[CC--:B------:R-:W-:Y:S01]  /*58e0*/  LEA R28, P1, R215.reuse, R180.reuse, 0x2 ;  /* 0x000000b4d71c7211 */ /* 0x0c0fe200078210ff */
[C---:B------:R-:W-:Y:S04]  /*58f0*/  HMMA.16816.F32.BF16 R16, R132.reuse, R30, R16 ;  /* 0x0000001e8410723c */ /* 0x040fe80000041810 */
[-C--:B------:R-:W-:Y:S03]  /*5900*/  LEA.HI.X.SX32 R29, R215, R181.reuse, 0x2, P1 ;  /* 0x000000b5d71d7211 */ /* 0x080fe600008f16ff */
[----:B------:R-:W-:Y:S01]  /*5910*/  @P4 IADD3 R30, R208, -0x40, RZ ;  /* 0xffffffc0d01e4810 */ /* 0x000fe20007ffe0ff */
[C---:B---3--:R-:W-:Y:S04]  /*5920*/  HMMA.16816.F32.BF16 R20, R132.reuse, R136, R20 ;  /* 0x000000888414723c */ /* 0x048fe80000041814 */
[----:B------:R-:W-:Y:S04]  /*5930*/  @P4 IMAD.WIDE R30, R30, 0x4, R206 ;  /* 0x000000041e1e4825 */ /* 0x000fe800078e02ce */
[----:B------:R-:W-:Y:S01]  /*5940*/  HMMA.16816.F32.BF16 R24, R132, R138, R24 ;  /* 0x0000008a8418723c */ /* 0x000fe20000041818 */
[----:B------:R-:W-:Y:S04]  /*5950*/  LDSM.16.MT88.4 R136, [R2+0x18800] ;  /* 0x018800000288783b */ /* 0x000fe80000004200 */
[----:B------:R1:W5:Y:S02]  /*5960*/  @P4 LDG.E R212, [R30.64] ;  /* 0x000000101ed44981 */ /* 0x000364000c1e1900 */
[CC--:B------:R-:W-:Y:S01]  /*5970*/  LEA R132, P0, R245.reuse, R180.reuse, 0x2 ;  /* 0x000000b4f5847211 */ /* 0x0c0fe200078010ff */
[C---:B--2---:R-:W-:Y:S01]  /*5980*/  HMMA.16816.F32.BF16 R4, R32.reuse, R140, R4 ;  /* 0x0000008c2004723c */ /* 0x044fe20000041804 */
[----:B------:R1:W5:Y:S04]  /*5990*/  @P4 LDG.E R211, [R30.64+0x20] ;  /* 0x000020101ed34981 */ /* 0x000368000c1e1900 */
[----:B------:R1:W5:Y:S01]  /*59a0*/  @P4 LDG.E R210, [R30.64+0x80] ;  /* 0x000080101ed24981 */ /* 0x000362000c1e1900 */
[-C--:B------:R-:W-:Y:S02]  /*59b0*/  LEA.HI.X.SX32 R133, R245, R181.reuse, 0x2, P0 ;  /* 0x000000b5f5857211 */ /* 0x080fe400000f16ff */
[C---:B------:R-:W-:Y:S01]  /*59c0*/  HMMA.16816.F32.BF16 R8, R32.reuse, R142, R8 ;  /* 0x0000008e2008723c */ /* 0x040fe20000041808 */
[----:B------:R1:W5:Y:S04]  /*59d0*/  @P4 LDG.E R209, [R30.64+0xa0] ;  /* 0x0000a0101ed14981 */ /* 0x000368000c1e1900 */
[----:B------:R-:W-:Y:S03]  /*59e0*/  LDSM.16.MT88.4 R140, [R3+0x1c00] ;  /* 0x001c0000038c783b */ /* 0x000fe60000004200 */
[C---:B------:R-:W-:Y:S07]  /*59f0*/  HMMA.16816.F32.BF16 R12, R32.reuse, R144, R12 ;  /* 0x00000090200c723c */ /* 0x040fee000004180c */
[----:B------:R2:W-:Y:S01]  /*5a00*/  RED.E.ADD.F32.FTZ.RN.STRONG.GPU [R180.64], R4 ;  /* 0x00000004b400798e */ /* 0x0005e2000c10e790 */
[C---:B------:R-:W-:Y:S03]  /*5a10*/  HMMA.16816.F32.BF16 R16, R32.reuse, R146, R16 ;  /* 0x000000922010723c */ /* 0x040fe60000041810 */
[----:B------:R3:W-:Y:S04]  /*5a20*/  RED.E.ADD.F32.FTZ.RN.STRONG.GPU [R28.64], R5 ;  /* 0x000000051c00798e */ /* 0x0007e8000c10e790 */
[----:B------:R4:W-:Y:S01]  /*5a30*/  RED.E.ADD.F32.FTZ.RN.STRONG.GPU [R132.64], R6 ;  /* 0x000000068400798e */ /* 0x0009e2000c10e790 */
[C---:B------:R-:W-:Y:S03]  /*5a40*/  HMMA.16816.F32.BF16 R20, R32.reuse, R148, R20 ;  /* 0x000000942014723c */ /* 0x040fe60000041814 */
[----:B------:R-:W-:Y:S01]  /*5a50*/  LDSM.16.MT88.4 R132, [R3+0x1400] ;  /* 0x001400000384783b */ /* 0x000fe20000004200 */
[CC--:B-1----:R-:W-:Y:S04]  /*5a60*/  LEA R30, P2, R158.reuse, R180.reuse, 0x2 ;  /* 0x000000b49e1e7211 */ /* 0x0c2fe800078410ff */
[----:B------:R-:W-:Y:S04]  /*5a70*/  HMMA.16816.F32.BF16 R24, R32, R150, R24 ;  /* 0x000000962018723c */ /* 0x000fe80000041818 */
[-C--:B------:R-:W-:Y:S03]  /*5a80*/  LEA.HI.X.SX32 R31, R158, R181.reuse, 0x2, P2 ;  /* 0x000000b59e1f7211 */ /* 0x080fe600010f16ff */
[CC--:B------:R-:W-:Y:S02]  /*5a90*/  LEA R32, P0, R159.reuse, R180.reuse, 0x2 ;  /* 0x000000b49f207211 */ /* 0x0c0fe400078010ff */
[CC--:B--2---:R-:W-:Y:S03]  /*5aa0*/  LEA R4, P1, R156.reuse, R180.reuse, 0x2 ;  /* 0x000000b49c047211 */ /* 0x0c4fe600078210ff */
[-C--:B------:R-:W-:Y:S02]  /*5ab0*/  LEA.HI.X.SX32 R33, R159, R181.reuse, 0x2, P0 ;  /* 0x000000b59f217211 */ /* 0x080fe400000f16ff */
[-C--:B---3--:R-:W-:Y:S01]  /*5ac0*/  LEA.HI.X.SX32 R5, R156, R181.reuse, 0x2, P1 ;  /* 0x000000b59c057211 */ /* 0x088fe200008f16ff */
[----:B------:R-:W-:Y:S01]  /*5ad0*/  IMAD.MOV.U32 R156, RZ, RZ, c[0x0][0x1c0] ;  /* 0x00007000ff9c7624 */ /* 0x000fe200078e00ff */
[CC--:B----4-:R-:W-:Y:S03]  /*5ae0*/  LEA R6, P1, R157.reuse, R180.reuse, 0x2 ;  /* 0x000000b49d067211 */ /* 0x0d0fe600078210ff */
[----:B------:R1:W-:Y:S01]  /*5af0*/  RED.E.ADD.F32.FTZ.RN.STRONG.GPU [R4.64], R7 ;  /* 0x000000070400798e */ /* 0x0003e2000c10e790 */
[----:B------:R-:W-:Y:S03]  /*5b00*/  IMAD R156, R156, c[0x0][0x22c], RZ ;  /* 0x00008b009c9c7a24 */ /* 0x000fe600078e02ff */
[----:B------:R2:W-:Y:S01]  /*5b10*/  RED.E.ADD.F32.FTZ.RN.STRONG.GPU [R32.64], R8 ;  /* 0x000000082000798e */ /* 0x0005e2000c10e790 */
[----:B------:R-:W-:Y:S03]  /*5b20*/  IMAD R156, R156, 0x38, RZ ;  /* 0x000000389c9c7824 */ /* 0x000fe600078e02ff */
[----:B------:R3:W-:Y:S04]  /*5b30*/  RED.E.ADD.F32.FTZ.RN.STRONG.GPU [R30.64], R9 ;  /* 0x000000091e00798e */ /* 0x0007e8000c10e790 */
[----:B------:R-:W-:Y:S01]  /*5b40*/  LDSM.16.MT88.4 R32, [R2+0x17800] ;  /* 0x017800000220783b */ /* 0x000fe20000004200 */
[-C--:B-1----:R-:W-:Y:S02]  /*5b50*/  LEA.HI.X.SX32 R7, R157, R181.reuse, 0x2, P1 ;  /* 0x000000b59d077211 */ /* 0x082fe400008f16ff */
[CC--:B------:R-:W-:Y:S03]  /*5b60*/  LEA R4, P0, R156.reuse, R180.reuse, 0x2 ;  /* 0x000000b49c047211 */ /* 0x0c0fe600078010ff */
[----:B------:R1:W-:Y:S01]  /*5b70*/  RED.E.ADD.F32.FTZ.RN.STRONG.GPU [R6.64], R10 ;  /* 0x0000000a0600798e */ /* 0x0003e2000c10e790 */
[-C--:B------:R-:W-:Y:S01]  /*5b80*/  LEA.HI.X.SX32 R5, R156, R181.reuse, 0x2, P0 ;  /* 0x000000b59c057211 */ /* 0x080fe200000f16ff */
[----:B------:R-:W-:Y:S01]  /*5b90*/  IMAD.IADD R156, R215, 0x1, R243 ;  /* 0x00000001d79c7824 */ /* 0x000fe200078e02f3 */
[CC--:B--2---:R-:W-:Y:S03]  /*5ba0*/  LEA R8, P0, R247.reuse, R180.reuse, 0x2 ;  /* 0x000000b4f7087211 */ /* 0x0c4fe600078010ff */
[----:B------:R2:W-:Y:S01]  /*5bb0*/  RED.E.ADD.F32.FTZ.RN.STRONG.GPU [R4.64], R11 ;  /* 0x0000000b0400798e */ /* 0x0005e2000c10e790 */
[-C--:B---3--:R-:W-:Y:S03]  /*5bc0*/  LEA.HI.X.SX32 R9, R247, R181.reuse, 0x2, P0 ;  /* 0x000000b5f7097211 */ /* 0x088fe600000f16ff */
[----:B------:R-:W-:Y:S04]  /*5bd0*/  RED.E.ADD.F32.FTZ.RN.STRONG.GPU [R180.64+0x80], R12 ;  /* 0x0000800cb400798e */ /* 0x000fe8000c10e790 */
[----:B------:R-:W-:Y:S04]  /*5be0*/  RED.E.ADD.F32.FTZ.RN.STRONG.GPU [R28.64+0x80], R13 ;  /* 0x0000800d1c00798e */ /* 0x000fe8000c10e790 */
[----:B------:R3:W-:Y:S01]  /*5bf0*/  RED.E.ADD.F32.FTZ.RN.STRONG.GPU [R8.64], R14 ;  /* 0x0000000e0800798e */ /* 0x0007e2000c10e790 */
[-C--:B-1----:R-:W-:Y:S02]  /*5c00*/  LEA R6, P1, R243, R180.reuse, 0x2 ;  /* 0x000000b4f3067211 */ /* 0x082fe400078210ff */
[-C--:B------:R-:W-:Y:S02]  /*5c10*/  LEA R10, P2, R221, R180.reuse, 0x2 ;  /* 0x000000b4dd0a7211 */ /* 0x080fe400078410ff */
[-C--:B------:R-:W-:Y:S02]  /*5c20*/  LEA.HI.X.SX32 R7, R243, R181.reuse, 0x2, P1 ;  /* 0x000000b5f3077211 */ /* 0x080fe400008f16ff */
[CC--:B--2---:R-:W-:Y:S02]  /*5c30*/  LEA R4, P0, R156.reuse, R180.reuse, 0x2 ;  /* 0x000000b49c047211 */ /* 0x0c4fe400078010ff */
[-C--:B------:R-:W-:Y:S01]  /*5c40*/  LEA.HI.X.SX32 R11, R221, R181.reuse, 0x2, P2 ;  /* 0x000000b5dd0b7211 */ /* 0x080fe200010f16ff */
[----:B------:R1:W-:Y:S01]  /*5c50*/  RED.E.ADD.F32.FTZ.RN.STRONG.GPU [R6.64], R15 ;  /* 0x0000000f0600798e */ /* 0x0003e2000c10e790 */
[-C--:B------:R-:W-:Y:S05]  /*5c60*/  LEA.HI.X.SX32 R5, R156, R181.reuse, 0x2, P0 ;  /* 0x000000b59c057211 */ /* 0x080fea00000f16ff */
[----:B------:R2:W-:Y:S01]  /*5c70*/  RED.E.ADD.F32.FTZ.RN.STRONG.GPU [R4.64], R16 ;  /* 0x000000100400798e */ /* 0x0005e2000c10e790 */
[CC--:B---3--:R-:W-:Y:S03]  /*5c80*/  LEA R8, P1, R220.reuse, R180.reuse, 0x2 ;  /* 0x000000b4dc087211 */ /* 0x0c8fe600078210ff */
[----:B------:R3:W-:Y:S01]  /*5c90*/  RED.E.ADD.F32.FTZ.RN.STRONG.GPU [R10.64], R17 ;  /* 0x000000110a00798e */ /* 0x0007e2000c10e790 */
[-C--:B------:R-:W-:Y:S05]  /*5ca0*/  LEA.HI.X.SX32 R9, R220, R181.reuse, 0x2, P1 ;  /* 0x000000b5dc097211 */ /* 0x080fea00008f16ff */
[----:B------:R4:W-:Y:S01]  /*5cb0*/  RED.E.ADD.F32.FTZ.RN.STRONG.GPU [R8.64], R18 ;  /* 0x000000120800798e */ /* 0x0009e2000c10e790 */
[CC--:B-1----:R-:W-:Y:S04]  /*5cc0*/  LEA R6, P0, R224.reuse, R180.reuse, 0x2 ;  /* 0x000000b4e0067211 */ /* 0x0c2fe800078010ff */
[-C--:B------:R-:W-:Y:S02]  /*5cd0*/  LEA.HI.X.SX32 R7, R224, R181.reuse, 0x2, P0 ;  /* 0x000000b5e0077211 */ /* 0x080fe400000f16ff */
[-C--:B--2---:R-:W-:Y:S02]  /*5ce0*/  LEA R4, P1, R246, R180.reuse, 0x2 ;  /* 0x000000b4f6047211 */ /* 0x084fe400078210ff */
[-C--:B------:R-:W-:Y:S01]  /*5cf0*/  LEA R12, P0, R242, R180.reuse, 0x2 ;  /* 0x000000b4f20c7211 */ /* 0x080fe200078010ff */
[----:B------:R1:W-:Y:S01]  /*5d00*/  RED.E.ADD.F32.FTZ.RN.STRONG.GPU [R6.64], R19 ;  /* 0x000000130600798e */ /* 0x0003e2000c10e790 */
[-C--:B------:R-:W-:Y:S02]  /*5d10*/  LEA.HI.X.SX32 R5, R246, R181.reuse, 0x2, P1 ;  /* 0x000000b5f6057211 */ /* 0x080fe400008f16ff */
[-C--:B---3--:R-:W-:Y:S01]  /*5d20*/  LEA R10, P3, R0, R180.reuse, 0x2 ;  /* 0x000000b4000a7211 */ /* 0x088fe200078610ff */
[----:B------:R-:W-:Y:S01]  /*5d30*/  RED.E.ADD.F32.FTZ.RN.STRONG.GPU [R180.64+0x100], R20 ;  /* 0x00010014b400798e */ /* 0x000fe2000c10e790 */
[-C--:B------:R-:W-:Y:S02]  /*5d40*/  LEA.HI.X.SX32 R13, R242, R181.reuse, 0x2, P0 ;  /* 0x000000b5f20d7211 */ /* 0x080fe400000f16ff */
[-C--:B------:R-:W-:Y:S01]  /*5d50*/  LEA.HI.X.SX32 R11, R0, R181.reuse, 0x2, P3 ;  /* 0x000000b5000b7211 */ /* 0x080fe200018f16ff */
[----:B------:R-:W-:Y:S01]  /*5d60*/  RED.E.ADD.F32.FTZ.RN.STRONG.GPU [R28.64+0x100], R21 ;  /* 0x000100151c00798e */ /* 0x000fe2000c10e790 */
[C---:B----4-:R-:W-:Y:S02]  /*5d70*/  LEA R8, P2, R219.reuse, R180, 0x2 ;  /* 0x000000b4db087211 */ /* 0x050fe400078410ff */
[C---:B------:R-:W-:Y:S01]  /*5d80*/  LOP3.LUT R0, R194.reuse, 0x1, RZ, 0xc0, !PT ;  /* 0x00000001c2007812 */ /* 0x040fe200078ec0ff */
[----:B------:R2:W-:Y:S01]  /*5d90*/  RED.E.ADD.F32.FTZ.RN.STRONG.GPU [R4.64], R22 ;  /* 0x000000160400798e */ /* 0x0005e2000c10e790 */
[-C--:B------:R-:W-:Y:S02]  /*5da0*/  LEA.HI.X.SX32 R9, R219, R181.reuse, 0x2, P2 ;  /* 0x000000b5db097211 */ /* 0x080fe400010f16ff */
[----:B------:R-:W-:Y:S01]  /*5db0*/  ISETP.GT.AND P3, PT, R194, R222, PT ;  /* 0x000000dec200720c */ /* 0x000fe20003f64270 */
[----:B------:R-:W-:Y:S04]  /*5dc0*/  RED.E.ADD.F32.FTZ.RN.STRONG.GPU [R12.64], R23 ;  /* 0x000000170c00798e */ /* 0x000fe8000c10e790 */
[----:B------:R-:W-:Y:S04]  /*5dd0*/  RED.E.ADD.F32.FTZ.RN.STRONG.GPU [R10.64], R24 ;  /* 0x000000180a00798e */ /* 0x000fe8000c10e790 */
[----:B------:R-:W-:Y:S01]  /*5de0*/  RED.E.ADD.F32.FTZ.RN.STRONG.GPU [R8.64], R25 ;  /* 0x000000190800798e */ /* 0x000fe2000c10e790 */
[CC--:B-1----:R-:W-:Y:S03]  /*5df0*/  LEA R6, P1, R218.reuse, R180.reuse, 0x2 ;  /* 0x000000b4da067211 */ /* 0x0c2fe600078210ff */
[----:B------:R-:W-:Y:S01]  /*5e00*/  LDSM.16.MT88.4 R8, [R3] ;  /* 0x000000000308783b */ /* 0x000fe20000004200 */
[-C--:B------:R-:W-:Y:S03]  /*5e10*/  LEA.HI.X.SX32 R7, R218, R181.reuse, 0x2, P1 ;  /* 0x000000b5da077211 */ /* 0x080fe600008f16ff */
[----:B------:R-:W-:Y:S01]  /*5e20*/  LDSM.16.MT88.4 R12, [R2+0x17000] ;  /* 0x01700000020c783b */ /* 0x000fe20000004200 */
[----:B------:R-:W-:Y:S03]  /*5e30*/  @P4 IADD3 R214, P1, R214, -0x100, RZ ;  /* 0xffffff00d6d64810 */ /* 0x000fe60007f3e0ff */
[----:B------:R-:W-:Y:S01]  /*5e40*/  RED.E.ADD.F32.FTZ.RN.STRONG.GPU [R6.64], R26 ;  /* 0x0000001a0600798e */ /* 0x000fe2000c10e790 */
[----:B------:R-:W-:Y:S02]  /*5e50*/  @P4 IADD3.X R213, R213, -0x1, RZ, P1, !PT ;  /* 0xffffffffd5d54810 */ /* 0x000fe40000ffe4ff */
[C---:B--2---:R-:W-:Y:S01]  /*5e60*/  LEA R4, P0, R223.reuse, R180, 0x2 ;  /* 0x000000b4df047211 */ /* 0x044fe200078010ff */
[----:B------:R-:W-:Y:S03]  /*5e70*/  LDSM.16.MT88.4 R16, [R3+0x1000] ;  /* 0x001000000310783b */ /* 0x000fe60000004200 */
[----:B------:R-:W-:Y:S01]  /*5e80*/  LEA.HI.X.SX32 R5, R223, R181, 0x2, P0 ;  /* 0x000000b5df057211 */ /* 0x000fe200000f16ff */
[----:B------:R-:W-:Y:S01]  /*5e90*/  LDSM.16.MT88.4 R20, [R3+0x2000] ;  /* 0x002000000314783b */ /* 0x000fe20000004200 */
[----:B------:R-:W-:Y:S02]  /*5ea0*/  ISETP.NE.U32.AND P0, PT, R0, 0x1, PT ;  /* 0x000000010000780c */ /* 0x000fe40003f05070 */
[C---:B------:R-:W-:Y:S01]  /*5eb0*/  IADD3 R0, R3.reuse, -0x3000, RZ ;  /* 0xffffd00003007810 */ /* 0x040fe20007ffe0ff */
[----:B------:R-:W-:Y:S04]  /*5ec0*/  RED.E.ADD.F32.FTZ.RN.STRONG.GPU [R4.64], R27 ;  /* 0x0000001b0400798e */ /* 0x000fe8000c10e790 */
[----:B------:R-:W1:Y:S04]  /*5ed0*/  LDSM.16.MT88.4 R4, [R2+0x15000] ;  /* 0x015000000204783b */ /* 0x000e680000004200 */
[----:B------:R-:W-:Y:S02]  /*5ee0*/  LDSM.16.MT88.4 R28, [R2+0x15800] ;  /* 0x01580000021c783b */ /* 0x000fe40000004200 */
        /* <DEDUP_REMOVED lines=67> */
.L_x_487:
[----:B------:R-:W-:Y:S01]  /*6320*/  BAR.SYNC.DEFER_BLOCKING 0x0 ;  /* 0x0000000000007b1d */ /* 0x000fe20000010000 */
[----:B------:R-:W-:-:S02]  /*6330*/  FMUL.FTZ R84, R84, c[0x0][0x2e0] ;  /* 0x0000b80054547a20 */ /* 0x000fc40000410000 */
[----:B-1----:R-:W-:Y:S02]  /*6340*/  FMUL.FTZ R0, R85, c[0x0][0x2e0] ;  /* 0x0000b80055007a20 */ /* 0x002fe40000410000 */
        /* <DEDUP_REMOVED lines=14> */
[----:B------:R1:W-:Y:S01]  /*6430*/  STS [R238], R0 ;  /* 0x00000000ee007388 */ /* 0x0003e20000000800 */
[----:B------:R-:W-:Y:S01]  /*6440*/  FMUL.FTZ R12, R91, c[0x0][0x2e0] ;  /* 0x0000b8005b0c7a20 */ /* 0x000fe20000410000 */
[----:B------:R-:W-:Y:S01]  /*6450*/  F2FP.BF16.PACK_AB R13, R13, R88 ;  /* 0x000000580d0d723e */ /* 0x000fe200000010ff */
[----:B------:R-:W-:Y:S01]  /*6460*/  FMUL.FTZ R36, R39, c[0x0][0x2dc] ;  /* 0x0000b70027247a20 */ /* 0x000fe20000410000 */
[----:B------:R-:W-:Y:S01]  /*6470*/  STS [R238+0x200], R9 ;  /* 0x00020009ee007388 */ /* 0x000fe20000000800 */
[----:B------:R-:W-:Y:S01]  /*6480*/  FMUL.FTZ R5, R40, c[0x0][0x2dc] ;  /* 0x0000b70028057a20 */ /* 0x000fe20000410000 */
[----:B------:R-:W-:Y:S01]  /*6490*/  F2FP.BF16.PACK_AB R12, R12, R90 ;  /* 0x0000005a0c0c723e */ /* 0x000fe200000010ff */
[----:B------:R-:W-:Y:S01]  /*64a0*/  FMUL.FTZ R92, R92, c[0x0][0x2e0] ;  /* 0x0000b8005c5c7a20 */ /* 0x000fe20000410000 */
[----:B------:R2:W-:Y:S01]  /*64b0*/  STS [R239], R8 ;  /* 0x00000008ef007388 */ /* 0x0005e20000000800 */
[----:B------:R-:W-:-:S02]  /*64c0*/  FMUL.FTZ R11, R93, c[0x0][0x2e0] ;  /* 0x0000b8005d0b7a20 */ /* 0x000fc40000410000 */
[----:B------:R-:W-:Y:S01]  /*64d0*/  FMUL.FTZ R94, R94, c[0x0][0x2e0] ;  /* 0x0000b8005e5e7a20 */ /* 0x000fe20000410000 */
[----:B------:R3:W-:Y:S01]  /*64e0*/  STS [R239+0x200], R3 ;  /* 0x00020003ef007388 */ /* 0x0007e20000000800 */
        /* <DEDUP_REMOVED lines=47> */
[----:B------:R-:W1:Y:S01]  /*67e0*/  S2R R44, SR_CTAID.Y ;  /* 0x00000000002c7919 */ /* 0x000e620000002600 */
        /* <DEDUP_REMOVED lines=61> */
[----:B------:R-:W1:Y:S01]  /*6bc0*/  S2R R43, SR_CTAID.Z ;  /* 0x00000000002b7919 */ /* 0x000e620000002700 */
        /* <DEDUP_REMOVED lines=27> */
[----:B------:R-:W-:Y:S01]  /*6d80*/  SHF.R.S32.HI R5, RZ, 0x1f, R250 ;  /* 0x0000001fff057819 */ /* 0x000fe200000114fa */
        /* <DEDUP_REMOVED lines=10> */
[----:B------:R-:W-:Y:S01]  /*6e30*/  IMAD R4, R252, c[0x0][0x3a8], RZ ;  /* 0x0000ea00fc047a24 */ /* 0x000fe200078e02ff */
[----:B------:R-:W-:Y:S01]  /*6e40*/  STS [R238+0x9000], R27 ;  /* 0x0090001bee007388 */ /* 0x000fe20000000800 */
[----:B------:R-:W-:Y:S01]  /*6e50*/  FMUL.FTZ R76, R76, c[0x0][0x2dc] ;  /* 0x0000b7004c4c7a20 */ /* 0x000fe20000410000 */
[----:B------:R-:W-:Y:S01]  /*6e60*/  F2FP.BF16.PACK_AB R18, R18, R74 ;  /* 0x0000004a1212723e */ /* 0x000fe200000010ff */
[----:B------:R-:W-:Y:S01]  /*6e70*/  FMUL.FTZ R15, R77, c[0x0][0x2dc] ;  /* 0x0000b7004d0f7a20 */ /* 0x000fe20000410000 */
[----:B------:R-:W-:Y:S01]  /*6e80*/  STS [R238+0x9200], R26 ;  /* 0x0092001aee007388 */ /* 0x000fe20000000800 */
[----:B------:R-:W-:-:S02]  /*6e90*/  FMUL.FTZ R78, R78, c[0x0][0x2dc] ;  /* 0x0000b7004e4e7a20 */ /* 0x000fc40000410000 */
[----:B------:R-:W-:Y:S01]  /*6ea0*/  FMUL.FTZ R14, R79, c[0x0][0x2dc] ;  /* 0x0000b7004f0e7a20 */ /* 0x000fe20000410000 */
[----:B------:R-:W-:Y:S01]  /*6eb0*/  F2FP.BF16.PACK_AB R15, R15, R76 ;  /* 0x0000004c0f0f723e */ /* 0x000fe200000010ff */
[C---:B------:R-:W-:Y:S01]  /*6ec0*/  IMAD R41, R249.reuse, c[0x0][0x3ac], R4 ;  /* 0x0000eb00f9297a24 */ /* 0x040fe200078e0204 */
[----:B------:R-:W-:Y:S01]  /*6ed0*/  MOV R4, R250 ;  /* 0x000000fa00047202 */ /* 0x000fe20000000f00 */
[----:B------:R-:W-:Y:S01]  /*6ee0*/  IMAD R6, R252, c[0x0][0x3a0], RZ ;  /* 0x0000e800fc067a24 */ /* 0x000fe200078e02ff */
[----:B------:R-:W-:Y:S01]  /*6ef0*/  F2FP.BF16.PACK_AB R14, R14, R78 ;  /* 0x0000004e0e0e723e */ /* 0x000fe200000010ff */
[----:B------:R-:W-:Y:S02]  /*6f00*/  STS [R239+0x9000], R23 ;  /* 0x00900017ef007388 */ /* 0x000fe40000000800 */
[C---:B-1----:R-:W-:Y:S02]  /*6f10*/  IMAD R0, R249.reuse, c[0x0][0x3a4], R6 ;  /* 0x0000e900f9007a24 */ /* 0x042fe400078e0206 */
[----:B------:R-:W-:Y:S01]  /*6f20*/  STS [R239+0x9200], R22 ;  /* 0x00920016ef007388 */ /* 0x000fe20000000800 */
[----:B------:R-:W-:-:S03]  /*6f30*/  IMAD.WIDE.U32 R6, R249, c[0x0][0x3a0], R4 ;  /* 0x0000e800f9067a25 */ /* 0x000fc600078e0004 */
[----:B------:R-:W-:Y:S01]  /*6f40*/  STS [R238+0xa000], R21 ;  /* 0x00a00015ee007388 */ /* 0x000fe20000000800 */
[----:B------:R-:W-:Y:S01]  /*6f50*/  IMAD.WIDE.U32 R4, R249, c[0x0][0x3a8], R4 ;  /* 0x0000ea00f9047a25 */ /* 0x000fe200078e0004 */
[----:B------:R-:W-:Y:S02]  /*6f60*/  IADD3 R7, R7, R0, RZ ;  /* 0x0000000007077210 */ /* 0x000fe40007ffe0ff */
[----:B------:R-:W-:Y:S01]  /*6f70*/  STS [R238+0xa200], R20 ;  /* 0x00a20014ee007388 */ /* 0x000fe20000000800 */
[----:B------:R-:W-:Y:S02]  /*6f80*/  SHF.R.S32.HI R0, RZ, 0x1f, R44 ;  /* 0x0000001fff007819 */ /* 0x000fe4000001142c */
[----:B------:R-:W-:Y:S01]  /*6f90*/  IADD3 R5, R5, R41, RZ ;  /* 0x0000002905057210 */ /* 0x000fe20007ffe0ff */
[----:B------:R-:W-:Y:S01]  /*6fa0*/  STS [R239+0xa000], R17 ;  /* 0x00a00011ef007388 */ /* 0x000fe20000000800 */
[----:B------:R-:W-:-:S03]  /*6fb0*/  IMAD.WIDE.U32 R6, R44, c[0x0][0x388], R6 ;  /* 0x0000e2002c067a25 */ /* 0x000fc600078e0006 */
[----:B------:R-:W-:Y:S01]  /*6fc0*/  STS [R239+0xa200], R16 ;  /* 0x00a20010ef007388 */ /* 0x000fe20000000800 */
[C---:B--2---:R-:W-:Y:S02]  /*6fd0*/  IMAD R8, R0.reuse, c[0x0][0x388], RZ ;  /* 0x0000e20000087a24 */ /* 0x044fe400078e02ff */
[----:B---3--:R-:W-:Y:S01]  /*6fe0*/  IMAD R3, R0, c[0x0][0x390], RZ ;  /* 0x0000e40000037a24 */ /* 0x008fe200078e02ff */
[----:B------:R-:W-:Y:S01]  /*6ff0*/  STS [R238+0xb000], R19 ;  /* 0x00b00013ee007388 */ /* 0x000fe20000000800 */
[C---:B------:R-:W-:Y:S01]  /*7000*/  IMAD R0, R44.reuse, c[0x0][0x38c], R8 ;  /* 0x0000e3002c007a24 */ /* 0x040fe200078e0208 */
[----:B------:R-:W-:Y:S01]  /*7010*/  SHF.R.S32.HI R8, RZ, 0x1f, R43 ;  /* 0x0000001fff087819 */ /* 0x000fe2000001142b */
[C---:B------:R-:W-:Y:S01]  /*7020*/  IMAD R3, R44.reuse, c[0x0][0x394], R3 ;  /* 0x0000e5002c037a24 */ /* 0x040fe200078e0203 */
[----:B------:R-:W-:Y:S01]  /*7030*/  STS [R238+0xb200], R18 ;  /* 0x00b20012ee007388 */ /* 0x000fe20000000800 */
[----:B------:R-:W-:Y:S01]  /*7040*/  IMAD.WIDE.U32 R4, R44, c[0x0][0x390], R4 ;  /* 0x0000e4002c047a25 */ /* 0x000fe200078e0004 */
[----:B------:R-:W-:-:S02]  /*7050*/  IADD3 R7, R7, R0, RZ ;  /* 0x0000000007077210 */ /* 0x000fc40007ffe0ff */
[----:B------:R-:W-:Y:S01]  /*7060*/  STS [R239+0xb000], R15 ;  /* 0x00b0000fef007388 */ /* 0x000fe20000000800 */
[C---:B------:R-:W-:Y:S01]  /*7070*/  IMAD R0, R8.reuse, c[0x0][0x3b8], RZ ;  /* 0x0000ee0008007a24 */ /* 0x040fe200078e02ff */
[----:B------:R-:W-:Y:S01]  /*7080*/  IADD3 R5, R5, R3, RZ ;  /* 0x0000000305057210 */ /* 0x000fe20007ffe0ff */
[----:B------:R-:W-:Y:S01]  /*7090*/  IMAD R3, R8, c[0x0][0x3c0], RZ ;  /* 0x0000f00008037a24 */ /* 0x000fe200078e02ff */
[----:B------:R-:W-:Y:S01]  /*70a0*/  STS [R239+0xb200], R14 ;  /* 0x00b2000eef007388 */ /* 0x000fe20000000800 */
[C---:B------:R-:W-:Y:S02]  /*70b0*/  IMAD R0, R43.reuse, c[0x0][0x3bc], R0 ;  /* 0x0000ef002b007a24 */ /* 0x040fe400078e0200 */
[C---:B------:R-:W-:Y:S01]  /*70c0*/  IMAD R3, R43.reuse, c[0x0][0x3c4], R3 ;  /* 0x0000f1002b037a24 */ /* 0x040fe200078e0203 */
[----:B------:R-:W-:Y:S01]  /*70d0*/  BAR.SYNC.DEFER_BLOCKING 0x0 ;  /* 0x0000000000007b1d */ /* 0x000fe20000010000 */
[----:B------:R-:W-:-:S04]  /*70e0*/  IMAD.WIDE.U32 R6, R43, c[0x0][0x3b8], R6 ;  /* 0x0000ee002b067a25 */ /* 0x000fc800078e0006 */
[----:B------:R-:W-:Y:S01]  /*70f0*/  IMAD.WIDE.U32 R4, R43, c[0x0][0x3c0], R4 ;  /* 0x0000f0002b047a25 */ /* 0x000fe200078e0004 */
[----:B------:R-:W-:-:S04]  /*7100*/  IADD3 R7, R7, R0, RZ ;  /* 0x0000000007077210 */ /* 0x000fc80007ffe0ff */
[----:B------:R-:W-:Y:S01]  /*7110*/  IADD3 R5, R5, R3, RZ ;  /* 0x0000000305057210 */ /* 0x000fe20007ffe0ff */
[----:B----4-:R-:W-:Y:S01]  /*7120*/  IMAD.WIDE.U32 R10, R248, c[0x0][0x3a0], R6 ;  /* 0x0000e800f80a7a25 */ /* 0x010fe200078e0006 */
[----:B------:R-:W-:-:S03]  /*7130*/  SHF.R.S32.HI R3, RZ, 0x1f, R248 ;  /* 0x0000001fff037819 */ /* 0x000fc600000114f8 */
[----:B------:R-:W-:Y:S01]  /*7140*/  IMAD.WIDE.U32 R8, R248, c[0x0][0x3a8], R4 ;  /* 0x0000ea00f8087a25 */ /* 0x000fe200078e0004 */
[----:B------:R-:W-:-:S03]  /*7150*/  LEA R6, P1, R10, c[0x0][0x340], 0x1 ;  /* 0x0000d0000a067a11 */ /* 0x000fc600078208ff */
[C---:B------:R-:W-:Y:S01]  /*7160*/  IMAD R0, R3.reuse, c[0x0][0x3a0], RZ ;  /* 0x0000e80003007a24 */ /* 0x040fe200078e02ff */
[----:B------:R-:W-:Y:S01]  /*7170*/  LEA R4, P0, R8, c[0x0][0x348], 0x1 ;  /* 0x0000d20008047a11 */ /* 0x000fe200078008ff */
[----:B------:R-:W-:Y:S02]  /*7180*/  IMAD R3, R3, c[0x0][0x3a8], RZ ;  /* 0x0000ea0003037a24 */ /* 0x000fe400078e02ff */
[C---:B------:R-:W-:Y:S01]  /*7190*/  IMAD R0, R248.reuse, c[0x0][0x3a4], R0 ;  /* 0x0000e900f8007a24 */ /* 0x040fe200078e0200 */
[----:B------:R-:W1:Y:S01]  /*71a0*/  LDS.128 R56, [R205+0x9000] ;  /* 0x00900000cd387984 */ /* 0x000e620000000c00 */
[----:B------:R-:W-:-:S03]  /*71b0*/  IMAD R3, R248, c[0x0][0x3ac], R3 ;  /* 0x0000eb00f8037a24 */ /* 0x000fc600078e0203 */
[----:B------:R-:W2:Y:S01]  /*71c0*/  LDS.128 R48, [R205+0xb000] ;  /* 0x00b00000cd307984 */ /* 0x000ea20000000c00 */
[----:B------:R-:W-:Y:S02]  /*71d0*/  IADD3 R0, R11, R0, RZ ;  /* 0x000000000b007210 */ /* 0x000fe40007ffe0ff */
[----:B------:R-:W-:Y:S01]  /*71e0*/  IADD3 R3, R9, R3, RZ ;  /* 0x0000000309037210 */ /* 0x000fe20007ffe0ff */
[----:B------:R-:W3:Y:S01]  /*71f0*/  LDS.128 R40, [R205+0xd000] ;  /* 0x00d00000cd287984 */ /* 0x000ee20000000c00 */
[----:B------:R-:W-:Y:S02]  /*7200*/  LEA.HI.X R7, R10, c[0x0][0x344], R0, 0x1, P1 ;  /* 0x0000d1000a077a11 */ /* 0x000fe400008f0c00 */
[----:B------:R-:W-:Y:S01]  /*7210*/  LEA.HI.X R5, R8, c[0x0][0x34c], R3, 0x1, P0 ;  /* 0x0000d30008057a11 */ /* 0x000fe200000f0c03 */
[----:B------:R-:W4:Y:S01]  /*7220*/  LDS.128 R52, [R205+0xa000] ;  /* 0x00a00000cd347984 */ /* 0x000f220000000c00 */
[----:B------:R-:W-:Y:S02]  /*7230*/  MOV R3, c[0x0][0x3a0] ;  /* 0x0000e80000037a02 */ /* 0x000fe40000000f00 */
[----:B------:R-:W-:Y:S01]  /*7240*/  MOV R0, c[0x0][0x3a8] ;  /* 0x0000ea0000007a02 */ /* 0x000fe20000000f00 */
[----:B------:R-:W3:Y:S01]  /*7250*/  LDS.128 R44, [R205+0xc000] ;  /* 0x00c00000cd2c7984 */ /* 0x000ee20000000c00 */
[----:B------:R-:W-:-:S02]  /*7260*/  MOV R11, c[0x0][0x3a4] ;  /* 0x0000e900000b7a02 */ /* 0x000fc40000000f00 */
[C---:B------:R-:W-:Y:S01]  /*7270*/  LEA R10, P1, R3.reuse, R6, 0x7 ;  /* 0x00000006030a7211 */ /* 0x040fe200078238ff */
[----:B------:R-:W4:Y:S01]  /*7280*/  LDS.128 R36, [R205+0xe000] ;  /* 0x00e00000cd247984 */ /* 0x000f220000000c00 */
[----:B------:R-:W-:Y:S02]  /*7290*/  MOV R9, c[0x0][0x3ac] ;  /* 0x0000eb0000097a02 */ /* 0x000fe40000000f00 */
[C---:B------:R-:W-:Y:S01]  /*72a0*/  LEA R8, P0, R0.reuse, R4, 0x7 ;  /* 0x0000000400087211 */ /* 0x040fe200078038ff */
[----:B------:R-:W4:Y:S01]  /*72b0*/  LDS.128 R32, [R205+0xf000] ;  /* 0x00f00000cd207984 */ /* 0x000f220000000c00 */
[----:B------:R-:W-:Y:S02]  /*72c0*/  LEA.HI.X R11, R3, R7, R11, 0x7, P1 ;  /* 0x00000007030b7211 */ /* 0x000fe400008f3c0b */
[----:B------:R-:W-:Y:S01]  /*72d0*/  LEA.HI.X R9, R0, R5, R9, 0x7, P0 ;  /* 0x0000000500097211 */ /* 0x000fe200000f3c09 */
[----:B------:R-:W4:Y:S04]  /*72e0*/  LDS.128 R24, [R205+0x11000] ;  /* 0x01100000cd187984 */ /* 0x000f280000000c00 */
[----:B------:R-:W4:Y:S04]  /*72f0*/  LDS.128 R16, [R205+0x13000] ;  /* 0x01300000cd107984 */ /* 0x000f280000000c00 */
[----:B------:R-:W4:Y:S04]  /*7300*/  LDS.128 R28, [R205+0x10000] ;  /* 0x01000000cd1c7984 */ /* 0x000f280000000c00 */
[----:B------:R-:W4:Y:S04]  /*7310*/  LDS.128 R20, [R205+0x12000] ;  /* 0x01200000cd147984 */ /* 0x000f280000000c00 */
[----:B------:R-:W4:Y:S04]  /*7320*/  LDS.128 R12, [R205+0x14000] ;  /* 0x01400000cd0c7984 */ /* 0x000f280000000c00 */
        /* <DEDUP_REMOVED lines=12> */
.L_x_484:
        /* <DEDUP_REMOVED lines=9> */
.L_x_491:
[----:B------:R-:W-:Y:S05]  /*7480*/  EXIT ;  /* 0x000000000000794d */ /* 0x000fea0003800000 */
.L_x_493:
        /* <DEDUP_REMOVED lines=15> */
.L_x_682:


//--------------------- .text._ZN5flash44flash_bwd_dq_dk_dv_loop_seqk_parallel_kernelI23Flash_bwd_kernel_traitsILi96ELi64ELi128ELi8ELi2ELi4ELi4ELb0ELb0EN7cutlass10bfloat16_tE19Flash_kernel_traitsILi96ELi64ELi128ELi8ES3_EELb0ELb1ELb0ELb0ELb1ELb1ELb1EEEvNS_16Flash_bwd_paramsE --------------------------
	.section	.text._ZN5flash44flash_bwd_dq_dk_dv_loop_seqk_parallel_kernelI23Flash_bwd_kernel_traitsILi96ELi64ELi128ELi8ELi2ELi4ELi4ELb0ELb0EN7cutlass10bfloat16_tE19Flash_kernel_traitsILi96ELi64ELi128ELi8ES3_EELb0ELb1ELb0ELb0ELb1ELb1ELb1EEEvNS_16Flash_bwd_paramsE,"ax",@progbits
	.sectioninfo	@"SHI_REGISTERS=255"
	.align	128
        .global         _ZN5flash44flash_bwd_dq_dk_dv_loop_seqk_parallel_kernelI23Flash_bwd_kernel_traitsILi96ELi64ELi128ELi8ELi2ELi4ELi4ELb0ELb0EN7cutlass10bfloat16_tE19Flash_kernel_traitsILi96ELi64ELi128ELi8ES3_EELb0ELb1ELb0ELb0ELb1ELb1ELb1EEEvNS_16Flash_bwd_paramsE
        .type           _ZN5flash44flash_bwd_dq_dk_dv_loop_seqk_parallel_kernelI23Flash_bwd_kernel_traitsILi96ELi64ELi128ELi8ELi2ELi4ELi4ELb0ELb0EN7cutlass10bfloat16_tE19Flash_kernel_traitsILi96ELi64ELi128ELi8ES3_EELb0ELb1ELb0ELb0ELb1ELb1ELb1EEEvNS_16Flash_bwd_paramsE,@function
        .size           _ZN5flash44flash_bwd_dq_dk_dv_loop_seqk_parallel_kernelI23Flash_bwd_kernel_traitsILi96ELi64ELi128ELi8ELi2ELi4ELi4ELb0ELb0EN7cutlass10bfloat16_tE19Flash_kernel_traitsILi96ELi64ELi128ELi8ES3_EELb0ELb1ELb0ELb0ELb1ELb1ELb1EEEvNS_16Flash_bwd_paramsE,(.L_x_683 - _ZN5flash44flash_bwd_dq_dk_dv_loop_seqk_parallel_kernelI23Flash_bwd_kernel_traitsILi96ELi64ELi128ELi8ELi2ELi4ELi4ELb0ELb0EN7cutlass10bfloat16_tE19Flash_kernel_traitsILi96ELi64ELi128ELi8ES3_EELb0ELb1ELb0ELb0ELb1ELb1ELb1EEEvNS_16Flash_bwd_paramsE)
        .other          _ZN5flash44flash_bwd_dq_dk_dv_loop_seqk_parallel_kernelI23Flash_bwd_kernel_traitsILi96ELi64ELi128ELi8ELi2ELi4ELi4ELb0ELb0EN7cutlass10bfloat16_tE19Flash_kernel_traitsILi96ELi64ELi128ELi8ES3_EELb0ELb1ELb0ELb0ELb1ELb1ELb1EEEvNS_16Flash_bwd_paramsE,@"STO_CUDA_ENTRY STV_DEFAULT"
_ZN5flash44flash_bwd_dq_dk_dv_loop_seqk_parallel_kernelI23Flash_bwd_kernel_traitsILi96ELi64ELi128ELi8ELi2ELi4ELi4ELb0ELb0EN7cutlass10bfloat16_tE19Flash_kernel_traitsILi96ELi64ELi128ELi8ES3_EELb0ELb1ELb0ELb0ELb1ELb1ELb1EEEvNS_16Flash_bwd_paramsE:
.text._ZN5flash44flash_bwd_dq_dk_dv_loop_seqk_parallel_kernelI23Flash_bwd_kernel_traitsILi96ELi64ELi128ELi8ELi2ELi4ELi4ELb0ELb0EN7cutlass10bfloat16_tE19Flash_kernel_traitsILi96ELi64ELi128ELi8ES3_EELb0ELb1ELb0ELb0ELb1ELb1ELb1EEEvNS_16Flash_bwd_paramsE:
        /* <DEDUP_REMOVED lines=28> */
[----:B------:R-:W-:Y:S01]  /*01c0*/  ULDC UR14, c[0x0][0x1c0] ;  /* 0x00007000000e7ab9 */ /* 0x000fe20000000800 */
[CC--:B------:R-:W-:Y:S01]  /*01d0*/  LEA.HI R5, R20.reuse, R21.reuse, RZ, 0x2 ;  /* 0x0000001514057211 */ /* 0x0c0fe200078f10ff */
[----:B------:R-:W-:Y:S01]  /*01e0*/  ULDC UR13, c[0x0][0x224] ;  /* 0x00008900000d7ab9 */ /* 0x000fe20000000800 */
[CC--:B------:R-:W-:Y:S01]  /*01f0*/  LEA.HI R11, R20.reuse, R21.reuse, RZ, 0x4 ;  /* 0x00000015140b7211 */ /* 0x0c0fe200078f20ff */
[----:B------:R-:W-:Y:S01]  /*0200*/  UMOV UR15, 0x4 ;  /* 0x00000004000f7882 */ /* 0x000fe20000000000 */
[--C-:B------:R-:W-:Y:S01]  /*0210*/  SHF.R.S32.HI R7, RZ, 0x2, R5.reuse ;  /* 0x00000002ff077819 */ /* 0x100fe20000011405 */
[----:B------:R-:W-:Y:S01]  /*0220*/  ULDC.64 UR26, c[0x0][0x200] ;  /* 0x00008000001a7ab9 */ /* 0x000fe20000000a00 */
[----:B------:R-:W-:Y:S01]  /*0230*/  LEA.HI R9, R20, R21, RZ, 0x5 ;  /* 0x0000001514097211 */ /* 0x000fe200078f28ff */
[----:B------:R-:W-:Y:S01]  /*0240*/  ULDC.64 UR24, c[0x0][0x3c8] ;  /* 0x0000f20000187ab9 */ /* 0x000fe20000000a00 */
[----:B------:R-:W-:Y:S01]  /*0250*/  SHF.R.S32.HI R0, RZ, 0x1f, R5 ;  /* 0x0000001fff007819 */ /* 0x000fe20000011405 */
[----:B------:R-:W-:Y:S01]  /*0260*/  ULDC UR12, c[0x0][0x224] ;  /* 0x00008900000c7ab9 */ /* 0x000fe20000000800 */
        /* <DEDUP_REMOVED lines=18> */
[--C-:B------:R-:W-:Y:S01]  /*0390*/  SHF.R.S32.HI R0, RZ, 0x5, R9.reuse ;  /* 0x00000005ff007819 */ /* 0x100fe20000011409 */
[----:B------:R-:W-:Y:S01]  /*03a0*/  IMAD.IADD R15, R8, 0x1, -R2 ;  /* 0x00000001080f7824 */ /* 0x000fe200078e0a02 */
[----:B------:R-:W-:Y:S01]  /*03b0*/  SHF.R.S32.HI R2, RZ, 0x1f, R9 ;  /* 0x0000001fff027819 */ /* 0x000fe20000011409 */
[----:B------:R-:W-:Y:S01]  /*03c0*/  UIMAD UR17, UR4, UR17, URZ ;  /* 0x00000011041172a4 */ /* 0x000fe2000f8e023f */
[----:B------:R-:W-:Y:S01]  /*03d0*/  LEA.HI R13, R20, R21, RZ, 0x3 ;  /* 0x00000015140d7211 */ /* 0x000fe200078f18ff */
[----:B------:R-:W-:Y:S01]  /*03e0*/  IMAD R247, R0, 0x8, R6 ;  /* 0x0000000800f77824 */ /* 0x000fe200078e0206 */
[----:B------:R-:W-:Y:S01]  /*03f0*/  LEA.HI R22, R4, R3, RZ, 0x2 ;  /* 0x0000000304167211 */ /* 0x000fe200078f10ff */
[----:B------:R-:W-:Y:S01]  /*0400*/  USHF.R.S32.HI UR18, URZ, 0x1f, UR19 ;  /* 0x0000001f3f127899 */ /* 0x000fe20008011413 */
[-C--:B------:R-:W-:Y:S01]  /*0410*/  LEA.HI R3, R9, R0.reuse, RZ, 0x1 ;  /* 0x0000000009037211 */ /* 0x080fe200078f08ff */
[----:B------:R-:W-:Y:S01]  /*0420*/  ULDC.64 UR28, c[0x0][0x118] ;  /* 0x00004600001c7ab9 */ /* 0x000fe20000000a00 */
[----:B------:R-:W-:-:S02]  /*0430*/  LEA.HI R2, R2, R0, RZ, 0x2 ;  /* 0x0000000002027211 */ /* 0x000fc400078f10ff */
[----:B------:R-:W-:Y:S02]  /*0440*/  SHF.R.S32.HI R7, RZ, 0x3, R13 ;  /* 0x00000003ff077819 */ /* 0x000fe4000001140d */
[----:B------:R-:W-:Y:S02]  /*0450*/  LOP3.LUT R5, R5, 0xfffffffc, RZ, 0xc0, !PT ;  /* 0xfffffffc05057812 */ /* 0x000fe400078ec0ff */
[----:B------:R-:W-:Y:S01]  /*0460*/  LOP3.LUT R4, R3, 0xfffffffe, RZ, 0xc0, !PT ;  /* 0xfffffffe03047812 */ /* 0x000fe200078ec0ff */
[----:B------:R-:W-:Y:S01]  /*0470*/  IMAD.SHL.U32 R3, R7, 0x40, RZ ;  /* 0x0000004007037824 */ /* 0x000fe200078e00ff */
[----:B------:R-:W-:Y:S01]  /*0480*/  LOP3.LUT R2, R2, 0xfffffffc, RZ, 0xc0, !PT ;  /* 0xfffffffc02027812 */ /* 0x000fe200078ec0ff */
[----:B------:R-:W-:Y:S01]  /*0490*/  IMAD.IADD R17, R21, 0x1, -R5 ;  /* 0x0000000115117824 */ /* 0x000fe200078e0a05 */
[----:B------:R-:W-:Y:S01]  /*04a0*/  LEA.HI R7, R20, R21, RZ, 0x6 ;  /* 0x0000001514077211 */ /* 0x000fe200078f30ff */
[C---:B------:R-:W-:Y:S01]  /*04b0*/  IMAD.IADD R183, R0.reuse, 0x1, -R4 ;  /* 0x0000000100b77824 */ /* 0x040fe200078e0a04 */
[----:B------:R-:W-:Y:S01]  /*04c0*/  LOP3.LUT R4, R13, 0xfffffff8, RZ, 0xc0, !PT ;  /* 0xfffffff80d047812 */ /* 0x000fe200078ec0ff */
[----:B------:R-:W-:Y:S01]  /*04d0*/  IMAD.IADD R14, R0, 0x1, -R2 ;  /* 0x00000001000e7824 */ /* 0x000fe200078e0a02 */
[----:B------:R-:W-:Y:S01]  /*04e0*/  LOP3.LUT R0, R3, 0xc0, RZ, 0xc0, !PT ;  /* 0x000000c003007812 */ /* 0x000fe200078ec0ff */
[----:B------:R-:W-:Y:S01]  /*04f0*/  IMAD.SHL.U32 R18, R17, 0x8, RZ ;  /* 0x0000000811127824 */ /* 0x000fe200078e00ff */
[----:B------:R-:W-:Y:S01]  /*0500*/  LOP3.LUT R2, R11, 0xfffffff0, RZ, 0xc0, !PT ;  /* 0xfffffff00b027812 */ /* 0x000fe200078ec0ff */
[----:B------:R-:W-:Y:S01]  /*0510*/  IMAD.IADD R4, R21, 0x1, -R4 ;  /* 0x0000000115047824 */ /* 0x000fe200078e0a04 */
[----:B------:R-:W-:-:S02]  /*0520*/  SHF.R.U32.HI R5, RZ, 0x3, R0 ;  /* 0x00000003ff057819 */ /* 0x000fc40000011600 */
[----:B------:R-:W-:Y:S01]  /*0530*/  LOP3.LUT R3, R0, 0x18, R18, 0xf8, !PT ;  /* 0x0000001800037812 */ /* 0x000fe200078ef812 */
[----:B------:R-:W-:Y:S01]  /*0540*/  IMAD.IADD R0, R21, 0x1, -R2 ;  /* 0x0000000115007824 */ /* 0x000fe200078e0a02 */
[----:B------:R-:W-:Y:S01]  /*0550*/  LEA.HI R2, R4, R4, RZ, 0x1 ;  /* 0x0000000404027211 */ /* 0x000fe200078f08ff */
[----:B------:R1:W-:Y:S01]  /*0560*/  STL [R1+0x10], R18 ;  /* 0x0000101201007387 */ /* 0x0003e20000100800 */
[----:B------:R-:W-:Y:S02]  /*0570*/  LOP3.LUT R9, R3, R5, RZ, 0x3c, !PT ;  /* 0x0000000503097212 */ /* 0x000fe400078e3cff */
[----:B------:R-:W-:Y:S02]  /*0580*/  SHF.R.S32.HI R6, RZ, 0x1f, R0 ;  /* 0x0000001fff067819 */ /* 0x000fe40000011400 */
[-C--:B------:R-:W-:Y:S01]  /*0590*/  LEA.HI R3, R0, R0.reuse, RZ, 0x1 ;  /* 0x0000000000037211 */ /* 0x080fe200078f08ff */
[----:B------:R-:W-:Y:S01]  /*05a0*/  IMAD.U32 R247, R247, 0x20, R9 ;  /* 0x00000020f7f77824 */ /* 0x000fe200078e0009 */
[----:B------:R-:W-:-:S02]  /*05b0*/  LEA.HI R12, R6, R0, RZ, 0x3 ;  /* 0x00000000060c7211 */ /* 0x000fc400078f18ff */
[----:B------:R-:W-:Y:S02]  /*05c0*/  LOP3.LUT R5, R2, 0x3fffffe, RZ, 0xc0, !PT ;  /* 0x03fffffe02057812 */ /* 0x000fe400078ec0ff */
[----:B------:R-:W-:Y:S02]  /*05d0*/  SHF.R.S32.HI R11, RZ, 0x6, R7 ;  /* 0x00000006ff0b7819 */ /* 0x000fe40000011407 */
[----:B------:R-:W-:Y:S01]  /*05e0*/  LOP3.LUT R8, R3, 0x7fffffe, RZ, 0xc0, !PT ;  /* 0x07fffffe03087812 */ /* 0x000fe200078ec0ff */
[----:B------:R-:W-:Y:S01]  /*05f0*/  IMAD.IADD R7, R4, 0x1, -R5 ;  /* 0x0000000104077824 */ /* 0x000fe200078e0a05 */
[----:B------:R-:W-:Y:S01]  /*0600*/  LOP3.LUT R6, R12, 0xfffffff8, RZ, 0xc0, !PT ;  /* 0xfffffff80c067812 */ /* 0x000fe200078ec0ff */
[----:B------:R-:W-:Y:S01]  /*0610*/  IMAD R5, R11, 0x4, R15 ;  /* 0x000000040b057824 */ /* 0x000fe200078e020f */
[----:B------:R-:W-:Y:S01]  /*0620*/  LOP3.LUT P4, RZ, R10, 0x2, RZ, 0xc0, !PT ;  /* 0x000000020aff7812 */ /* 0x000fe2000788c0ff */
[----:B------:R-:W-:Y:S01]  /*0630*/  IMAD.IADD R9, R0, 0x1, -R8 ;  /* 0x0000000100097824 */ /* 0x000fe200078e0a08 */
[----:B------:R-:W-:Y:S01]  /*0640*/  LEA.HI R8, R20, R21, RZ, 0x7 ;  /* 0x0000001514087211 */ /* 0x000fe200078f38ff */
[----:B------:R-:W-:Y:S01]  /*0650*/  IMAD.IADD R16, R0, 0x1, -R6 ;  /* 0x0000000100107824 */ /* 0x000fe200078e0a06 */
[----:B------:R-:W-:Y:S01]  /*0660*/  SHF.R.S32.HI R0, RZ, 0x1, R2 ;  /* 0x00000001ff007819 */ /* 0x000fe20000011402 */
[----:B------:R-:W-:Y:S01]  /*0670*/  IMAD R19, R5, 0x8, R7 ;  /* 0x0000000805137824 */ /* 0x000fe200078e0207 */
[--C-:B------:R-:W-:Y:S01]  /*0680*/  SHF.R.S32.HI R7, RZ, 0x1, R3.reuse ;  /* 0x00000001ff077819 */ /* 0x100fe20000011403 */
[----:B------:R-:W-:Y:S01]  /*0690*/  IMAD.SHL.U32 R4, R4, 0x40, RZ ;  /* 0x0000004004047824 */ /* 0x000fe200078e00ff */
[C---:B------:R-:W-:Y:S01]  /*06a0*/  LOP3.LUT P6, RZ, R0.reuse, 0x2, RZ, 0xc0, !PT ;  /* 0x0000000200ff7812 */ /* 0x040fe200078cc0ff */
[----:B------:R-:W-:Y:S01]  /*06b0*/  IMAD.SHL.U32 R0, R0, 0x40, RZ ;  /* 0x0000004000007824 */ /* 0x000fe200078e00ff */
[----:B------:R-:W-:Y:S01]  /*06c0*/  SHF.R.S32.HI R3, RZ, 0x1f, R3 ;  /* 0x0000001fff037819 */ /* 0x000fe20000011403 */
[----:B------:R-:W-:Y:S01]  /*06d0*/  IMAD.SHL.U32 R2, R14, 0x10, RZ ;  /* 0x000000100e027824 */ /* 0x000fe200078e00ff */
[----:B------:R-:W-:Y:S01]  /*06e0*/  LOP3.LUT R5, R4, 0x1c0, RZ, 0xc0, !PT ;  /* 0x000001c004057812 */ /* 0x000fe200078ec0ff */
[----:B------:R-:W-:Y:S01]  /*06f0*/  IMAD.SHL.U32 R21, R21, 0x2, RZ ;  /* 0x0000000215157824 */ /* 0x000fe200078e00ff */
[----:B------:R-:W-:-:S02]  /*0700*/  LEA.HI R3, R3, R7, RZ, 0x2 ;  /* 0x0000000703037211 */ /* 0x000fc400078f10ff */
[----:B------:R-:W-:Y:S02]  /*0710*/  LOP3.LUT R0, R0, 0xc0, RZ, 0xc0, !PT ;  /* 0x000000c000007812 */ /* 0x000fe400078ec0ff */
[----:B------:R-:W-:Y:S02]  /*0720*/  LOP3.LUT R4, R3, 0xfffffffc, RZ, 0xc0, !PT ;  /* 0xfffffffc03047812 */ /* 0x000fe400078ec0ff */
[----:B------:R-:W-:Y:S02]  /*0730*/  LOP3.LUT R3, R0, 0x8, R13, 0xf8, !PT ;  /* 0x0000000800037812 */ /* 0x000fe400078ef80d */
[----:B------:R-:W-:Y:S02]  /*0740*/  SHF.R.U32.HI R0, RZ, 0x3, R0 ;  /* 0x00000003ff007819 */ /* 0x000fe40000011600 */
[----:B------:R-:W-:Y:S02]  /*0750*/  LOP3.LUT R6, R10, 0x1, RZ, 0xc0, !PT ;  /* 0x000000010a067812 */ /* 0x000fe400078ec0ff */
[----:B------:R-:W-:-:S02]  /*0760*/  LOP3.LUT R2, R5, 0x30, R2, 0xf8, !PT ;  /* 0x0000003005027812 */ /* 0x000fc400078ef802 */
[----:B------:R-:W-:Y:S02]  /*0770*/  LOP3.LUT R173, R3, R0, RZ, 0x3c, !PT ;  /* 0x0000000003ad7212 */ /* 0x000fe400078e3cff */
[----:B------:R-:W-:Y:S02]  /*0780*/  ISETP.NE.U32.AND P5, PT, R6, 0x1, PT ;  /* 0x000000010600780c */ /* 0x000fe40003fa5070 */
[----:B------:R-:W-:Y:S01]  /*0790*/  LOP3.LUT R2, R2, 0x8, R13, 0xf8, !PT ;  /* 0x0000000802027812 */ /* 0x000fe200078ef80d */
[----:B------:R-:W-:Y:S01]  /*07a0*/  IMAD.IADD R13, R7, 0x1, -R4 ;  /* 0x00000001070d7824 */ /* 0x000fe200078e0a04 */
[----:B------:R-:W-:Y:S01]  /*07b0*/  SHF.R.U32.HI R0, RZ, 0x3, R5 ;  /* 0x00000003ff007819 */ /* 0x000fe20000011605 */
[----:B------:R-:W-:Y:S01]  /*07c0*/  IMAD.SHL.U32 R5, R17, 0x2, RZ ;  /* 0x0000000211057824 */ /* 0x000fe200078e00ff */
[----:B------:R-:W-:Y:S01]  /*07d0*/  LEA.HI R6, R10, R10, RZ, 0x1 ;  /* 0x0000000a0a067211 */ /* 0x000fe200078f08ff */
[----:B------:R-:W-:Y:S01]  /*07e0*/  IMAD.U32 R173, R19, 0x20, R173 ;  /* 0x0000002013ad7824 */ /* 0x000fe200078e00ad */
[----:B-1----:R-:W-:Y:S01]  /*07f0*/  LOP3.LUT R18, R2, R0, RZ, 0x3c, !PT ;  /* 0x0000000002127212 */ /* 0x002fe200078e3cff */
[----:B------:R-:W-:Y:S01]  /*0800*/  IMAD.SHL.U32 R2, R10, 0x40, RZ ;  /* 0x000000400a027824 */ /* 0x000fe200078e00ff */
[----:B------:R-:W-:-:S02]  /*0810*/  LOP3.LUT R0, R6, 0x3fffffe, RZ, 0xc0, !PT ;  /* 0x03fffffe06007812 */ /* 0x000fc400078ec0ff */
[----:B------:R-:W-:Y:S02]  /*0820*/  SHF.R.S32.HI R3, RZ, 0x3, R12 ;  /* 0x00000003ff037819 */ /* 0x000fe4000001140c */
[----:B------:R-:W-:Y:S01]  /*0830*/  LOP3.LUT R2, R2, 0x1c0, RZ, 0xc0, !PT ;  /* 0x000001c002027812 */ /* 0x000fe200078ec0ff */
[----:B------:R-:W-:Y:S01]  /*0840*/  IMAD.IADD R7, R10, 0x1, -R0 ;  /* 0x000000010a077824 */ /* 0x000fe200078e0a00 */
[----:B------:R-:W-:Y:S01]  /*0850*/  SEL R172, R182, 0xffffffe0, !P6 ;  /* 0xffffffe0b6ac7807 */ /* 0x000fe20007000000 */
[----:B------:R-:W-:Y:S01]  /*0860*/  IMAD.SHL.U32 R0, R11, 0x20, RZ ;  /* 0x000000200b007824 */ /* 0x000fe200078e00ff */
[----:B------:R-:W-:Y:S01]  /*0870*/  SEL R186, R186, 0x10, !P5 ;  /* 0x00000010baba7807 */ /* 0x000fe20006800000 */
[----:B------:R-:W-:Y:S02]  /*0880*/  IMAD R11, R3, 0x8, R9 ;  /* 0x00000008030b7824 */ /* 0x000fe400078e0209 */
[----:B------:R-:W-:Y:S01]  /*0890*/  IMAD R177, R14, 0x2, R3 ;  /* 0x000000020eb17824 */ /* 0x000fe200078e0203 */
[----:B------:R-:W-:Y:S01]  /*08a0*/  LOP3.LUT R10, R0, 0x6, R21, 0xf8, !PT ;  /* 0x00000006000a7812 */ /* 0x000fe200078ef815 */
[C---:B------:R-:W-:Y:S01]  /*08b0*/  IMAD R172, R173.reuse, 0x2, R172 ;  /* 0x00000002adac7824 */ /* 0x040fe200078e02ac */
[----:B------:R-:W-:Y:S01]  /*08c0*/  LOP3.LUT R4, R2, 0x20, R0, 0xf8, !PT ;  /* 0x0000002002047812 */ /* 0x000fe200078ef800 */
[----:B------:R-:W-:Y:S01]  /*08d0*/  IMAD R0, R14, 0x200, R5 ;  /* 0x000002000e007824 */ /* 0x000fe200078e0205 */
[----:B------:R-:W-:Y:S01]  /*08e0*/  SHF.R.U32.HI R2, RZ, 0x3, R2 ;  /* 0x00000003ff027819 */ /* 0x000fe20000011602 */
[----:B------:R1:W-:Y:S01]  /*08f0*/  STL [R1+0x8], R10 ;  /* 0x0000080a01007387 */ /* 0x0003e20000100800 */
[----:B------:R-:W-:-:S02]  /*0900*/  IMAD.SHL.U32 R173, R173, 0x2, RZ ;  /* 0x00000002adad7824 */ /* 0x000fc400078e00ff */
[----:B------:R-:W-:Y:S01]  /*0910*/  LOP3.LUT R9, R4, R2, RZ, 0x3c, !PT ;  /* 0x0000000204097212 */ /* 0x000fe200078e3cff */
[----:B------:R-:W-:Y:S01]  /*0920*/  IMAD.SHL.U32 R4, R15, 0x10, RZ ;  /* 0x000000100f047824 */ /* 0x000fe200078e00ff */
[----:B------:R-:W-:-:S05]  /*0930*/  SHF.R.S32.HI R2, RZ, 0x7, R8 ;  /* 0x00000007ff027819 */ /* 0x000fca0000011408 */
[C---:B------:R-:W-:Y:S02]  /*0940*/  IMAD R3, R2.reuse, 0x1000, R5 ;  /* 0x0000100002037824 */ /* 0x040fe400078e0205 */
[----:B------:R-:W-:Y:S02]  /*0950*/  IMAD.SHL.U32 R2, R2, 0x8, RZ ;  /* 0x0000000802027824 */ /* 0x000fe400078e00ff */
[----:B------:R-:W-:-:S03]  /*0960*/  IMAD R5, R183, 0x400, R3 ;  /* 0x00000400b7057824 */ /* 0x000fc600078e0203 */
[----:B------:R-:W-:Y:S01]  /*0970*/  LOP3.LUT R2, R2, 0x8, RZ, 0xc0, !PT ;  /* 0x0000000802027812 */ /* 0x000fe200078ec0ff */
[----:B------:R-:W-:Y:S02]  /*0980*/  IMAD.IADD R9, R9, 0x1, R5 ;  /* 0x0000000109097824 */ /* 0x000fe400078e0205 */
[----:B------:R-:W-:Y:S02]  /*0990*/  IMAD.SHL.U32 R5, R15, 0x8, RZ ;  /* 0x000000080f057824 */ /* 0x000fe400078e00ff */
[----:B------:R-:W-:Y:S02]  /*09a0*/  IMAD.SHL.U32 R189, R9, 0x2, RZ ;  /* 0x0000000209bd7824 */ /* 0x000fe400078e00ff */
[----:B-1----:R-:W-:Y:S01]  /*09b0*/  IMAD R10, R7, 0x20, R0 ;  /* 0x00000020070a7824 */ /* 0x002fe200078e0200 */
[----:B------:R-:W-:Y:S01]  /*09c0*/  SHF.R.S32.HI R0, RZ, 0x1, R6 ;  /* 0x00000001ff007819 */ /* 0x000fe20000011406 */
[----:B------:R-:W-:Y:S01]  /*09d0*/  IMAD.IADD R187, R189, 0x1, R186 ;  /* 0x00000001bdbb7824 */ /* 0x000fe200078e02ba */
[----:B------:R-:W-:-:S02]  /*09e0*/  LOP3.LUT R7, R2, 0x10, R4, 0xf8, !PT ;  /* 0x0000001002077812 */ /* 0x000fc400078ef804 */
[C---:B------:R-:W-:Y:S01]  /*09f0*/  LOP3.LUT P3, RZ, R0.reuse, 0x2, RZ, 0xc0, !PT ;  /* 0x0000000200ff7812 */ /* 0x040fe2000786c0ff */
[----:B------:R-:W-:Y:S01]  /*0a00*/  IMAD.SHL.U32 R0, R0, 0x40, RZ ;  /* 0x0000004000007824 */ /* 0x000fe200078e00ff */
[----:B------:R-:W-:Y:S02]  /*0a10*/  LOP3.LUT R5, R5, 0x8, RZ, 0xc0, !PT ;  /* 0x0000000805057812 */ /* 0x000fe400078ec0ff */
[----:B------:R-:W-:Y:S02]  /*0a20*/  R2P PR, R16, 0x6 ;  /* 0x0000000610007804 */ /* 0x000fe40000000000 */
[----:B------:R-:W-:Y:S02]  /*0a30*/  LOP3.LUT R0, R0, 0xc0, RZ, 0xc0, !PT ;  /* 0x000000c000007812 */ /* 0x000fe400078ec0ff */
[----:B------:R-:W-:Y:S02]  /*0a40*/  IADD3 R188, R189, 0x20, RZ ;  /* 0x00000020bdbc7810 */ /* 0x000fe40007ffe0ff */
[----:B------:R-:W-:-:S02]  /*0a50*/  SHF.R.U32.HI R3, RZ, 0x3, R0 ;  /* 0x00000003ff037819 */ /* 0x000fc40000011600 */
[----:B------:R-:W-:Y:S02]  /*0a60*/  SEL R178, R182, 0xffffffe0, !P1 ;  /* 0xffffffe0b6b27807 */ /* 0x000fe40004800000 */
[----:B------:R-:W-:Y:S01]  /*0a70*/  LOP3.LUT R8, R3, R0, R2, 0x1e, !PT ;  /* 0x0000000003087212 */ /* 0x000fe200078e1e02 */
[----:B------:R-:W-:Y:S01]  /*0a80*/  IMAD.SHL.U32 R0, R16, 0x40, RZ ;  /* 0x0000004010007824 */ /* 0x000fe200078e00ff */
[----:B------:R-:W-:Y:S01]  /*0a90*/  SEL R179, R179, 0x40, P2 ;  /* 0x00000040b3b37807 */ /* 0x000fe20001000000 */
[----:B------:R-:W-:Y:S01]  /*0aa0*/  IMAD.SHL.U32 R2, R13, 0x40, RZ ;  /* 0x000000400d027824 */ /* 0x000fe200078e00ff */
[----:B------:R-:W-:Y:S01]  /*0ab0*/  @P4 IADD3 R188, R189, -0x20, RZ ;  /* 0xffffffe0bdbc4810 */ /* 0x000fe20007ffe0ff */
        /* <DEDUP_REMOVED lines=11> */
[----:B------:R-:W-:Y:S01]  /*0b70*/  IMAD.U32 R177, R177, 0x200, R6 ;  /* 0x00000200b1b17824 */ /* 0x000fe200078e0006 */
[----:B------:R-:W-:Y:S02]  /*0b80*/  SHF.R.S32.HI R4, RZ, 0x2, R22 ;  /* 0x00000002ff047819 */ /* 0x000fe40000011416 */
[----:B------:R-:W-:Y:S01]  /*0b90*/  LEA R245, R8, 0x9000, 0x1 ;  /* 0x0000900008f57811 */ /* 0x000fe200078e08ff */
[----:B------:R-:W-:Y:S01]  /*0ba0*/  IMAD.IADD R181, R0, 0x1, R2 ;  /* 0x0000000100b57824 */ /* 0x000fe200078e0202 */
[----:B------:R-:W-:Y:S01]  /*0bb0*/  LEA R177, R177, 0x15000, 0x1 ;  /* 0x00015000b1b17811 */ /* 0x000fe200078e08ff */
[----:B------:R-:W-:Y:S01]  /*0bc0*/  IMAD R12, R183, 0x10, R4 ;  /* 0x00000010b70c7824 */ /* 0x000fe200078e0204 */
[----:B------:R-:W-:Y:S01]  /*0bd0*/  LOP3.LUT P0, RZ, R13, 0x2, RZ, 0xc0, !PT ;  /* 0x000000020dff7812 */ /* 0x000fe2000780c0ff */
[----:B------:R-:W-:Y:S01]  /*0be0*/  IMAD R183, R183, 0x200, R0 ;  /* 0x00000200b7b77824 */ /* 0x000fe200078e0200 */
[----:B------:R-:W-:Y:S01]  /*0bf0*/  IADD3 R246, R245, 0x20, RZ ;  /* 0x00000020f5f67810 */ /* 0x000fe20007ffe0ff */
[----:B------:R-:W-:Y:S01]  /*0c00*/  IMAD.MOV.U32 R4, RZ, RZ, 0x1 ;  /* 0x00000001ff047424 */ /* 0x000fe200078e00ff */
[C---:B------:R-:W-:Y:S01]  /*0c10*/  IADD3 R0, R12.reuse, -0x40, RZ ;  /* 0xffffffc00c007810 */ /* 0x040fe20007ffe0ff */
[C---:B------:R-:W-:Y:S01]  /*0c20*/  IMAD.IADD R178, R177.reuse, 0x1, R178 ;  /* 0x00000001b1b27824 */ /* 0x040fe200078e02b2 */
[----:B------:R-:W-:Y:S01]  /*0c30*/  STL [R1+0x18], R12 ;  /* 0x0000180c01007387 */ /* 0x000fe20000100800 */
[----:B------:R-:W-:Y:S01]  /*0c40*/  IMAD.IADD R180, R177, 0x1, R179 ;  /* 0x00000001b1b47824 */ /* 0x000fe200078e02b3 */
[----:B------:R-:W-:Y:S01]  /*0c50*/  SHF.R.S32.HI R2, RZ, 0x1f, R0 ;  /* 0x0000001fff027819 */ /* 0x000fe20000011400 */
[----:B------:R-:W-:Y:S01]  /*0c60*/  IMAD.IADD R183, R183, 0x1, R5 ;  /* 0x00000001b7b77824 */ /* 0x000fe200078e0205 */
[----:B------:R-:W-:Y:S01]  /*0c70*/  IADD3 R4, R12, -c[0x0][0x214], R4 ;  /* 0x800085000c047a10 */ /* 0x000fe20007ffe004 */
[C---:B------:R-:W-:Y:S01]  /*0c80*/  IMAD.SHL.U32 R252, R0.reuse, 0x4, RZ ;  /* 0x0000000400fc7824 */ /* 0x040fe200078e00ff */
[----:B------:R-:W-:Y:S01]  /*0c90*/  SHF.L.U64.HI R2, R0, 0x2, R2 ;  /* 0x0000000200027819 */ /* 0x000fe20000010202 */
[----:B------:R-:W-:Y:S01]  /*0ca0*/  IMAD.IADD R179, R178, 0x1, R179 ;  /* 0x00000001b2b37824 */ /* 0x000fe200078e02b3 */
[----:B------:R-:W-:Y:S01]  /*0cb0*/  SEL R182, R182, 0xffffffe0, !P0 ;  /* 0xffffffe0b6b67807 */ /* 0x000fe20004000000 */
[----:B------:R-:W-:Y:S01]  /*0cc0*/  STL [R1+0x4], R4 ;  /* 0x0000040401007387 */ /* 0x000fe20000100800 */
[----:B------:R-:W-:-:S03]  /*0cd0*/  @P3 IADD3 R246, R245, -0x20, RZ ;  /* 0xffffffe0f5f63810 */ /* 0x000fc60007ffe0ff */
[----:B------:R1:W-:Y:S02]  /*0ce0*/  STL [R1], R2 ;  /* 0x0000000201007387 */ /* 0x0003e40000100800 */
[----:B-1----:R-:W-:Y:S02]  /*0cf0*/  IMAD.SHL.U32 R2, R3, 0x2, RZ ;  /* 0x0000000203027824 */ /* 0x002fe400078e00ff */
.L_x_502:
[----:B------:R-:W-:Y:S01]  /*0d00*/  ULDC.64 UR4, c[0x0][0x258] ;  /* 0x0000960000047ab9 */ /* 0x000fe20000000a00 */
[----:B------:R-:W-:Y:S01]  /*0d10*/  ISETP.NE.U32.AND P1, PT, RZ, c[0x0][0x250], PT ;  /* 0x00009400ff007a0c */ /* 0x000fe20003f25070 */
[----:B------:R-:W-:Y:S02]  /*0d20*/  UISETP.NE.U32.AND UP1, UPT, URZ, UR4, UPT ;  /* 0x000000043f00728c */ /* 0x000fe4000bf25070 */
[----:B------:R-:W-:Y:S01]  /*0d30*/  ULDC.64 UR6, c[0x0][0x258] ;  /* 0x0000960000067ab9 */ /* 0x000fe20000000a00 */
[----:B------:R-:W-:Y:S01]  /*0d40*/  ISETP.NE.AND.EX P1, PT, RZ, c[0x0][0x254], PT, P1 ;  /* 0x00009500ff007a0c */ /* 0x000fe20003f25310 */
[----:B------:R-:W-:Y:S02]  /*0d50*/  UISETP.NE.AND.EX UP1, UPT, URZ, UR5, UPT, UP1 ;  /* 0x000000053f00728c */ /* 0x000fe4000bf25310 */
[----:B------:R-:W-:-:S04]  /*0d60*/  ULDC.64 UR40, c[0x0][0x118] ;  /* 0x0000460000287ab9 */ /* 0x000fc80000000a00 */
[----:B------:R-:W-:-:S05]  /*0d70*/  PLOP3.LUT P0, PT, PT, PT, UP1, 0x80, 0x0 ;  /* 0x000000000000781c */ /* 0x000fca0003f0f018 */
[----:B------:R-:W-:Y:S01]  /*0d80*/  @UP1 UMOV UR4, 0x4 ;  /* 0x0000000400041882 */ /* 0x000fe20000000000 */
[----:B---3--:R-:W1:Y:S01]  /*0d90*/  @P1 S2R R7, SR_CTAID.Y ;  /* 0x0000000000071919 */ /* 0x008e620000002600 */
[----:B------:R-:W-:-:S06]  /*0da0*/  @P1 IMAD.MOV.U32 R6, RZ, RZ, 0x4 ;  /* 0x00000004ff061424 */ /* 0x000fcc00078e00ff */
[----:B------:R-:W2:Y:S01]  /*0db0*/  @P0 S2R R0, SR_CTAID.Y ;  /* 0x0000000000000919 */ /* 0x000ea20000002600 */
[----:B-1----:R-:W-:-:S06]  /*0dc0*/  @P1 IMAD.WIDE R6, R7, R6, c[0x0][0x250] ;  /* 0x0000940007061625 */ /* 0x002fcc00078e0206 */
[----:B------:R-:W3:Y:S01]  /*0dd0*/  @P1 LDG.E R6, [R6.64] ;  /* 0x0000002806061981 */ /* 0x000ee2000c1e1900 */
[----:B--2---:R-:W1:Y:S02]  /*0de0*/  @P0 R2UR UR5, R0 ;  /* 0x00000000000503c2 */ /* 0x004e6400000e0000 */
[----:B-1----:R-:W-:-:S06]  /*0df0*/  @UP1 UIMAD.WIDE UR4, UR5, UR4, UR6 ;  /* 0x00000004050412a5 */ /* 0x002fcc000f8e0206 */
[----:B------:R-:W-:Y:S02]  /*0e00*/  IMAD.U32 R4, RZ, RZ, UR4 ;  /* 0x00000004ff047e24 */ /* 0x000fe4000f8e00ff */
[----:B------:R-:W-:Y:S01]  /*0e10*/  IMAD.U32 R5, RZ, RZ, UR5 ;  /* 0x00000005ff057e24 */ /* 0x000fe2000f8e00ff */
[----:B------:R-:W-:Y:S02]  /*0e20*/  UMOV UR34, URZ ;  /* 0x0000003f00227c82 */ /* 0x000fe40008000000 */
[----:B------:R-:W-:Y:S02]  /*0e30*/  ULDC.64 UR4, c[0x0][0x268] ;  /* 0x00009a0000047ab9 */ /* 0x000fe40000000a00 */
[----:B------:R-:W2:Y:S01]  /*0e40*/  @P0 LDG.E R0, [R4.64] ;  /* 0x0000002804000981 */ /* 0x000ea2000c1e1900 */
[----:B------:R-:W-:-:S04]  /*0e50*/  @!UP1 UISETP.NE.U32.AND UP0, UPT, URZ, UR4, UPT ;  /* 0x000000043f00928c */ /* 0x000fc8000bf05070 */
[----:B------:R-:W-:-:S03]  /*0e60*/  @!UP1 UISETP.NE.AND.EX UP0, UPT, URZ, UR5, UPT, UP0 ;  /* 0x000000053f00928c */ /* 0x000fc6000bf05300 */
[----:B------:R-:W-:Y:S02]  /*0e70*/  ULDC.64 UR4, c[0x0][0x218] ;  /* 0x0000860000047ab9 */ /* 0x000fe40000000a00 */
[----:B------:R-:W-:Y:S02]  /*0e80*/  @!UP1 USEL UR5, URZ, UR5, !UP0 ;  /* 0x000000053f059287 */ /* 0x000fe4000c000000 */
[----:B------:R-:W-:Y:S01]  /*0e90*/  USHF.L.U32 UR35, UR23, 0x7, URZ ;  /* 0x0000000717237899 */ /* 0x000fe2000800063f */
[----:B---3--:R-:W1:Y:S08]  /*0ea0*/  @P1 R2UR UR34, R6 ;  /* 0x00000000062213c2 */ /* 0x008e7000000e0000 */
[----:B--2---:R-:W1:Y:S02]  /*0eb0*/  @P0 R2UR UR36, R0 ;  /* 0x00000000002403c2 */ /* 0x004e6400000e0000 */
[----:B-1----:R-:W-:-:S02]  /*0ec0*/  @UP1 UIADD3 UR36, UR36, -UR34, URZ ;  /* 0x8000002224241290 */ /* 0x002fc4000fffe03f */
[----:B------:R-:W-:-:S04]  /*0ed0*/  @!UP1 UIADD3 UR36, UR5, UR4, -UR34 ;  /* 0x0000000405249290 */ /* 0x000fc8000fffe822 */
[----:B------:R-:W-:-:S06]  /*0ee0*/  UISETP.GE.AND UP0, UPT, UR35, UR36, UPT ;  /* 0x000000242300728c */ /* 0x000fcc000bf06270 */
[----:B------:R-:W-:-:S13]  /*0ef0*/  PLOP3.LUT P0, PT, PT, PT, UP0, 0x80, 0x0 ;  /* 0x000000000000781c */ /* 0x000fda0003f0f008 */
[----:B-----5:R-:W-:Y:S05]  /*0f00*/  @P0 BRA `(.L_x_494) ;  /* 0x0000624000000947 */ /* 0x020fea0003800000 */
[----:B------:R-:W-:Y:S01]  /*0f10*/  IABS R6, c[0x0][0x1c8] ;  /* 0x0000720000067a13 */ /* 0x000fe20000000000 */
[----:B------:R-:W1:Y:S01]  /*0f20*/  S2R R3, SR_CTAID.Z ;  /* 0x0000000000037919 */ /* 0x000e620000002700 */
[----:B------:R-:W2:Y:S01]  /*0f30*/  S2UR UR38, SR_CTAID.Z ;  /* 0x00000000002679c3 */ /* 0x000ea20000002700 */
[----:B------:R-:W-:Y:S01]  /*0f40*/  ULDC UR45, c[0x0][0x1c8] ;  /* 0x00007200002d7ab9 */ /* 0x000fe20000000800 */
[----:B------:R-:W3:Y:S01]  /*0f50*/  I2F.RP R4, R6 ;  /* 0x0000000600047306 */ /* 0x000ee20000209400 */
[----:B------:R-:W4:Y:S01]  /*0f60*/  S2R R7, SR_CTAID.X ;  /* 0x0000000000077919 */ /* 0x000f220000002500 */
[----:B------:R-:W-:Y:S01]  /*0f70*/  ULDC UR48, c[0x0][0x214] ;  /* 0x0000850000307ab9 */ /* 0x000fe20000000800 */
[----:B------:R-:W-:Y:S01]  /*0f80*/  ISETP.NE.AND P2, PT, RZ, c[0x0][0x1c8], PT ;  /* 0x00007200ff007a0c */ /* 0x000fe20003f45270 */
[----:B------:R-:W-:Y:S02]  /*0f90*/  ULDC.U8 UR7, c[0x0][0x328] ;  /* 0x0000ca0000077ab9 */ /* 0x000fe40000000000 */
[----:B------:R-:W5:Y:S01]  /*0fa0*/  S2UR UR39, SR_CTAID.Y ;  /* 0x00000000002779c3 */ /* 0x000f620000002600 */
[----:B------:R-:W-:-:S02]  /*0fb0*/  UIADD3 UR48, UR48, 0x3f, URZ ;  /* 0x0000003f30307890 */ /* 0x000fc4000fffe03f */
[----:B------:R-:W-:Y:S02]  /*0fc0*/  ULDC.64 UR4, c[0x0][0x240] ;  /* 0x0000900000047ab9 */ /* 0x000fe40000000a00 */
[----:B------:R-:W-:Y:S02]  /*0fd0*/  UISETP.NE.AND UP0, UPT, UR7, URZ, UPT ;  /* 0x0000003f0700728c */ /* 0x000fe4000bf05270 */
[----:B------:R-:W-:Y:S02]  /*0fe0*/  UISETP.NE.U32.AND UP1, UPT, URZ, UR4, UPT ;  /* 0x000000043f00728c */ /* 0x000fe4000bf25070 */
[----:B------:R-:W-:Y:S01]  /*0ff0*/  USHF.R.S32.HI UR46, URZ, 0x1f, UR48 ;  /* 0x0000001f3f2e7899 */ /* 0x000fe20008011430 */
[----:B---3--:R-:W3:Y:S01]  /*1000*/  MUFU.RCP R4, R4 ;  /* 0x0000000400047308 */ /* 0x008ee20000001000 */
[----:B------:R-:W-:Y:S02]  /*1010*/  UISETP.NE.AND.EX UP1, UPT, URZ, UR5, UPT, UP1 ;  /* 0x000000053f00728c */ /* 0x000fe4000bf25310 */
[----:B------:R-:W-:Y:S01]  /*1020*/  ULDC UR4, c[0x0][0x214] ;  /* 0x0000850000047ab9 */ /* 0x000fe20000000800 */
[----:B-1----:R-:W-:Y:S01]  /*1030*/  IABS R3, R3 ;  /* 0x0000000300037213 */ /* 0x002fe20000000000 */
[----:B--2---:R-:W-:-:S02]  /*1040*/  ULOP3.LUT UR45, UR38, UR45, URZ, 0x3c, !UPT ;  /* 0x0000002d262d7292 */ /* 0x004fc4000f8e3c3f */
[----:B------:R-:W-:Y:S02]  /*1050*/  ULDC UR53, c[0x0][0x22c] ;  /* 0x00008b0000357ab9 */ /* 0x000fe40000000800 */
[----:B------:R-:W-:Y:S02]  /*1060*/  ULDC UR5, c[0x0][0x1c0] ;  /* 0x0000700000057ab9 */ /* 0x000fe40000000800 */
[----:B------:R-:W-:Y:S01]  /*1070*/  ISETP.LE.AND P1, PT, RZ, UR45, PT ;  /* 0x0000002dff007c0c */ /* 0x000fe2000bf23270 */
[----:B------:R-:W-:Y:S02]  /*1080*/  ULEA.HI UR45, UR46, UR48, URZ, 0x6 ;  /* 0x000000302e2d7291 */ /* 0x000fe4000f8f303f */
[----:B-----5:R-:W-:Y:S01]  /*1090*/  UIMAD.WIDE UR50, UR39, 0x80, URZ ;  /* 0x00000080273278a5 */ /* 0x020fe2000f8e023f */
[----:B---3--:R-:W-:Y:S01]  /*10a0*/  IADD3 R4, R4, 0xffffffe, RZ ;  /* 0x0ffffffe04047810 */ /* 0x008fe20007ffe0ff */
[----:B------:R-:W-:Y:S02]  /*10b0*/  @UP0 UIMAD UR7, UR39, UR4, URZ ;  /* 0x00000004270702a4 */ /* 0x000fe4000f8e023f */
[----:B------:R-:W-:Y:S01]  /*10c0*/  USEL UR48, UR50, URZ, UP1 ;  /* 0x0000003f32307287 */ /* 0x000fe20008800000 */
[----:B------:R-:W1:Y:S01]  /*10d0*/  F2I.FTZ.U32.TRUNC.NTZ R5, R4 ;  /* 0x0000000400057305 */ /* 0x000e62000021f000 */
[----:B------:R-:W-:-:S02]  /*10e0*/  ULOP3.LUT UR50, UR45, 0xffffffc0, URZ, 0xc0, !UPT ;  /* 0xffffffc02d327892 */ /* 0x000fc4000f8ec03f */
[----:B------:R-:W-:Y:S02]  /*10f0*/  UIMAD UR53, UR38, UR53, URZ ;  /* 0x00000035263572a4 */ /* 0x000fe4000f8e023f */
[----:B------:R-:W-:Y:S02]  /*1100*/  @!UP0 UIMAD UR5, UR39, UR5, UR38 ;  /* 0x00000005270582a4 */ /* 0x000fe4000f8e0226 */
[----:B------:R-:W-:Y:S02]  /*1110*/  UIADD3 UR50, UR50, -0x40, URZ ;  /* 0xffffffc032327890 */ /* 0x000fe4000fffe03f */
[----:B------:R-:W-:Y:S02]  /*1120*/  ULDC.U8 UR43, c[0x0][0x3d0] ;  /* 0x0000f400002b7ab9 */ /* 0x000fe40000000000 */
[----:B------:R-:W-:Y:S02]  /*1130*/  ULDC UR44, c[0x0][0x234] ;  /* 0x00008d00002c7ab9 */ /* 0x000fe40000000800 */
[----:B------:R-:W-:-:S02]  /*1140*/  ULDC UR49, c[0x0][0x1c0] ;  /* 0x0000700000317ab9 */ /* 0x000fc40000000800 */
[----:B------:R-:W-:Y:S01]  /*1150*/  USEL UR46, UR51, URZ, UP1 ;  /* 0x0000003f332e7287 */ /* 0x000fe20008800000 */
[--C-:B-1----:R-:W-:Y:S01]  /*1160*/  IMAD.MOV R0, RZ, RZ, -R5.reuse ;  /* 0x000000ffff007224 */ /* 0x102fe200078e0a05 */
[----:B------:R-:W-:Y:S01]  /*1170*/  @UP0 UIMAD UR44, UR38, UR44, UR7 ;  /* 0x0000002c262c02a4 */ /* 0x000fe2000f8e0207 */
        /* <DEDUP_REMOVED lines=10> */
[----:B------:R-:W-:Y:S01]  /*1220*/  USHF.R.S32.HI UR45, URZ, 0x6, UR45 ;  /* 0x000000063f2d7899 */ /* 0x000fe2000801142d */
[----:B------:R-:W-:Y:S01]  /*1230*/  IMAD.HI.U32 R0, R0, R4, RZ ;  /* 0x0000000400007227 */ /* 0x000fe200078e00ff */
[----:B------:R-:W-:Y:S02]  /*1240*/  @!UP0 UIMAD UR44, UR5, UR4, URZ ;  /* 0x00000004052c82a4 */ /* 0x000fe4000f8e023f */
[----:B------:R-:W-:Y:S01]  /*1250*/  USHF.R.S32.HI UR51, URZ, 0x1f, UR50 ;  /* 0x0000001f3f337899 */ /* 0x000fe20008011432 */
[----:B------:R-:W-:-:S04]  /*1260*/  IMAD.MOV R3, RZ, RZ, -R0 ;  /* 0x000000ffff037224 */ /* 0x000fc800078e0a00 */
[----:B------:R-:W-:Y:S02]  /*1270*/  IMAD R3, R6, R3, R4 ;  /* 0x0000000306037224 */ /* 0x000fe400078e0204 */
[----:B----4-:R-:W-:-:S03]  /*1280*/  IMAD.WIDE.U32 R4, R7, c[0x0][0x3d8], RZ ;  /* 0x0000f60007047a25 */ /* 0x010fc600078e00ff */
[----:B------:R-:W-:-:S13]  /*1290*/  ISETP.GT.U32.AND P3, PT, R6, R3, PT ;  /* 0x000000030600720c */ /* 0x000fda0003f64070 */
[----:B------:R-:W-:Y:S01]  /*12a0*/  @!P3 IMAD.IADD R3, R3, 0x1, -R6 ;  /* 0x000000010303b824 */ /* 0x000fe200078e0a06 */
[----:B------:R-:W-:Y:S02]  /*12b0*/  @!P3 IADD3 R0, R0, 0x1, RZ ;  /* 0x000000010000b810 */ /* 0x000fe40007ffe0ff */
[----:B------:R-:W-:Y:S02]  /*12c0*/  ISETP.NE.AND P3, PT, RZ, UR43, PT ;  /* 0x0000002bff007c0c */ /* 0x000fe4000bf65270 */
[----:B------:R-:W-:Y:S01]  /*12d0*/  ISETP.GE.U32.AND P0, PT, R3, R6, PT ;  /* 0x000000060300720c */ /* 0x000fe20003f06070 */
[----:B------:R-:W-:Y:S01]  /*12e0*/  IMAD R3, R7, c[0x0][0x3dc], R5 ;  /* 0x0000f70007037a24 */ /* 0x000fe200078e0205 */
[----:B------:R-:W-:-:S04]  /*12f0*/  SEL R17, R4, RZ, P3 ;  /* 0x000000ff04117207 */ /* 0x000fc80001800000 */
[----:B------:R-:W-:-:S07]  /*1300*/  SEL R20, R3, RZ, P3 ;  /* 0x000000ff03147207 */ /* 0x000fce0001800000 */
        /* <DEDUP_REMOVED lines=9> */
.L_x_495:
[----:B------:R-:W-:-:S04]  /*13a0*/  UIMAD UR43, UR39, UR14, UR38 ;  /* 0x0000000e272b72a4 */ /* 0x000fc8000f8e0226 */
[----:B------:R-:W-:Y:S02]  /*13b0*/  UIMAD UR43, UR43, UR13, URZ ;  /* 0x0000000d2b2b72a4 */ /* 0x000fe4000f8e023f */
.L_x_496:
[----:B------:R-:W2:Y:S04]  /*13c0*/  LDL.64 R4, [R1+0x10] ;  /* 0x0000100001047983 */ /* 0x000ea80000100a00 */
[----:B------:R1:W2:Y:S01]  /*13d0*/  LDL.64 R12, [R1+0x10] ;  /* 0x00001000010c7983 */ /* 0x0002a20000100a00 */
[----:B------:R-:W-:Y:S01]  /*13e0*/  IMAD.U32 R16, RZ, RZ, UR53 ;  /* 0x00000035ff107e24 */ /* 0x000fe2000f8e00ff */
[----:B------:R-:W-:Y:S01]  /*13f0*/  ULDC.64 UR4, c[0x0][0x368] ;  /* 0x0000da0000047ab9 */ /* 0x000fe20000000a00 */
[----:B------:R-:W-:Y:S01]  /*1400*/  MOV R19, UR52 ;  /* 0x0000003400137c02 */ /* 0x000fe20008000f00 */
[----:B------:R-:W3:Y:S01]  /*1410*/  S2R R11, SR_TID.X ;  /* 0x00000000000b7919 */ /* 0x000ee20000002100 */
[----:B------:R-:W-:Y:S02]  /*1420*/  UIMAD UR4, UR47, UR4, URZ ;  /* 0x000000042f0472a4 */ /* 0x000fe4000f8e023f */
[----:B------:R-:W-:Y:S01]  /*1430*/  UIADD3 UR34, UP0, UR35, UR34, URZ ;  /* 0x0000002223227290 */ /* 0x000fe2000ff1e03f */
[----:B------:R-:W4:Y:S01]  /*1440*/  S2R R22, SR_CTAID.Y ;  /* 0x0000000000167919 */ /* 0x000f220000002600 */
[----:B------:R-:W-:-:S02]  /*1450*/  UIMAD UR54, UR39, UR5, UR4 ;  /* 0x00000005273672a4 */ /* 0x000fc4000f8e0204 */
[----:B------:R-:W-:Y:S02]  /*1460*/  UIADD3.X UR37, UR6, UR37, URZ, UP0, !UPT ;  /* 0x0000002506257290 */ /* 0x000fe400087fe43f */
[----:B------:R-:W-:Y:S01]  /*1470*/  ULDC.64 UR4, c[0x0][0x1a0] ;  /* 0x0000680000047ab9 */ /* 0x000fe20000000a00 */
[----:B------:R-:W-:Y:S01]  /*1480*/  IMAD.U32 R6, RZ, RZ, UR34 ;  /* 0x00000022ff067e24 */ /* 0x000fe2000f8e00ff */
[----:B------:R-:W-:Y:S02]  /*1490*/  UIMAD UR4, UR37, UR4, URZ ;  /* 0x00000004250472a4 */ /* 0x000fe4000f8e023f */
[----:B------:R-:W-:Y:S02]  /*14a0*/  ULDC.64 UR6, c[0x0][0x198] ;  /* 0x0000660000067ab9 */ /* 0x000fe40000000a00 */
[----:B------:R-:W-:Y:S02]  /*14b0*/  UIMAD UR4, UR34, UR5, UR4 ;  /* 0x00000005220472a4 */ /* 0x000fe4000f8e0204 */
[----:B------:R-:W-:-:S04]  /*14c0*/  UIMAD UR6, UR37, UR6, URZ ;  /* 0x00000006250672a4 */ /* 0x000fc8000f8e023f */
[----:B------:R-:W-:Y:S01]  /*14d0*/  UIMAD UR6, UR34, UR7, UR6 ;  /* 0x00000007220672a4 */ /* 0x000fe2000f8e0206 */
[----:B---3--:R-:W-:-:S04]  /*14e0*/  SHF.R.S32.HI R14, RZ, 0x1f, R11 ;  /* 0x0000001fff0e7819 */ /* 0x008fc8000001140b */
[CC--:B------:R-:W-:Y:S02]  /*14f0*/  LEA.HI R10, R14.reuse, R11.reuse, RZ, 0x5 ;  /* 0x0000000b0e0a7211 */ /* 0x0c0fe400078f28ff */
[----:B------:R-:W-:Y:S02]  /*1500*/  LEA.HI R14, R14, R11, RZ, 0x2 ;  /* 0x0000000b0e0e7211 */ /* 0x000fe400078f10ff */
[----:B------:R-:W-:Y:S02]  /*1510*/  LOP3.LUT R3, R10, 0xffffffe0, RZ, 0xc0, !PT ;  /* 0xffffffe00a037812 */ /* 0x000fe400078ec0ff */
[----:B------:R-:W-:Y:S02]  /*1520*/  SHF.R.S32.HI R10, RZ, 0x5, R10 ;  /* 0x00000005ff0a7819 */ /* 0x000fe4000001140a */
[----:B------:R-:W-:Y:S01]  /*1530*/  SHF.R.S32.HI R14, RZ, 0x2, R14 ;  /* 0x00000002ff0e7819 */ /* 0x000fe2000001140e */
[----:B------:R-:W-:-:S03]  /*1540*/  IMAD.IADD R3, R11, 0x1, -R3 ;  /* 0x000000010b037824 */ /* 0x000fc600078e0a03 */
[----:B------:R-:W-:Y:S01]  /*1550*/  SHF.R.S32.HI R21, RZ, 0x1f, R14 ;  /* 0x0000001fff157819 */ /* 0x000fe2000001140e */
[----:B------:R-:W-:-:S05]  /*1560*/  IMAD R3, R10, UR20, R3 ;  /* 0x000000140a037c24 */ /* 0x000fca000f8e0203 */
[----:B------:R-:W-:Y:S02]  /*1570*/  IADD3 R16, P1, P0, R3, UR19, R16 ;  /* 0x0000001303107c10 */ /* 0x000fe4000f83e010 */
[----:B------:R-:W-:Y:S02]  /*1580*/  SHF.R.S32.HI R10, RZ, 0x1f, R3 ;  /* 0x0000001fff0a7819 */ /* 0x000fe40000011403 */
[----:B------:R-:W-:Y:S02]  /*1590*/  IADD3 R3, P2, R14, UR50, RZ ;  /* 0x000000320e037c10 */ /* 0x000fe4000ff5e0ff */
[----:B------:R-:W-:Y:S02]  /*15a0*/  IADD3.X R19, R10, UR18, R19, P1, P0 ;  /* 0x000000120a137c10 */ /* 0x000fe40008fe0413 */
[----:B------:R-:W-:Y:S02]  /*15b0*/  IADD3.X R15, R21, UR51, RZ, P2, !PT ;  /* 0x00000033150f7c10 */ /* 0x000fe400097fe4ff */
[----:B------:R-:W-:-:S03]  /*15c0*/  IADD3 R16, P0, R16, R17, RZ ;  /* 0x0000001110107210 */ /* 0x000fc60007f1e0ff */
[----:B------:R-:W-:Y:S01]  /*15d0*/  IMAD R17, R15, c[0x0][0x190], RZ ;  /* 0x000064000f117a24 */ /* 0x000fe200078e02ff */
[----:B------:R-:W-:Y:S01]  /*15e0*/  UIMAD UR49, UR49, UR11, UR17 ;  /* 0x0000000b313172a4 */ /* 0x000fe2000f8e0211 */
[----:B------:R-:W-:Y:S01]  /*15f0*/  @P3 BAR.SYNC.DEFER_BLOCKING 0x0 ;  /* 0x0000000000003b1d */ /* 0x000fe20000010000 */
[----:B--2---:R-:W-:Y:S02]  /*1600*/  IMAD.MOV.U32 R12, RZ, RZ, R4 ;  /* 0x000000ffff0c7224 */ /* 0x004fe400078e0004 */
[----:B------:R-:W-:-:S03]  /*1610*/  IMAD.U32 R4, RZ, RZ, UR34 ;  /* 0x00000022ff047e24 */ /* 0x000fc6000f8e00ff */
[----:B------:R-:W-:-:S05]  /*1620*/  SHF.R.S32.HI R13, RZ, 0x1f, R12 ;  /* 0x0000001fff0d7819 */ /* 0x000fca000001140c */
[----:B------:R2:W-:Y:S01]  /*1630*/  STL [R1+0x14], R13 ;  /* 0x0000140d01007387 */ /* 0x0005e20000100800 */
[----:B----4-:R-:W-:-:S03]  /*1640*/  IMAD.WIDE.U32 R8, R22, c[0x0][0x368], R12 ;  /* 0x0000da0016087a25 */ /* 0x010fc600078e000c */
[----:B------:R-:W3:Y:S01]  /*1650*/  LDL R23, [R1+0x18] ;  /* 0x0000180001177983 */ /* 0x000ee20000100800 */
[----:B------:R-:W-:Y:S01]  /*1660*/  IMAD.WIDE.U32 R4, R4, c[0x0][0x1a0], R12 ;  /* 0x0000680004047a25 */ /* 0x000fe200078e000c */
[----:B------:R-:W-:-:S03]  /*1670*/  IADD3 R9, R9, UR54, RZ ;  /* 0x0000003609097c10 */ /* 0x000fc6000fffe0ff */
[----:B------:R-:W-:Y:S01]  /*1680*/  IMAD.WIDE.U32 R6, R6, c[0x0][0x198], R12 ;  /* 0x0000660006067a25 */ /* 0x000fe200078e000c */
[----:B------:R-:W-:Y:S01]  /*1690*/  IADD3 R5, R5, UR4, RZ ;  /* 0x0000000405057c10 */ /* 0x000fe2000fffe0ff */
[----:B------:R-:W-:Y:S02]  /*16a0*/  ULDC.64 UR4, c[0x0][0x188] ;  /* 0x0000620000047ab9 */ /* 0x000fe40000000a00 */
[----:B------:R-:W-:Y:S01]  /*16b0*/  IMAD.WIDE.U32 R10, R3, c[0x0][0x370], R8 ;  /* 0x0000dc00030a7a25 */ /* 0x000fe200078e0008 */
[----:B------:R-:W-:Y:S01]  /*16c0*/  UIMAD UR4, UR47, UR4, URZ ;  /* 0x000000042f0472a4 */ /* 0x000fe2000f8e023f */
[----:B------:R-:W-:Y:S01]  /*16d0*/  IADD3 R7, R7, UR6, RZ ;  /* 0x0000000607077c10 */ /* 0x000fe2000fffe0ff */
[----:B------:R-:W-:Y:S01]  /*16e0*/  UIMAD.WIDE UR52, UR39, UR12, UR50 ;  /* 0x0000000c273472a5 */ /* 0x000fe2000f8e0232 */
[----:B------:R-:W-:Y:S01]  /*16f0*/  IMAD R8, R3, c[0x0][0x194], R17 ;  /* 0x0000650003087a24 */ /* 0x000fe200078e0211 */
[----:B------:R-:W-:Y:S01]  /*1700*/  UIMAD UR4, UR39, UR5, UR4 ;  /* 0x00000005270472a4 */ /* 0x000fe2000f8e0204 */
[----:B------:R-:W-:Y:S01]  /*1710*/  IMAD.X R17, R19, 0x1, R20, P0 ;  /* 0x0000000113117824 */ /* 0x000fe200000e0614 */
[----:B------:R-:W-:Y:S01]  /*1720*/  ULDC.64 UR6, c[0x0][0x180] ;  /* 0x0000600000067ab9 */ /* 0x000fe20000000a00 */
[----:B------:R-:W4:Y:S01]  /*1730*/  S2R R20, SR_CTAID.Z ;  /* 0x0000000000147919 */ /* 0x000f220000002700 */
[----:B------:R-:W-:Y:S01]  /*1740*/  IMAD.WIDE.U32 R4, R22, c[0x0][0x188], R4 ;  /* 0x0000620016047a25 */ /* 0x000fe200078e0004 */
[----:B------:R-:W-:-:S03]  /*1750*/  UIMAD UR6, UR47, UR6, URZ ;  /* 0x000000062f0672a4 */ /* 0x000fc6000f8e023f */
[----:B--2---:R-:W-:Y:S01]  /*1760*/  IMAD.WIDE.U32 R12, R3, c[0x0][0x190], R12 ;  /* 0x00006400030c7a25 */ /* 0x004fe200078e000c */
[----:B------:R-:W-:-:S03]  /*1770*/  UIADD3 UR48, UP0, UR52, UR48, URZ ;  /* 0x0000003034307290 */ /* 0x000fc6000ff1e03f */
[----:B------:R-:W-:Y:S01]  /*1780*/  IMAD R15, R15, c[0x0][0x370], RZ ;  /* 0x0000dc000f0f7a24 */ /* 0x000fe200078e02ff */
[----:B------:R-:W-:Y:S01]  /*1790*/  UIADD3 UR49, UR33, UR49, URZ ;  /* 0x0000003121317290 */ /* 0x000fe2000fffe03f */
[----:B------:R-:W-:Y:S01]  /*17a0*/  IADD3 R5, R5, UR4, RZ ;  /* 0x0000000405057c10 */ /* 0x000fe2000fffe0ff */
[----:B------:R-:W-:Y:S01]  /*17b0*/  IMAD.IADD R9, R13, 0x1, R8 ;  /* 0x000000010d097824 */ /* 0x000fe200078e0208 */
[----:B------:R-:W-:Y:S01]  /*17c0*/  ULDC.64 UR4, c[0x0][0x378] ;  /* 0x0000de0000047ab9 */ /* 0x000fe20000000a00 */
[----:B------:R-:W-:Y:S01]  /*17d0*/  IMAD R15, R3, c[0x0][0x374], R15 ;  /* 0x0000dd00030f7a24 */ /* 0x000fe200078e020f */
[----:B------:R-:W-:Y:S01]  /*17e0*/  UIMAD UR6, UR39, UR7, UR6 ;  /* 0x00000007270672a4 */ /* 0x000fe2000f8e0206 */
[----:B------:R-:W-:Y:S01]  /*17f0*/  IMAD.MOV.U32 R8, RZ, RZ, R12 ;  /* 0x000000ffff087224 */ /* 0x000fe200078e000c */
[----:B------:R-:W-:Y:S01]  /*1800*/  UIMAD UR4, UR42, UR4, URZ ;  /* 0x000000042a0472a4 */ /* 0x000fe2000f8e023f */
[C---:B------:R-:W-:Y:S01]  /*1810*/  IMAD R12, R18.reuse, c[0x0][0x1b0], RZ ;  /* 0x00006c00120c7a24 */ /* 0x040fe200078e02ff */
[----:B------:R-:W-:Y:S01]  /*1820*/  UIADD3.X UR46, UR53, UR46, URZ, UP0, !UPT ;  /* 0x0000002e352e7290 */ /* 0x000fe200087fe43f */
[----:B------:R-:W-:Y:S01]  /*1830*/  IMAD R3, R18, c[0x0][0x1b8], RZ ;  /* 0x00006e0012037a24 */ /* 0x000fe200078e02ff */
[----:B------:R-:W-:Y:S01]  /*1840*/  MOV R18, UR32 ;  /* 0x0000002000127c02 */ /* 0x000fe20008000f00 */
[----:B------:R-:W-:Y:S01]  /*1850*/  IMAD.WIDE.U32 R6, R22, c[0x0][0x180], R6 ;  /* 0x0000600016067a25 */ /* 0x000fe200078e0006 */
[----:B------:R-:W-:-:S03]  /*1860*/  UIMAD UR49, UR49, UR48, URZ ;  /* 0x00000030313172a4 */ /* 0x000fc6000f8e023f */
[----:B------:R-:W-:Y:S01]  /*1870*/  IMAD.IADD R11, R11, 0x1, R15 ;  /* 0x000000010b0b7824 */ /* 0x000fe200078e020f */
[----:B------:R-:W-:Y:S01]  /*1880*/  UIMAD UR46, UR46, UR32, UR49 ;  /* 0x000000202e2e72a4 */ /* 0x000fe2000f8e0231 */
[C---:B------:R-:W-:Y:S01]  /*1890*/  IMAD R15, R0.reuse, c[0x0][0x1b4], R12 ;  /* 0x00006d00000f7a24 */ /* 0x040fe200078e020c */
[----:B------:R-:W-:Y:S01]  /*18a0*/  IADD3 R7, R7, UR6, RZ ;  /* 0x0000000607077c10 */ /* 0x000fe2000fffe0ff */
[C---:B------:R-:W-:Y:S01]  /*18b0*/  IMAD R3, R0.reuse, c[0x0][0x1bc], R3 ;  /* 0x00006f0000037a24 */ /* 0x040fe200078e0203 */
[----:B------:R-:W-:Y:S01]  /*18c0*/  UIMAD UR6, UR38, UR5, UR4 ;  /* 0x00000005260672a4 */ /* 0x000fe2000f8e0204 */
[----:B------:R-:W-:Y:S02]  /*18d0*/  IMAD.WIDE.U32 R4, R0, c[0x0][0x1b8], R4 ;  /* 0x00006e0000047a25 */ /* 0x000fe400078e0004 */
[----:B------:R-:W-:Y:S02]  /*18e0*/  ULDC.64 UR4, c[0x0][0x178] ;  /* 0x00005e0000047ab9 */ /* 0x000fe40000000a00 */
[----:B------:R-:W-:Y:S01]  /*18f0*/  IMAD.WIDE.U32 R12, R18, UR48, R16 ;  /* 0x00000030120c7c25 */ /* 0x000fe2000f8e0010 */
[----:B------:R-:W-:-:S03]  /*1900*/  UIMAD UR4, UR47, UR4, URZ ;  /* 0x000000042f0472a4 */ /* 0x000fc6000f8e023f */
[----:B----4-:R-:W-:Y:S01]  /*1910*/  IMAD.WIDE.U32 R10, R20, c[0x0][0x378], R10 ;  /* 0x0000de00140a7a25 */ /* 0x010fe200078e000a */
[----:B------:R-:W-:-:S03]  /*1920*/  LEA R184, P0, R12, c[0x0][0x350], 0x2 ;  /* 0x0000d4000cb87a11 */ /* 0x000fc600078010ff */
[----:B------:R-:W-:Y:S01]  /*1930*/  IMAD.IADD R5, R5, 0x1, R3 ;  /* 0x0000000105057824 */ /* 0x000fe200078e0203 */
[----:B------:R-:W-:Y:S01]  /*1940*/  IADD3 R3, R13, UR46, RZ ;  /* 0x0000002e0d037c10 */ /* 0x000fe2000fffe0ff */
[----:B------:R-:W-:Y:S01]  /*1950*/  IMAD.WIDE.U32 R6, R0, c[0x0][0x1b0], R6 ;  /* 0x00006c0000067a25 */ /* 0x000fe200078e0006 */
[----:B------:R-:W-:Y:S01]  /*1960*/  IADD3 R0, R11, UR6, RZ ;  /* 0x000000060b007c10 */ /* 0x000fe2000fffe0ff */
[----:B------:R-:W-:Y:S01]  /*1970*/  UIMAD UR39, UR39, UR5, UR4 ;  /* 0x00000005272772a4 */ /* 0x000fe2000f8e0204 */
[----:B------:R-:W-:Y:S01]  /*1980*/  LEA R192, P1, R10, c[0x0][0x330], 0x1 ;  /* 0x0000cc000ac07a11 */ /* 0x000fe200078208ff */
[----:B------:R-:W-:Y:S01]  /*1990*/  UIADD3 UR6, UR45, -0x1, URZ ;  /* 0xffffffff2d067890 */ /* 0x000fe2000fffe03f */
[----:B------:R-:W-:Y:S01]  /*19a0*/  IMAD.WIDE.U32 R8, R22, c[0x0][0x178], R8 ;  /* 0x00005e0016087a25 */ /* 0x000fe200078e0008 */
[----:B------:R-:W-:Y:S01]  /*19b0*/  LEA.HI.X R185, R12, c[0x0][0x354], R3, 0x2, P0 ;  /* 0x0000d5000cb97a11 */ /* 0x000fe200000f1403 */
[----:B------:R-:W-:Y:S02]  /*19c0*/  ULDC.64 UR4, c[0x0][0x1a8] ;  /* 0x00006a0000047ab9 */ /* 0x000fe40000000a00 */
[----:B------:R-:W-:-:S02]  /*19d0*/  IMAD.IADD R7, R7, 0x1, R15 ;  /* 0x0000000107077824 */ /* 0x000fc400078e020f */
[----:B------:R-:W-:Y:S01]  /*19e0*/  IMAD R3, R21, c[0x0][0x198], RZ ;  /* 0x0000660015037a24 */ /* 0x000fe200078e02ff */
[----:B------:R-:W-:Y:S01]  /*19f0*/  ULEA.HI UR7, UR6, UR6, URZ, 0x1 ;  /* 0x0000000606077291 */ /* 0x000fe2000f8f083f */
[----:B------:R-:W-:Y:S01]  /*1a00*/  LEA.HI.X R193, R10, c[0x0][0x334], R0, 0x1, P1 ;  /* 0x0000cd000ac17a11 */ /* 0x000fe200008f0c00 */
[----:B------:R-:W-:Y:S01]  /*1a10*/  UIMAD UR4, UR42, UR4, URZ ;  /* 0x000000042a0472a4 */ /* 0x000fe2000f8e023f */
[----:B------:R-:W-:Y:S01]  /*1a20*/  IADD3 R9, R9, UR39, RZ ;  /* 0x0000002709097c10 */ /* 0x000fe2000fffe0ff */
[----:B------:R-:W-:Y:S02]  /*1a30*/  IMAD R0, R21, c[0x0][0x1a0], RZ ;  /* 0x0000680015007a24 */ /* 0x000fe400078e02ff */
[C---:B------:R-:W-:Y:S02]  /*1a40*/  IMAD R3, R14.reuse, c[0x0][0x19c], R3 ;  /* 0x000067000e037a24 */ /* 0x040fe400078e0203 */
[----:B------:R-:W-:Y:S01]  /*1a50*/  IMAD.WIDE.U32 R12, R14, c[0x0][0x198], R6 ;  /* 0x000066000e0c7a25 */ /* 0x000fe200078e0006 */
[----:B------:R-:W-:-:S02]  /*1a60*/  ULOP3.LUT UR7, UR7, 0xfffffffe, URZ, 0xc0, !UPT ;  /* 0xfffffffe07077892 */ /* 0x000fc4000f8ec03f */
[----:B------:R-:W-:Y:S01]  /*1a70*/  UIMAD UR4, UR38, UR5, UR4 ;  /* 0x00000005260472a4 */ /* 0x000fe2000f8e0204 */
[----:B------:R-:W-:Y:S01]  /*1a80*/  IMAD R0, R14, c[0x0][0x1a4], R0 ;  /* 0x000069000e007a24 */ /* 0x000fe200078e0200 */
[----:B------:R-:W-:Y:S01]  /*1a90*/  LEA R6, P1, R12, c[0x0][0x168], 0x1 ;  /* 0x00005a000c067a11 */ /* 0x000fe200078208ff */
[----:B------:R-:W-:Y:S01]  /*1aa0*/  IMAD.WIDE.U32 R10, R14, c[0x0][0x1a0], R4 ;  /* 0x000068000e0a7a25 */ /* 0x000fe200078e0004 */
[----:B------:R-:W-:-:S03]  /*1ab0*/  UIADD3 UR7, UR6, -UR7, URZ ;  /* 0x8000000706077290 */ /* 0x000fc6000fffe03f */
[----:B------:R-:W-:Y:S02]  /*1ac0*/  IMAD.IADD R3, R13, 0x1, R3 ;  /* 0x000000010d037824 */ /* 0x000fe400078e0203 */
[----:B------:R-:W-:Y:S01]  /*1ad0*/  IMAD.WIDE.U32 R8, R20, c[0x0][0x1a8], R8 ;  /* 0x00006a0014087a25 */ /* 0x000fe200078e0008 */
[----:B------:R-:W-:Y:S01]  /*1ae0*/  UIADD3 UR5, -UR36, UR10, UR35 ;  /* 0x0000000a24057290 */ /* 0x000fe2000fffe123 */
[----:B------:R-:W-:Y:S01]  /*1af0*/  IADD3 R5, R11, R0, RZ ;  /* 0x000000000b057210 */ /* 0x000fe20007ffe0ff */
[----:B------:R-:W-:Y:S01]  /*1b00*/  UISETP.NE.AND UP0, UPT, UR7, 0x1, UPT ;  /* 0x000000010700788c */ /* 0x000fe2000bf05270 */
[----:B------:R-:W-:Y:S01]  /*1b10*/  LEA.HI.X R7, R12, c[0x0][0x16c], R3, 0x1, P1 ;  /* 0x00005b000c077a11 */ /* 0x000fe200008f0c03 */
[----:B------:R-:W-:Y:S01]  /*1b20*/  IMAD.MOV.U32 R3, RZ, RZ, c[0x0][0x198] ;  /* 0x00006600ff037624 */ /* 0x000fe200078e00ff */
[----:B------:R-:W-:Y:S01]  /*1b30*/  LEA R4, P0, R10, c[0x0][0x170], 0x1 ;  /* 0x00005c000a047a11 */ /* 0x000fe200078008ff */
[----:B------:R-:W-:Y:S01]  /*1b40*/  UIADD3 UR5, UR5, -UR9, URZ ;  /* 0x8000000905057290 */ /* 0x000fe2000fffe03f */
[----:B------:R-:W-:-:S02]  /*1b50*/  IADD3 R0, R9, UR4, RZ ;  /* 0x0000000409007c10 */ /* 0x000fc4000fffe0ff */
[----:B------:R-:W-:Y:S01]  /*1b60*/  LEA R190, P2, R8, c[0x0][0x160], 0x1 ;  /* 0x0000580008be7a11 */ /* 0x000fe200078408ff */
[----:B------:R-:W-:Y:S01]  /*1b70*/  IMAD.MOV.U32 R11, RZ, RZ, c[0x0][0x19c] ;  /* 0x00006700ff0b7624 */ /* 0x000fe200078e00ff */
[----:B------:R-:W-:Y:S01]  /*1b80*/  LEA.HI.X R5, R10, c[0x0][0x174], R5, 0x1, P0 ;  /* 0x00005d000a057a11 */ /* 0x000fe200000f0c05 */
[----:B------:R-:W-:Y:S01]  /*1b90*/  USHF.R.S32.HI UR4, URZ, 0x1f, UR5 ;  /* 0x0000001f3f047899 */ /* 0x000fe20008011405 */
[----:B------:R-:W-:Y:S02]  /*1ba0*/  LEA.HI.X R191, R8, c[0x0][0x164], R0, 0x1, P2 ;  /* 0x0000590008bf7a11 */ /* 0x000fe400010f0c00 */
[----:B------:R-:W-:Y:S02]  /*1bb0*/  LEA R10, P2, R3, R6, 0x7 ;  /* 0x00000006030a7211 */ /* 0x000fe400078438ff */
[----:B------:R-:W-:Y:S02]  /*1bc0*/  IADD3 R0, R247, 0x1800, RZ ;  /* 0x00001800f7007810 */ /* 0x000fe40007ffe0ff */
[----:B------:R-:W-:Y:S01]  /*1bd0*/  PLOP3.LUT P0, PT, PT, PT, UP0, 0x80, 0x0 ;  /* 0x000000000000781c */ /* 0x000fe20003f0f008 */
[----:B------:R-:W-:Y:S01]  /*1be0*/  ULEA.HI UR4, UR4, UR5, URZ, 0x6 ;  /* 0x0000000504047291 */ /* 0x000fe2000f8f303f */
[----:B------:R-:W-:-:S02]  /*1bf0*/  LEA.HI.X R11, R3, R7, R11, 0x7, P2 ;  /* 0x00000007030b7211 */ /* 0x000fc400010f3c0b */
[----:B------:R-:W-:Y:S01]  /*1c00*/  SEL R3, R0, R247, !P0 ;  /* 0x000000f700037207 */ /* 0x000fe20004000000 */
[----:B------:R-:W-:Y:S01]  /*1c10*/  USHF.R.S32.HI UR4, URZ, 0x6, UR4 ;  /* 0x000000063f047899 */ /* 0x000fe20008011404 */
[----:B------:R-:W-:-:S03]  /*1c20*/  SHF.L.U32 R0, R247, 0x1, RZ ;  /* 0x00000001f7007819 */ /* 0x000fc600000006ff */
[----:B------:R-:W-:Y:S01]  /*1c30*/  IMAD.SHL.U32 R3, R3, 0x2, RZ ;  /* 0x0000000203037824 */ /* 0x000fe200078e00ff */
[----:B------:R-:W-:Y:S01]  /*1c40*/  UISETP.LT.AND UP0, UPT, URZ, UR4, UPT ;  /* 0x000000043f00728c */ /* 0x000fe2000bf01270 */
[----:B------:R-:W-:Y:S01]  /*1c50*/  @!PT LDS RZ, [RZ] ;  /* 0x00000000fffff984 */ /* 0x000fe20000000800 */
[----:B------:R-:W-:Y:S01]  /*1c60*/  @!PT LDS RZ, [RZ] ;  /* 0x00000000fffff984 */ /* 0x000fe20000000800 */
[----:B------:R-:W-:Y:S01]  /*1c70*/  @!PT LDS RZ, [RZ] ;  /* 0x00000000fffff984 */ /* 0x000fe20000000800 */
[----:B------:R2:W-:Y:S01]  /*1c80*/  LDGSTS.E.BYPASS.LTC128B.128 [R0+0x6000], [R192.64] ;  /* 0x06000000c0007fae */ /* 0x0005e2000b901d68 */
[----:B------:R-:W-:-:S03]  /*1c90*/  IMAD.MOV.U32 R9, RZ, RZ, c[0x0][0x1a0] ;  /* 0x00006800ff097624 */ /* 0x000fc600078e00ff */
[----:B------:R2:W-:Y:S01]  /*1ca0*/  LDGSTS.E.BYPASS.LTC128B.128 [R0+0x7000], [R192.64+0x40] ;  /* 0x07000040c0007fae */ /* 0x0005e2000b901d68 */
[----:B------:R-:W-:-:S03]  /*1cb0*/  USEL UR4, URZ, UR4, !UP0 ;  /* 0x000000043f047287 */ /* 0x000fc6000c000000 */
[----:B------:R2:W-:Y:S01]  /*1cc0*/  LDGSTS.E.BYPASS.LTC128B.128 [R0+0x8000], [R192.64+0x80] ;  /* 0x08000080c0007fae */ /* 0x0005e2000b901d68 */
[----:B------:R-:W-:-:S03]  /*1cd0*/  IMAD.MOV.U32 R12, RZ, RZ, c[0x0][0x1a4] ;  /* 0x00006900ff0c7624 */ /* 0x000fc600078e00ff */
[----:B------:R1:W-:Y:S01]  /*1ce0*/  LDGSTS.E.BYPASS.LTC128B.128 [R3], [R190.64] ;  /* 0x00000000be037fae */ /* 0x0003e2000b901d68 */
[----:B------:R-:W-:-:S03]  /*1cf0*/  LEA R8, P1, R9, R4, 0x7 ;  /* 0x0000000409087211 */ /* 0x000fc600078238ff */
[----:B------:R1:W-:Y:S01]  /*1d00*/  LDGSTS.E.BYPASS.LTC128B.128 [R3+0x1000], [R190.64+0x40] ;  /* 0x01000040be037fae */ /* 0x0003e2000b901d68 */
[----:B------:R-:W-:-:S03]  /*1d10*/  UISETP.GT.AND UP0, UPT, UR45, UR4, UPT ;  /* 0x000000042d00728c */ /* 0x000fc6000bf04270 */
[----:B------:R1:W-:Y:S04]  /*1d20*/  LDGSTS.E.BYPASS.LTC128B.128 [R3+0x2000], [R190.64+0x80] ;  /* 0x02000080be037fae */ /* 0x0003e8000b901d68 */
[----:B------:R2:W-:Y:S01]  /*1d30*/  LDGSTS.E.BYPASS.LTC128B.128 [R0+0x9000], [R6.64] ;  /* 0x0900000006007fae */ /* 0x0005e2000b901d68 */
[----:B------:R-:W-:-:S03]  /*1d40*/  LEA.HI.X R9, R9, R5, R12, 0x7, P1 ;  /* 0x0000000509097211 */ /* 0x000fc600008f3c0c */
[----:B------:R2:W-:Y:S04]  /*1d50*/  LDGSTS.E.BYPASS.LTC128B.128 [R0+0xb000], [R6.64+0x40] ;  /* 0x0b00004006007fae */ /* 0x0005e8000b901d68 */
[----:B------:R2:W-:Y:S01]  /*1d60*/  LDGSTS.E.BYPASS.LTC128B.128 [R0+0xd000], [R6.64+0x80] ;  /* 0x0d00008006007fae */ /* 0x0005e2000b901d68 */
[----:B------:R-:W-:-:S03]  /*1d70*/  UIADD3 UR44, UR50, UR44, URZ ;  /* 0x0000002c322c7290 */ /* 0x000fc6000fffe03f */
[----:B------:R2:W-:Y:S04]  /*1d80*/  LDGSTS.E.BYPASS.LTC128B.128 [R0+0xa000], [R10.64] ;  /* 0x0a0000000a007fae */ /* 0x0005e8000b901d68 */
[----:B------:R2:W-:Y:S01]  /*1d90*/  LDGSTS.E.BYPASS.LTC128B.128 [R0+0xc000], [R10.64+0x40] ;  /* 0x0c0000400a007fae */ /* 0x0005e2000b901d68 */
[----:B------:R-:W-:-:S03]  /*1da0*/  PLOP3.LUT P1, PT, PT, PT, UP0, 0x80, 0x0 ;  /* 0x000000000000781c */ /* 0x000fc60003f2f008 */
[----:B------:R2:W-:Y:S04]  /*1db0*/  LDGSTS.E.BYPASS.LTC128B.128 [R0+0xe000], [R10.64+0x80] ;  /* 0x0e0000800a007fae */ /* 0x0005e8000b901d68 */
[----:B------:R3:W-:Y:S01]  /*1dc0*/  LDGSTS.E.BYPASS.LTC128B.128 [R0+0xf000], [R4.64] ;  /* 0x0f00000004007fae */ /* 0x0007e2000b901d68 */
[----:B------:R-:W-:-:S03]  /*1dd0*/  UIMAD.WIDE UR38, UR44, UR15, UR26 ;  /* 0x0000000f2c2672a5 */ /* 0x000fc6000f8e021a */
[----:B------:R3:W-:Y:S04]  /*1de0*/  LDGSTS.E.BYPASS.LTC128B.128 [R0+0x11000], [R4.64+0x40] ;  /* 0x1100004004007fae */ /* 0x0007e8000b901d68 */
[----:B------:R3:W-:Y:S04]  /*1df0*/  LDGSTS.E.BYPASS.LTC128B.128 [R0+0x13000], [R4.64+0x80] ;  /* 0x1300008004007fae */ /* 0x0007e8000b901d68 */
[----:B------:R2:W-:Y:S04]  /*1e00*/  LDGSTS.E.BYPASS.LTC128B.128 [R0+0x10000], [R8.64] ;  /* 0x1000000008007fae */ /* 0x0005e8000b901d68 */
[----:B------:R2:W-:Y:S04]  /*1e10*/  LDGSTS.E.BYPASS.LTC128B.128 [R0+0x12000], [R8.64+0x40] ;  /* 0x1200004008007fae */ /* 0x0005e8000b901d68 */
[----:B------:R2:W-:Y:S01]  /*1e20*/  LDGSTS.E.BYPASS.LTC128B.128 [R0+0x14000], [R8.64+0x80] ;  /* 0x1400008008007fae */ /* 0x0005e2000b901d68 */
[----:B------:R-:W-:-:S02]  /*1e30*/  UIADD3 UR43, UR50, UR43, URZ ;  /* 0x0000002b322b7290 */ /* 0x000fc4000fffe03f */
[----:B------:R-:W-:Y:S01]  /*1e40*/  UMOV UR5, UR39 ;  /* 0x0000002700057c82 */ /* 0x000fe20008000000 */
[----:B------:R-:W-:Y:S01]  /*1e50*/  IMAD.U32 R19, RZ, RZ, UR33 ;  /* 0x00000021ff137e24 */ /* 0x000fe2000f8e00ff */
[----:B------:R-:W0:Y:S01]  /*1e60*/  LDGDEPBAR ;  /* 0x00000000000079af */ /* 0x000e220000000000 */
        /* <DEDUP_REMOVED lines=49> */
[----:B---3--:R-:W-:Y:S01]  /*2180*/  IMAD.SHL.U32 R4, R23, 0x4, RZ ;  /* 0x0000000417047824 */ /* 0x008fe200078e00ff */
[----:B--2---:R-:W-:-:S04]  /*2190*/  SHF.R.S32.HI R0, RZ, 0x1f, R23 ;  /* 0x0000001fff007819 */ /* 0x004fc80000011417 */
[----:B------:R-:W-:Y:S02]  /*21a0*/  SHF.L.U64.HI R5, R23, 0x2, R0 ;  /* 0x0000000217057819 */ /* 0x000fe40000010200 */
[----:B------:R-:W-:-:S04]  /*21b0*/  IADD3 R4, P2, R4, UR38, RZ ;  /* 0x0000002604047c10 */ /* 0x000fc8000ff5e0ff */
[----:B------:R-:W-:Y:S01]  /*21c0*/  IADD3.X R5, R5, UR5, RZ, P2, !PT ;  /* 0x0000000505057c10 */ /* 0x000fe200097fe4ff */
[----:B------:R-:W-:Y:S05]  /*21d0*/  @!P1 BRA `(.L_x_497) ;  /* 0x0000410000009947 */ /* 0x000fea0003800000 */
[----:B-1----:R1:W5:Y:S04]  /*21e0*/  LDG.E R237, [R4.64] ;  /* 0x0000002804ed7981 */ /* 0x002368000c1e1900 */
[----:B------:R1:W5:Y:S04]  /*21f0*/  LDG.E R236, [R4.64+0x20] ;  /* 0x0000202804ec7981 */ /* 0x000368000c1e1900 */
[----:B------:R1:W5:Y:S04]  /*2200*/  LDG.E R235, [R4.64+0x80] ;  /* 0x0000802804eb7981 */ /* 0x000368000c1e1900 */
[----:B------:R1:W5:Y:S01]  /*2210*/  LDG.E R234, [R4.64+0xa0] ;  /* 0x0000a02804ea7981 */ /* 0x000362000c1e1900 */
[----:B------:R-:W-:Y:S01]  /*2220*/  UIADD3 UR35, UR35, UR8, URZ ;  /* 0x0000000823237290 */ /* 0x000fe2000fffe03f */
[----:B------:R-:W-:Y:S01]  /*2230*/  IMAD.MOV.U32 R194, RZ, RZ, R3 ;  /* 0x000000ffffc27224 */ /* 0x000fe200078e0003 */
[----:B------:R-:W-:Y:S01]  /*2240*/  UMOV UR39, UR43 ;  /* 0x0000002b00277c82 */ /* 0x000fe20008000000 */
[----:B------:R-:W-:Y:S01]  /*2250*/  IMAD.MOV.U32 R127, RZ, RZ, RZ ;  /* 0x000000ffff7f7224 */ /* 0x000fe200078e00ff */
[----:B------:R-:W-:Y:S01]  /*2260*/  UIADD3 UR35, -UR36, 0x80, UR35 ;  /* 0x0000008024237890 */ /* 0x000fe2000fffe123 */
[----:B-1----:R-:W-:-:S02]  /*2270*/  IADD3 R5, R181, 0x1800, RZ ;  /* 0x00001800b5057810 */ /* 0x002fc40007ffe0ff */
[----:B------:R-:W-:Y:S02]  /*2280*/  IADD3 R4, R183, 0x1800, RZ ;  /* 0x00001800b7047810 */ /* 0x000fe40007ffe0ff */
[----:B------:R-:W-:Y:S02]  /*2290*/  SEL R5, R5, R181, !P0 ;  /* 0x000000b505057207 */ /* 0x000fe40004000000 */
[----:B------:R-:W-:-:S03]  /*22a0*/  SEL R4, R4, R183, !P0 ;  /* 0x000000b704047207 */ /* 0x000fc60004000000 */
[----:B------:R-:W-:Y:S02]  /*22b0*/  IMAD.SHL.U32 R3, R5, 0x2, RZ ;  /* 0x0000000205037824 */ /* 0x000fe400078e00ff */
[----:B------:R-:W-:Y:S02]  /*22c0*/  IMAD.SHL.U32 R174, R4, 0x2, RZ ;  /* 0x0000000204ae7824 */ /* 0x000fe400078e00ff */
[----:B------:R-:W-:Y:S01]  /*22d0*/  IMAD.MOV.U32 R4, RZ, RZ, c[0x0][0x1c0] ;  /* 0x00007000ff047624 */ /* 0x000fe200078e00ff */
[----:B------:R-:W-:Y:S01]  /*22e0*/  SHF.L.U64.HI R248, R23, 0x2, R0 ;  /* 0x0000000217f87819 */ /* 0x000fe20000010200 */
[----:B------:R-:W-:Y:S01]  /*22f0*/  IMAD.SHL.U32 R175, R183, 0x2, RZ ;  /* 0x00000002b7af7824 */ /* 0x000fe200078e00ff */
[----:B------:R-:W-:Y:S01]  /*2300*/  SHF.L.U32 R249, R23, 0x2, RZ ;  /* 0x0000000217f97819 */ /* 0x000fe200000006ff */
[----:B------:R-:W-:Y:S02]  /*2310*/  IMAD R4, R4, c[0x0][0x22c], RZ ;  /* 0x00008b0004047a24 */ /* 0x000fe400078e02ff */
[----:B------:R-:W-:Y:S02]  /*2320*/  IMAD.IADD R176, R175, 0x1, R182 ;  /* 0x00000001afb07824 */ /* 0x000fe400078e02b6 */
[C---:B------:R-:W-:Y:S01]  /*2330*/  IMAD.SHL.U32 R6, R4.reuse, 0x10, RZ ;  /* 0x0000001004067824 */ /* 0x040fe200078e00ff */
[----:B------:R-:W-:-:S04]  /*2340*/  SHF.L.U32 R238, R4, 0x3, RZ ;  /* 0x0000000304ee7819 */ /* 0x000fc800000006ff */
[C---:B------:R-:W-:Y:S02]  /*2350*/  IADD3 R4, R6.reuse, 0x40, RZ ;  /* 0x0000004006047810 */ /* 0x040fe40007ffe0ff */
[----:B------:R-:W-:-:S03]  /*2360*/  IADD3 R5, R6, 0x20, RZ ;  /* 0x0000002006057810 */ /* 0x000fc60007ffe0ff */
[C---:B------:R-:W-:Y:S01]  /*2370*/  IMAD.IADD R250, R238.reuse, 0x1, R4 ;  /* 0x00000001eefa7824 */ /* 0x040fe200078e0204 */
[----:B------:R-:W-:-:S03]  /*2380*/  IADD3 R251, R238, R5, RZ ;  /* 0x00000005eefb7210 */ /* 0x000fc60007ffe0ff */
[C---:B------:R-:W-:Y:S01]  /*2390*/  IMAD.IADD R0, R238.reuse, 0x1, R250 ;  /* 0x00000001ee007824 */ /* 0x040fe200078e02fa */
[----:B------:R-:W-:-:S03]  /*23a0*/  IADD3 R5, R238, R251, RZ ;  /* 0x000000fbee057210 */ /* 0x000fc60007ffe0ff */
[C---:B------:R-:W-:Y:S01]  /*23b0*/  IMAD.IADD R240, R238.reuse, 0x1, R0 ;  /* 0x00000001eef07824 */ /* 0x040fe200078e0200 */
[----:B------:R-:W-:-:S03]  /*23c0*/  IADD3 R242, R238, R5, RZ ;  /* 0x00000005eef27210 */ /* 0x000fc60007ffe0ff */
[C---:B------:R-:W-:Y:S01]  /*23d0*/  IMAD.IADD R239, R238.reuse, 0x1, R240 ;  /* 0x00000001eeef7824 */ /* 0x040fe200078e02f0 */
[----:B------:R-:W-:-:S03]  /*23e0*/  IADD3 R241, R238, R242, RZ ;  /* 0x000000f2eef17210 */ /* 0x000fc60007ffe0ff */
[C---:B------:R-:W-:Y:S01]  /*23f0*/  IMAD.IADD R243, R238.reuse, 0x1, R239 ;  /* 0x00000001eef37824 */ /* 0x040fe200078e02ef */
[----:B------:R-:W-:Y:S02]  /*2400*/  IADD3 R244, R238, R241, RZ ;  /* 0x000000f1eef47210 */ /* 0x000fe40007ffe0ff */
.L_x_500:
[----:B------:R-:W0:Y:S01]  /*2410*/  LDGDEPBAR ;  /* 0x00000000000079af */ /* 0x000e220000000000 */
[----:B------:R-:W-:Y:S01]  /*2420*/  IADD3 R0, R182, R174, RZ ;  /* 0x000000aeb6007210 */ /* 0x000fe20007ffe0ff */
[----:B------:R-:W-:Y:S01]  /*2430*/  USHF.L.U32 UR7, UR6, 0x6, URZ ;  /* 0x0000000606077899 */ /* 0x000fe2000800063f */
[----:B-----5:R-:W-:Y:S01]  /*2440*/  FSETP.NEU.FTZ.AND P1, PT, R237, -INF , PT ;  /* 0xff800000ed00780b */ /* 0x020fe20003f3d000 */
[----:B------:R-:W-:Y:S02]  /*2450*/  UISETP.GT.AND UP3, UPT, UR6, UR4, UPT ;  /* 0x000000040600728c */ /* 0x000fe4000bf64270 */
[----:B------:R-:W-:Y:S02]  /*2460*/  UISETP.GE.AND UP0, UPT, UR7, UR35, UPT ;  /* 0x000000230700728c */ /* 0x000fe4000bf06270 */
[----:B------:R-:W2:Y:S04]  /*2470*/  LDL R196, [R1+0x4] ;  /* 0x0000040001c47983 */ /* 0x000ea80000100800 */
[----:B------:R-:W3:Y:S01]  /*2480*/  LDL R195, [R1+0x8] ;  /* 0x0000080001c37983 */ /* 0x000ee20000100800 */
        /* <DEDUP_REMOVED lines=91> */
[----:B------:R-:W-:Y:S09]  /*2a40*/  FMUL.FTZ R16, R16, c[0x0][0x2ec] ;  /* 0x0000bb0010107a20 */ /* 0x000ff20000410000 */
[----:B------:R1:W-:Y:S01]  /*2a50*/  MUFU.TANH R217, R11 ;  /* 0x0000000b00d97308 */ /* 0x0003e20000002400 */
[----:B---3--:R-:W-:Y:S04]  /*2a60*/  MOV R8, UR7 ;  /* 0x0000000700087c02 */ /* 0x008fe80008000f00 */
[----:B------:R-:W-:Y:S05]  /*2a70*/  @!P0 IADD3 R8, R8, UR36, R196 ;  /* 0x0000002408088c10 */ /* 0x000fea000fffe0c4 */
[----:B------:R3:W2:Y:S10]  /*2a80*/  MUFU.TANH R197, R7 ;  /* 0x0000000700c57308 */ /* 0x0006b40000002400 */
[----:B------:R2:W-:Y:S01]  /*2a90*/  MUFU.TANH R210, R9 ;  /* 0x0000000900d27308 */ /* 0x0005e20000002400 */
[----:B-1----:R-:W-:Y:S05]  /*2aa0*/  FMUL.FTZ R11, R237, 1.4426950216293334961 ;  /* 0x3fb8aa3bed0b7820 */ /* 0x002fea0000410000 */
[----:B------:R-:W-:Y:S04]  /*2ab0*/  FSEL R11, R11, RZ, P1 ;  /* 0x000000ff0b0b7208 */ /* 0x000fe80000800000 */
[----:B------:R1:W-:Y:S01]  /*2ac0*/  MUFU.TANH R206, R13 ;  /* 0x0000000d00ce7308 */ /* 0x0003e20000002400 */
[----:B---3--:R-:W3:Y:S09]  /*2ad0*/  LDSM.16.M88.4 R4, [R172+0xd400] ;  /* 0x00d40000ac04783b */ /* 0x008ef20000000200 */
[----:B------:R4:W3:Y:S01]  /*2ae0*/  MUFU.TANH R215, R14 ;  /* 0x0000000e00d77308 */ /* 0x0008e20000002400 */
[----:B--2---:R-:W-:Y:S09]  /*2af0*/  MOV R9, R148 ;  /* 0x0000009400097202 */ /* 0x004ff20000000f00 */
[----:B------:R-:W-:Y:S01]  /*2b00*/  MUFU.TANH R168, R18 ;  /* 0x0000001200a87308 */ /* 0x000fe20000002400 */
[----:B-1----:R-:W-:Y:S04]  /*2b10*/  @!P0 IMNMX R13, R8, UR36, PT ;  /* 0x00000024080d8c17 */ /* 0x002fe8000b800200 */
[-C--:B------:R-:W-:Y:S05]  /*2b20*/  @!P0 ISETP.GE.AND P2, PT, R0, R13.reuse, PT ;  /* 0x0000000d0000820c */ /* 0x080fea0003f46270 */
[----:B------:R1:W-:Y:S01]  /*2b30*/  MUFU.TANH R218, R10 ;  /* 0x0000000a00da7308 */ /* 0x0003e20000002400 */
[----:B------:R-:W-:Y:S02]  /*2b40*/  @!P0 FSEL R9, R148, -INF , !P2 ;  /* 0xff80000094098808 */ /* 0x000fe40005000000 */
[----:B----4-:R-:W-:Y:S04]  /*2b50*/  @!P0 IADD3 R14, R0, 0x1, RZ ;  /* 0x00000001000e8810 */ /* 0x010fe80007ffe0ff */
[----:B------:R-:W-:Y:S03]  /*2b60*/  @!P0 ISETP.GE.AND P1, PT, R14, R13, PT ;  /* 0x0000000d0e00820c */ /* 0x000fe60003f26270 */
[----:B------:R-:W-:Y:S01]  /*2b70*/  MUFU.TANH R166, R19 ;  /* 0x0000001300a67308 */ /* 0x000fe20000002400 */
[-C--:B---3--:R-:W-:Y:S09]  /*2b80*/  HMMA.16816.F32.BF16 R20, R156, R4.reuse, R20 ;  /* 0x000000049c14723c */ /* 0x088ff20000041814 */
[----:B------:R2:W3:Y:S01]  /*2b90*/  MUFU.TANH R207, R12 ;  /* 0x0000000c00cf7308 */ /* 0x0004e20000002400 */
        /* <DEDUP_REMOVED lines=14> */
[C---:B--2---:R-:W-:Y:S01]  /*2c80*/  @!P0 IADD3 R12, R8.reuse, 0x8, RZ ;  /* 0x00000008080c8810 */ /* 0x044fe20007ffe0ff */
        /* <DEDUP_REMOVED lines=35> */
[----:B--2---:R-:W-:Y:S05]  /*2ec0*/  FMUL.FTZ R5, R235, 1.4426950216293334961 ;  /* 0x3fb8aa3beb057820 */ /* 0x004fea0000410000 */
        /* <DEDUP_REMOVED lines=13> */
[--C-:B--2---:R-:W-:Y:S01]  /*2fa0*/  FFMA.FTZ R17, R4, c[0x0][0x23c], -R5.reuse ;  /* 0x00008f0004117a23 */ /* 0x104fe20000010805 */
[----:B------:R2:W-:Y:S01]  /*2fb0*/  MUFU.EX2 R229, R15 ;  /* 0x0000000f00e57308 */ /* 0x0005e20000000800 */
[----:B------:R-:W-:Y:S02]  /*2fc0*/  FSEL R4, R16, RZ, P1 ;  /* 0x000000ff10047208 */ /* 0x000fe40000800000 */
[----:B------:R-:W-:Y:S02]  /*2fd0*/  @!P0 ISETP.GE.AND P1, PT, R14, R8, PT ;  /* 0x000000080e00820c */ /* 0x000fe40003f26270 */
[----:B------:R-:W-:Y:S02]  /*2fe0*/  MOV R14, R217 ;  /* 0x000000d9000e7202 */ /* 0x000fe40000000f00 */
[----:B------:R-:W-:Y:S02]  /*2ff0*/  @!P0 FSEL R14, R217, -INF , !P1 ;  /* 0xff800000d90e8808 */ /* 0x000fe40004800000 */
[----:B---3--:R-:W-:Y:S01]  /*3000*/  MOV R16, R207 ;  /* 0x000000cf00107202 */ /* 0x008fe20000000f00 */
[----:B------:R-:W-:Y:S02]  /*3010*/  MUFU.EX2 R228, R17 ;  /* 0x0000001100e47308 */ /* 0x000fe40000000800 */
[--C-:B------:R-:W-:Y:S08]  /*3020*/  FFMA.FTZ R14, R14, c[0x0][0x23c], -R4.reuse ;  /* 0x00008f000e0e7a23 */ /* 0x100ff00000010804 */
[----:B------:R3:W-:Y:S01]  /*3030*/  MUFU.EX2 R232, R14 ;  /* 0x0000000e00e87308 */ /* 0x0007e20000000800 */
[----:B--2---:R-:W-:Y:S02]  /*3040*/  MOV R15, R218 ;  /* 0x000000da000f7202 */ /* 0x004fe40000000f00 */
[----:B------:R-:W-:Y:S07]  /*3050*/  @!P0 FSEL R15, R218, -INF , !P2 ;  /* 0xff800000da0f8808 */ /* 0x000fee0005000000 */
[----:B------:R-:W2:Y:S01]  /*3060*/  MUFU.TANH R167, R23 ;  /* 0x0000001700a77308 */ /* 0x000ea20000002400 */
[--C-:B------:R-:W-:Y:S09]  /*3070*/  FFMA.FTZ R15, R15, c[0x0][0x23c], -R4.reuse ;  /* 0x00008f000f0f7a23 */ /* 0x100ff20000010804 */
[----:B------:R1:W-:Y:S01]  /*3080*/  MUFU.EX2 R233, R15 ;  /* 0x0000000f00e97308 */ /* 0x0003e20000000800 */
[C---:B---3--:R-:W-:Y:S09]  /*3090*/  @!P0 IADD3 R14, R0.reuse, 0x9, RZ ;  /* 0x00000009000e8810 */ /* 0x048ff20007ffe0ff */
[----:B------:R-:W3:Y:S10]  /*30a0*/  MUFU.TANH R196, R24 ;  /* 0x0000001800c47308 */ /* 0x000ef40000002400 */
[----:B------:R-:W2:Y:S01]  /*30b0*/  MUFU.TANH R195, R25 ;  /* 0x0000001900c37308 */ /* 0x000ea20000002400 */
[----:B-1----:R-:W-:Y:S04]  /*30c0*/  @!P0 IADD3 R15, R0, 0x8, RZ ;  /* 0x00000008000f8810 */ /* 0x002fe80007ffe0ff */
[-C--:B------:R-:W-:Y:S05]  /*30d0*/  @!P0 ISETP.GE.AND P1, PT, R15, R9.reuse, PT ;  /* 0x000000090f00820c */ /* 0x080fea0003f26270 */
[----:B------:R-:W1:Y:S01]  /*30e0*/  MUFU.TANH R209, R26 ;  /* 0x0000001a00d17308 */ /* 0x000e620000002400 */
[----:B------:R-:W-:Y:S02]  /*30f0*/  @!P0 FSEL R16, R207, -INF , !P1 ;  /* 0xff800000cf108808 */ /* 0x000fe40004800000 */
[----:B------:R-:W-:Y:S03]  /*3100*/  @!P0 ISETP.GE.AND P1, PT, R14, R9, PT ;  /* 0x000000090e00820c */ /* 0x000fe60003f26270 */
[--C-:B------:R-:W-:Y:S01]  /*3110*/  FFMA.FTZ R17, R16, c[0x0][0x23c], -R5.reuse ;  /* 0x00008f0010117a23 */ /* 0x100fe20000010805 */
[----:B------:R-:W-:Y:S02]  /*3120*/  MOV R16, R206 ;  /* 0x000000ce00107202 */ /* 0x000fe40000000f00 */
[----:B------:R-:W-:Y:S01]  /*3130*/  @!P0 FSEL R16, R206, -INF , !P1 ;  /* 0xff800000ce108808 */ /* 0x000fe20004800000 */
[----:B------:R-:W1:Y:S01]  /*3140*/  MUFU.TANH R208, R27 ;  /* 0x0000001b00d07308 */ /* 0x000e620000002400 */
[-C--:B------:R-:W-:Y:S03]  /*3150*/  @!P0 ISETP.GE.AND P1, PT, R15, R8.reuse, PT ;  /* 0x000000080f00820c */ /* 0x080fe60003f26270 */
        /* <DEDUP_REMOVED lines=17> */
[-C--:B------:R-:W-:Y:S05]  /*3270*/  @!P0 ISETP.GE.AND P1, PT, R14, R13.reuse, PT ;  /* 0x0000000d0e00820c */ /* 0x080fea0003f26270 */
[----:B------:R-:W1:Y:S01]  /*3280*/  MUFU.TANH R149, R33 ;  /* 0x0000002100957308 */ /* 0x000e620000002400 */
[--C-:B------:R-:W-:Y:S01]  /*3290*/  FFMA.FTZ R7, R6, c[0x0][0x23c], -R11.reuse ;  /* 0x00008f0006077a23 */ /* 0x100fe2000001080b */
[----:B------:R-:W-:Y:S02]  /*32a0*/  MOV R6, R154 ;  /* 0x0000009a00067202 */ /* 0x000fe40000000f00 */
[----:B------:R-:W-:Y:S02]  /*32b0*/  @!P0 FSEL R6, R154, -INF , !P1 ;  /* 0xff8000009a068808 */ /* 0x000fe40004800000 */
[----:B------:R-:W-:Y:S04]  /*32c0*/  @!P0 ISETP.GE.AND P1, PT, R15, R12, PT ;  /* 0x0000000c0f00820c */ /* 0x000fe80003f26270 */
        /* <DEDUP_REMOVED lines=105> */
[----:B------:R3:W-:Y:S04]  /*3960*/  MUFU.EX2 R220, R4 ;  /* 0x0000000400dc7308 */ /* 0x0007e80000000800 */
        /* <DEDUP_REMOVED lines=102> */
[----:B------:R-:W2:Y:S03]  /*3fd0*/  LDG.E R5, [R146.64+0x20] ;  /* 0x0000202892057981 */ /* 0x000ea6000c1e1900 */
[----:B------:R-:W-:Y:S01]  /*3fe0*/  FMUL.FTZ R4, R201, R4 ;  /* 0x00000004c9047220 */ /* 0x000fe20000410000 */
[----:B------:R-:W-:Y:S03]  /*3ff0*/  MOV R201, c[0x0][0x1c0] ;  /* 0x0000700000c97a02 */ /* 0x000fe60000000f00 */
[----:B------:R-:W-:Y:S02]  /*4000*/  FMUL.FTZ R148, R4, R0 ;  /* 0x0000000004947220 */ /* 0x000fe40000410000 */
[----:B------:R-:W-:Y:S01]  /*4010*/  IMAD R201, R201, c[0x0][0x22c], RZ ;  /* 0x00008b00c9c97a24 */ /* 0x000fe200078e02ff */
[----:B------:R-:W3:Y:S04]  /*4020*/  LDG.E R4, [R146.64+0x80] ;  /* 0x0000802892047981 */ /* 0x000ee8000c1e1900 */
[----:B------:R-:W4:Y:S01]  /*4030*/  LDG.E R0, [R146.64+0xa0] ;  /* 0x0000a02892007981 */ /* 0x000f22000c1e1900 */
[C---:B------:R-:W-:Y:S01]  /*4040*/  FADD.FTZ R16, -R144.reuse, R16 ;  /* 0x0000001090107221 */ /* 0x040fe20000010100 */
[----:B------:R-:W-:Y:S01]  /*4050*/  LEA R201, -R201, RZ, 0x6 ;  /* 0x000000ffc9c97211 */ /* 0x000fe200078e31ff */
[----:B------:R-:W-:Y:S03]  /*4060*/  FADD.FTZ R17, -R144, R17 ;  /* 0x0000001190117221 */ /* 0x000fe60000010100 */
[C---:B------:R-:W-:Y:S04]  /*4070*/  LEA R184, P0, R201.reuse, R184, 0x2 ;  /* 0x000000b8c9b87211 */ /* 0x040fe800078010ff */
[----:B------:R-:W-:Y:S02]  /*4080*/  LEA.HI.X.SX32 R185, R201, R185, 0x2, P0 ;  /* 0x000000b9c9b97211 */ /* 0x000fe400000f16ff */
[----:B------:R-:W-:Y:S01]  /*4090*/  PLOP3.LUT P0, PT, PT, PT, UP3, 0x80, 0x0 ;  /* 0x000000000000781c */ /* 0x000fe20003f0f038 */
[-C--:B-1----:R-:W-:Y:S08]  /*40a0*/  HMMA.16816.F32.BF16 R20, R140, R132.reuse, R20 ;  /* 0x000000848c14723c */ /* 0x082ff00000041814 */
[C---:B------:R-:W-:Y:S07]  /*40b0*/  HMMA.16816.F32.BF16 R24, R136.reuse, R132, R24 ;  /* 0x000000848818723c */ /* 0x040fee0000041818 */
[----:B------:R-:W-:Y:S01]  /*40c0*/  FFMA.FTZ R132, -R164, R164, 1 ;  /* 0x3f800000a4847423 */ /* 0x000fe200000101a4 */
[-C--:B------:R-:W-:Y:S04]  /*40d0*/  HMMA.16816.F32.BF16 R28, R136, R134.reuse, R28 ;  /* 0x00000086881c723c */ /* 0x080fe8000004181c */
[----:B------:R-:W-:Y:S02]  /*40e0*/  FMUL.FTZ R132, R132, c[0x0][0x2ec] ;  /* 0x0000bb0084847a20 */ /* 0x000fe40000410000 */
[----:B------:R-:W-:Y:S02]  /*40f0*/  FMUL.FTZ R133, R159, R16 ;  /* 0x000000109f857220 */ /* 0x000fe40000410000 */
[----:B------:R-:W-:Y:S01]  /*4100*/  FMUL.FTZ R145, R145, R132 ;  /* 0x0000008491917220 */ /* 0x000fe20000410000 */
[----:B------:R-:W-:Y:S04]  /*4110*/  HMMA.16816.F32.BF16 R32, R140, R134, R32 ;  /* 0x000000868c20723c */ /* 0x000fe80000041820 */
[----:B------:R-:W-:Y:S02]  /*4120*/  FMUL.FTZ R132, R158, R17 ;  /* 0x000000119e847220 */ /* 0x000fe40000410000 */
[----:B------:R-:W-:Y:S02]  /*4130*/  FFMA.FTZ R17, -R162, R162, 1 ;  /* 0x3f800000a2117423 */ /* 0x000fe400000101a2 */
[----:B------:R-:W-:Y:S04]  /*4140*/  FFMA.FTZ R16, -R154, R154, 1 ;  /* 0x3f8000009a107423 */ /* 0x000fe8000001019a */
[----:B------:R-:W-:Y:S02]  /*4150*/  FADD.FTZ R20, -R144, R20 ;  /* 0x0000001490147221 */ /* 0x000fe40000010100 */
[----:B------:R-:W-:Y:S02]  /*4160*/  FMUL.FTZ R17, R17, c[0x0][0x2ec] ;  /* 0x0000bb0011117a20 */ /* 0x000fe40000410000 */
[----:B------:R-:W-:Y:S02]  /*4170*/  FMUL.FTZ R16, R16, c[0x0][0x2ec] ;  /* 0x0000bb0010107a20 */ /* 0x000fe40000410000 */
[----:B------:R-:W-:Y:S02]  /*4180*/  FMUL.FTZ R135, R157, R20 ;  /* 0x000000149d877220 */ /* 0x000fe40000410000 */
[----:B------:R-:W-:Y:S02]  /*4190*/  FMUL.FTZ R141, R133, R17 ;  /* 0x00000011858d7220 */ /* 0x000fe40000410000 */
[----:B------:R-:W-:Y:S02]  /*41a0*/  FMUL.FTZ R140, R132, R16 ;  /* 0x00000010848c7220 */ /* 0x000fe40000410000 */
[C---:B------:R-:W-:Y:S02]  /*41b0*/  FADD.FTZ R20, -R144.reuse, R32 ;  /* 0x0000002090147221 */ /* 0x040fe40000010100 */
[----:B------:R-:W-:Y:S02]  /*41c0*/  FADD.FTZ R32, -R144, R33 ;  /* 0x0000002190207221 */ /* 0x000fe40000010100 */
[----:B------:R-:W-:Y:S02]  /*41d0*/  FFMA.FTZ R17, -R150, R150, 1 ;  /* 0x3f80000096117423 */ /* 0x000fe40000010196 */
[----:B------:R-:W-:Y:S02]  /*41e0*/  FFMA.FTZ R16, -R149, R149, 1 ;  /* 0x3f80000095107423 */ /* 0x000fe40000010195 */
[----:B------:R-:W-:Y:S02]  /*41f0*/  FADD.FTZ R21, -R144, R21 ;  /* 0x0000001590157221 */ /* 0x000fe40000010100 */
[----:B------:R-:W-:Y:S02]  /*4200*/  FMUL.FTZ R33, R155, R20 ;  /* 0x000000149b217220 */ /* 0x000fe40000410000 */
[----:B------:R-:W-:Y:S02]  /*4210*/  FMUL.FTZ R32, R153, R32 ;  /* 0x0000002099207220 */ /* 0x000fe40000410000 */
[----:B------:R-:W-:Y:S02]  /*4220*/  FMUL.FTZ R17, R17, c[0x0][0x2ec] ;  /* 0x0000bb0011117a20 */ /* 0x000fe40000410000 */
[----:B------:R-:W-:Y:S02]  /*4230*/  FMUL.FTZ R16, R16, c[0x0][0x2ec] ;  /* 0x0000bb0010107a20 */ /* 0x000fe40000410000 */
        /* <DEDUP_REMOVED lines=9> */
[----:B------:R-:W-:Y:S04]  /*42d0*/  FFMA.FTZ R21, -R206, R206, 1 ;  /* 0x3f800000ce157423 */ /* 0x000fe800000101ce */
[----:B------:R-:W-:Y:S02]  /*42e0*/  FMUL.FTZ R21, R21, c[0x0][0x2ec] ;  /* 0x0000bb0015157a20 */ /* 0x000fe40000410000 */
[C---:B--2---:R-:W-:Y:S02]  /*42f0*/  FADD.FTZ R17, -R5.reuse, R6 ;  /* 0x0000000605117221 */ /* 0x044fe40000010100 */
        /* <DEDUP_REMOVED lines=15> */
[----:B------:R-:W-:Y:S02]  /*43f0*/  FMUL.FTZ R7, R7, c[0x0][0x2ec] ;  /* 0x0000bb0007077a20 */ /* 0x000fe40000410000 */
[----:B------:R-:W-:Y:S02]  /*4400*/  FMUL.FTZ R6, R6, c[0x0][0x2ec] ;  /* 0x0000bb0006067a20 */ /* 0x000fe40000410000 */
[C---:B------:R-:W-:Y:S02]  /*4410*/  FADD.FTZ R20, -R5.reuse, R22 ;  /* 0x0000001605147221 */ /* 0x040fe40000010100 */
[C---:B------:R-:W-:Y:S02]  /*4420*/  FADD.FTZ R19, -R5.reuse, R23 ;  /* 0x0000001705137221 */ /* 0x040fe40000010100 */
[C---:B------:R-:W-:Y:S02]  /*4430*/  FADD.FTZ R18, -R5.reuse, R34 ;  /* 0x0000002205127221 */ /* 0x040fe40000010100 */
[----:B------:R-:W-:Y:S02]  /*4440*/  FADD.FTZ R35, -R5, R35 ;  /* 0x0000002305237221 */ /* 0x000fe40000010100 */
[----:B------:R-:W-:Y:S02]  /*4450*/  FMUL.FTZ R133, R17, R7 ;  /* 0x0000000711857220 */ /* 0x000fe40000410000 */
[----:B------:R-:W-:Y:S02]  /*4460*/  FMUL.FTZ R132, R16, R6 ;  /* 0x0000000610847220 */ /* 0x000fe40000410000 */
[----:B------:R-:W-:Y:S02]  /*4470*/  FFMA.FTZ R7, -R167, R167, 1 ;  /* 0x3f800000a7077423 */ /* 0x000fe400000101a7 */
[----:B------:R-:W-:Y:S02]  /*4480*/  FFMA.FTZ R6, -R152, R152, 1 ;  /* 0x3f80000098067423 */ /* 0x000fe40000010198 */
[----:B------:R-:W-:Y:S02]  /*4490*/  FFMA.FTZ R5, -R151, R151, 1 ;  /* 0x3f80000097057423 */ /* 0x000fe40000010197 */
        /* <DEDUP_REMOVED lines=9> */
[C---:B---3--:R-:W-:Y:S02]  /*4530*/  FADD.FTZ R5, -R4.reuse, R8 ;  /* 0x0000000804057221 */ /* 0x048fe40000010100 */
[C---:B------:R-:W-:Y:S02]  /*4540*/  FADD.FTZ R6, -R4.reuse, R9 ;  /* 0x0000000904067221 */ /* 0x040fe40000010100 */
[----:B------:R-:W-:Y:S02]  /*4550*/  FADD.FTZ R9, -R4, R12 ;  /* 0x0000000c04097221 */ /* 0x000fe40000010100 */
        /* <DEDUP_REMOVED lines=9> */
[C---:B------:R-:W-:Y:S02]  /*45f0*/  FADD.FTZ R24, -R4.reuse, R24 ;  /* 0x0000001804187221 */ /* 0x040fe40000010100 */
        /* <DEDUP_REMOVED lines=8> */
[----:B------:R-:W-:Y:S02]  /*4680*/  FFMA.FTZ R24, -R196, R196, 1 ;  /* 0x3f800000c4187423 */ /* 0x000fe400000101c4 */
[----:B------:R-:W-:Y:S02]  /*4690*/  FFMA.FTZ R23, -R195, R195, 1 ;  /* 0x3f800000c3177423 */ /* 0x000fe400000101c3 */
[----:B------:R-:W-:Y:S02]  /*46a0*/  FFMA.FTZ R28, -R165, R165, 1 ;  /* 0x3f800000a51c7423 */ /* 0x000fe400000101a5 */
[----:B------:R-:W-:Y:S02]  /*46b0*/  FMUL.FTZ R5, R216, R5 ;  /* 0x00000005d8057220 */ /* 0x000fe40000410000 */
[----:B------:R-:W-:Y:S02]  /*46c0*/  FMUL.FTZ R6, R213, R6 ;  /* 0x00000006d5067220 */ /* 0x000fe40000410000 */
[----:B------:R-:W-:Y:S02]  /*46d0*/  FMUL.FTZ R24, R24, c[0x0][0x2ec] ;  /* 0x0000bb0018187a20 */ /* 0x000fe40000410000 */
[----:B------:R-:W-:Y:S02]  /*46e0*/  FMUL.FTZ R23, R23, c[0x0][0x2ec] ;  /* 0x0000bb0017177a20 */ /* 0x000fe40000410000 */
[----:B------:R-:W-:Y:S02]  /*46f0*/  FMUL.FTZ R28, R28, c[0x0][0x2ec] ;  /* 0x0000bb001c1c7a20 */ /* 0x000fe40000410000 */
[----:B------:R-:W-:Y:S02]  /*4700*/  FFMA.FTZ R16, -R169, R169, 1 ;  /* 0x3f800000a9107423 */ /* 0x000fe400000101a9 */
[----:B------:R-:W-:Y:S02]  /*4710*/  FFMA.FTZ R25, -R163, R163, 1 ;  /* 0x3f800000a3197423 */ /* 0x000fe400000101a3 */
[----:B------:R-:W-:Y:S02]  /*4720*/  FMUL.FTZ R24, R4, R24 ;  /* 0x0000001804187220 */ /* 0x000fe40000410000 */
[----:B------:R-:W-:Y:S02]  /*4730*/  FMUL.FTZ R23, R5, R23 ;  /* 0x0000001705177220 */ /* 0x000fe40000410000 */
[----:B------:R-:W-:Y:S02]  /*4740*/  FMUL.FTZ R28, R6, R28 ;  /* 0x0000001c061c7220 */ /* 0x000fe40000410000 */
[C---:B----4-:R-:W-:Y:S02]  /*4750*/  FADD.FTZ R4, -R0.reuse, R10 ;  /* 0x0000000a00047221 */ /* 0x050fe40000010100 */
[C---:B------:R-:W-:Y:S02]  /*4760*/  FADD.FTZ R10, -R0.reuse, R11 ;  /* 0x0000000b000a7221 */ /* 0x040fe40000010100 */
[----:B------:R-:W-:Y:S02]  /*4770*/  FADD.FTZ R11, -R0, R14 ;  /* 0x0000000e000b7221 */ /* 0x000fe40000010100 */
[----:B------:R-:W-:Y:S02]  /*4780*/  FFMA.FTZ R5, -R218, R218, 1 ;  /* 0x3f800000da057423 */ /* 0x000fe400000101da */
[----:B------:R-:W-:Y:S02]  /*4790*/  FFMA.FTZ R13, -R217, R217, 1 ;  /* 0x3f800000d90d7423 */ /* 0x000fe400000101d9 */
[----:B------:R-:W-:Y:S02]  /*47a0*/  FFMA.FTZ R6, -R215, R215, 1 ;  /* 0x3f800000d7067423 */ /* 0x000fe400000101d7 */
[----:B------:R-:W-:Y:S02]  /*47b0*/  FMUL.FTZ R20, R203, R20 ;  /* 0x00000014cb147220 */ /* 0x000fe40000410000 */
[----:B------:R-:W-:Y:S02]  /*47c0*/  FMUL.FTZ R16, R16, c[0x0][0x2ec] ;  /* 0x0000bb0010107a20 */ /* 0x000fe40000410000 */
[----:B------:R-:W-:Y:S02]  /*47d0*/  FMUL.FTZ R12, R221, R12 ;  /* 0x0000000cdd0c7220 */ /* 0x000fe40000410000 */
        /* <DEDUP_REMOVED lines=23> */
[----:B------:R-:W-:Y:S02]  /*4950*/  FFMA.FTZ R19, -R199, R199, 1 ;  /* 0x3f800000c7137423 */ /* 0x000fe400000101c7 */
        /* <DEDUP_REMOVED lines=34> */
.L_x_498:
        /* <DEDUP_REMOVED lines=118> */
.L_x_499:
        /* <DEDUP_REMOVED lines=9> */
[----:B------:R-:W-:Y:S01]  /*5370*/  IMAD R157, R157, 0x18, RZ ;  /* 0x000000189d9d7824 */ /* 0x000fe200078e02ff */
[----:B------:R-:W-:Y:S01]  /*5380*/  UISETP.GT.AND UP2, UPT, UR6, UR4, UPT ;  /* 0x000000040600728c */ /* 0x000fe2000bf44270 */
[----:B------:R-:W-:Y:S01]  /*5390*/  IMAD.SHL.U32 R158, R158, 0x20, RZ ;  /* 0x000000209e9e7824 */ /* 0x000fe200078e00ff */
[----:B------:R-:W3:Y:S01]  /*53a0*/  LDSM.16.MT88.4 R28, [R0+0xd000] ;  /* 0x00d00000001c783b */ /* 0x000ee20000004200 */
[----:B------:R-:W-:Y:S01]  /*53b0*/  IMAD.MOV.U32 R160, RZ, RZ, c[0x0][0x1c0] ;  /* 0x00007000ffa07624 */ /* 0x000fe200078e00ff */
[----:B------:R-:W-:Y:S01]  /*53c0*/  UIADD3 UR6, UR6, -0x1, URZ ;  /* 0xffffffff06067890 */ /* 0x000fe2000fffe03f */
[----:B------:R-:W-:Y:S01]  /*53d0*/  IMAD.MOV.U32 R159, RZ, RZ, c[0x0][0x1c0] ;  /* 0x00007000ff9f7624 */ /* 0x000fe200078e00ff */
[----:B------:R-:W4:Y:S01]  /*53e0*/  LDL R156, [R1] ;  /* 0x00000000019c7983 */ /* 0x000f220000100800 */
[----:B------:R-:W-:Y:S02]  /*53f0*/  IMAD R160, R160, c[0x0][0x22c], RZ ;  /* 0x00008b00a0a07a24 */ /* 0x000fe400078e02ff */
[----:B------:R-:W-:Y:S01]  /*5400*/  IMAD R159, R159, c[0x0][0x22c], RZ ;  /* 0x00008b009f9f7a24 */ /* 0x000fe200078e02ff */
[----:B------:R-:W-:Y:S01]  /*5410*/  LDSM.16.M88.4 R32, [R178] ;  /* 0x00000000b220783b */ /* 0x000fe20000000200 */
[----:B------:R-:W-:Y:S02]  /*5420*/  IMAD R160, R160, 0x28, RZ ;  /* 0x00000028a0a07824 */ /* 0x000fe400078e02ff */
[----:B------:R-:W-:Y:S01]  /*5430*/  IMAD R159, R159, 0x30, RZ ;  /* 0x000000309f9f7824 */ /* 0x000fe200078e02ff */
[----:B------:R-:W1:Y:S04]  /*5440*/  LDSM.16.MT88.4 R132, [R0+0x9400] ;  /* 0x009400000084783b */ /* 0x000e680000004200 */
[----:B------:R-:W1:Y:S04]  /*5450*/  LDSM.16.MT88.4 R136, [R0+0xb400] ;  /* 0x00b400000088783b */ /* 0x000e680000004200 */
[----:B------:R-:W1:Y:S04]  /*5460*/  LDSM.16.MT88.4 R140, [R0+0xd400] ;  /* 0x00d40000008c783b */ /* 0x000e680000004200 */
[----:B------:R-:W-:Y:S04]  /*5470*/  LDSM.16.M88.4 R144, [R180] ;  /* 0x00000000b490783b */ /* 0x000fe80000000200 */
[----:B------:R-:W1:Y:S02]  /*5480*/  LDSM.16.MT88.4 R148, [R0+0x9800] ;  /* 0x009800000094783b */ /* 0x000e640000004200 */
[C---:B-12---:R-:W-:Y:S02]  /*5490*/  HMMA.16816.F32.BF16 R4, R24.reuse, R8, RZ ;  /* 0x000000081804723c */ /* 0x046fe400000418ff */
[----:B------:R-:W-:Y:S06]  /*54a0*/  LDSM.16.MT88.4 R152, [R0+0x9c00] ;  /* 0x009c00000098783b */ /* 0x000fec0000004200 */
[C---:B------:R-:W-:Y:S08]  /*54b0*/  HMMA.16816.F32.BF16 R8, R24.reuse, R10, RZ ;  /* 0x0000000a1808723c */ /* 0x040ff000000418ff */
[C---:B---3--:R-:W-:Y:S08]  /*54c0*/  HMMA.16816.F32.BF16 R12, R24.reuse, R16, RZ ;  /* 0x00000010180c723c */ /* 0x048ff000000418ff */
[C---:B------:R-:W-:Y:S08]  /*54d0*/  HMMA.16816.F32.BF16 R16, R24.reuse, R18, RZ ;  /* 0x000000121810723c */ /* 0x040ff000000418ff */
[C---:B------:R-:W-:Y:S08]  /*54e0*/  HMMA.16816.F32.BF16 R20, R24.reuse, R28, RZ ;  /* 0x0000001c1814723c */ /* 0x040ff000000418ff */
[----:B------:R-:W-:Y:S01]  /*54f0*/  HMMA.16816.F32.BF16 R24, R24, R30, RZ ;  /* 0x0000001e1818723c */ /* 0x000fe200000418ff */
[----:B------:R-:W1:Y:S07]  /*5500*/  LDSM.16.MT88.4 R28, [R0+0xb800] ;  /* 0x00b80000001c783b */ /* 0x000e6e0000004200 */
[C---:B------:R-:W-:Y:S08]  /*5510*/  HMMA.16816.F32.BF16 R4, R32.reuse, R132, R4 ;  /* 0x000000842004723c */ /* 0x040ff00000041804 */
[C---:B------:R-:W-:Y:S01]  /*5520*/  HMMA.16816.F32.BF16 R8, R32.reuse, R134, R8 ;  /* 0x000000862008723c */ /* 0x040fe20000041808 */
[----:B------:R-:W2:Y:S07]  /*5530*/  LDSM.16.MT88.4 R132, [R0+0xd800] ;  /* 0x00d800000084783b */ /* 0x000eae0000004200 */
[C---:B------:R-:W-:Y:S08]  /*5540*/  HMMA.16816.F32.BF16 R12, R32.reuse, R136, R12 ;  /* 0x00000088200c723c */ /* 0x040ff0000004180c */
[C---:B------:R-:W-:Y:S01]  /*5550*/  HMMA.16816.F32.BF16 R16, R32.reuse, R138, R16 ;  /* 0x0000008a2010723c */ /* 0x040fe20000041810 */
[----:B------:R-:W3:Y:S07]  /*5560*/  LDSM.16.M88.4 R136, [R179] ;  /* 0x00000000b388783b */ /* 0x000eee0000000200 */
[C---:B------:R-:W-:Y:S08]  /*5570*/  HMMA.16816.F32.BF16 R20, R32.reuse, R140, R20 ;  /* 0x0000008c2014723c */ /* 0x040ff00000041814 */
[----:B------:R-:W-:Y:S01]  /*5580*/  HMMA.16816.F32.BF16 R24, R32, R142, R24 ;  /* 0x0000008e2018723c */ /* 0x000fe20000041818 */
[----:B------:R-:W3:Y:S04]  /*5590*/  LDSM.16.MT88.4 R32, [R0+0xbc00] ;  /* 0x00bc00000020783b */ /* 0x000ee80000004200 */
[----:B------:R-:W3:Y:S03]  /*55a0*/  LDSM.16.MT88.4 R140, [R0+0xdc00] ;  /* 0x00dc0000008c783b */ /* 0x000ee60000004200 */
[C---:B------:R-:W-:Y:S08]  /*55b0*/  HMMA.16816.F32.BF16 R4, R144.reuse, R148, R4 ;  /* 0x000000949004723c */ /* 0x040ff00000041804 */
[C---:B------:R-:W-:Y:S01]  /*55c0*/  HMMA.16816.F32.BF16 R8, R144.reuse, R150, R8 ;  /* 0x000000969008723c */ /* 0x040fe20000041808 */
[----:B------:R-:W-:Y:S07]  /*55d0*/  LDSM.16.MT88.4 R148, [R0+0xa000] ;  /* 0x00a000000094783b */ /* 0x000fee0000004200 */
[C---:B-1----:R-:W-:Y:S08]  /*55e0*/  HMMA.16816.F32.BF16 R12, R144.reuse, R28, R12 ;  /* 0x0000001c900c723c */ /* 0x042ff0000004180c */
[C---:B------:R-:W-:Y:S01]  /*55f0*/  HMMA.16816.F32.BF16 R16, R144.reuse, R30, R16 ;  /* 0x0000001e9010723c */ /* 0x040fe20000041810 */
[----:B------:R-:W1:Y:S07]  /*5600*/  LDSM.16.M88.4 R28, [R177+0x2000] ;  /* 0x00200000b11c783b */ /* 0x000e6e0000000200 */
[C---:B--2---:R-:W-:Y:S08]  /*5610*/  HMMA.16816.F32.BF16 R20, R144.reuse, R132, R20 ;  /* 0x000000849014723c */ /* 0x044ff00000041814 */
[----:B------:R-:W-:Y:S01]  /*5620*/  HMMA.16816.F32.BF16 R24, R144, R134, R24 ;  /* 0x000000869018723c */ /* 0x000fe20000041818 */
[----:B------:R-:W2:Y:S04]  /*5630*/  LDSM.16.MT88.4 R132, [R0+0xc000] ;  /* 0x00c000000084783b */ /* 0x000ea80000004200 */
[----:B------:R-:W1:Y:S03]  /*5640*/  LDSM.16.MT88.4 R144, [R0+0xe000] ;  /* 0x00e000000090783b */ /* 0x000e660000004200 */
[C---:B---3--:R-:W-:Y:S08]  /*5650*/  HMMA.16816.F32.BF16 R4, R136.reuse, R152, R4 ;  /* 0x000000988804723c */ /* 0x048ff00000041804 */
[C---:B------:R-:W-:Y:S01]  /*5660*/  HMMA.16816.F32.BF16 R8, R136.reuse, R154, R8 ;  /* 0x0000009a8808723c */ /* 0x040fe20000041808 */
[----:B------:R-:W-:Y:S07]  /*5670*/  LDSM.16.MT88.4 R152, [R0+0xa800] ;  /* 0x00a800000098783b */ /* 0x000fee0000004200 */
[C---:B------:R-:W-:Y:S08]  /*5680*/  HMMA.16816.F32.BF16 R12, R136.reuse, R32, R12 ;  /* 0x00000020880c723c */ /* 0x040ff0000004180c */
[C---:B------:R-:W-:Y:S01]  /*5690*/  HMMA.16816.F32.BF16 R16, R136.reuse, R34, R16 ;  /* 0x000000228810723c */ /* 0x040fe20000041810 */
[----:B------:R-:W-:Y:S07]  /*56a0*/  LDSM.16.M88.4 R32, [R178+0x2000] ;  /* 0x00200000b220783b */ /* 0x000fee0000000200 */
[C---:B------:R-:W-:Y:S08]  /*56b0*/  HMMA.16816.F32.BF16 R20, R136.reuse, R140, R20 ;  /* 0x0000008c8814723c */ /* 0x040ff00000041814 */
[----:B------:R-:W-:Y:S01]  /*56c0*/  HMMA.16816.F32.BF16 R24, R136, R142, R24 ;  /* 0x0000008e8818723c */ /* 0x000fe20000041818 */
[----:B------:R-:W3:Y:S04]  /*56d0*/  LDSM.16.MT88.4 R136, [R0+0xa400] ;  /* 0x00a400000088783b */ /* 0x000ee80000004200 */
[----:B------:R-:W3:Y:S03]  /*56e0*/  LDSM.16.MT88.4 R140, [R0+0xc400] ;  /* 0x00c40000008c783b */ /* 0x000ee60000004200 */
[C---:B-1----:R-:W-:Y:S08]  /*56f0*/  HMMA.16816.F32.BF16 R4, R28.reuse, R148, R4 ;  /* 0x000000941c04723c */ /* 0x042ff00000041804 */
[C---:B------:R-:W-:Y:S01]  /*5700*/  HMMA.16816.F32.BF16 R8, R28.reuse, R150, R8 ;  /* 0x000000961c08723c */ /* 0x040fe20000041808 */
[----:B------:R-:W1:Y:S07]  /*5710*/  LDSM.16.MT88.4 R148, [R0+0xe400] ;  /* 0x00e400000094783b */ /* 0x000e6e0000004200 */
[C---:B--2---:R-:W-:Y:S08]  /*5720*/  HMMA.16816.F32.BF16 R12, R28.reuse, R132, R12 ;  /* 0x000000841c0c723c */ /* 0x044ff0000004180c */
[C---:B------:R-:W-:Y:S01]  /*5730*/  HMMA.16816.F32.BF16 R16, R28.reuse, R134, R16 ;  /* 0x000000861c10723c */ /* 0x040fe20000041810 */
[----:B------:R-:W2:Y:S07]  /*5740*/  LDSM.16.M88.4 R132, [R180+0x2000] ;  /* 0x00200000b484783b */ /* 0x000eae0000000200 */
[C---:B------:R-:W-:Y:S08]  /*5750*/  HMMA.16816.F32.BF16 R20, R28.reuse, R144, R20 ;  /* 0x000000901c14723c */ /* 0x040ff00000041814 */
[----:B------:R-:W-:Y:S01]  /*5760*/  HMMA.16816.F32.BF16 R24, R28, R146, R24 ;  /* 0x000000921c18723c */ /* 0x000fe20000041818 */
[----:B------:R-:W2:Y:S04]  /*5770*/  LDSM.16.MT88.4 R28, [R0+0xc800] ;  /* 0x00c80000001c783b */ /* 0x000ea80000004200 */
[----:B------:R-:W-:Y:S03]  /*5780*/  LDSM.16.MT88.4 R144, [R0+0xcc00] ;  /* 0x00cc00000090783b */ /* 0x000fe60000004200 */
[C---:B---3--:R-:W-:Y:S08]  /*5790*/  HMMA.16816.F32.BF16 R4, R32.reuse, R136, R4 ;  /* 0x000000882004723c */ /* 0x048ff00000041804 */
[C---:B------:R-:W-:Y:S01]  /*57a0*/  HMMA.16816.F32.BF16 R8, R32.reuse, R138, R8 ;  /* 0x0000008a2008723c */ /* 0x040fe20000041808 */
[----:B------:R-:W3:Y:S07]  /*57b0*/  LDSM.16.MT88.4 R136, [R0+0xe800] ;  /* 0x00e800000088783b */ /* 0x000eee0000004200 */
[C---:B------:R-:W-:Y:S08]  /*57c0*/  HMMA.16816.F32.BF16 R12, R32.reuse, R140, R12 ;  /* 0x0000008c200c723c */ /* 0x040ff0000004180c */
[C---:B------:R-:W-:Y:S01]  /*57d0*/  HMMA.16816.F32.BF16 R16, R32.reuse, R142, R16 ;  /* 0x0000008e2010723c */ /* 0x040fe20000041810 */
[----:B------:R-:W-:Y:S07]  /*57e0*/  LDSM.16.MT88.4 R140, [R0+0xac00] ;  /* 0x00ac0000008c783b */ /* 0x000fee0000004200 */
[C---:B-1----:R-:W-:Y:S08]  /*57f0*/  HMMA.16816.F32.BF16 R20, R32.reuse, R148, R20 ;  /* 0x000000942014723c */ /* 0x042ff00000041814 */
[----:B------:R-:W-:Y:S01]  /*5800*/  HMMA.16816.F32.BF16 R24, R32, R150, R24 ;  /* 0x000000962018723c */ /* 0x000fe20000041818 */
[----:B------:R-:W1:Y:S04]  /*5810*/  LDSM.16.M88.4 R32, [R179+0x2000] ;  /* 0x00200000b320783b */ /* 0x000e680000000200 */
[----:B------:R3:W1:Y:S03]  /*5820*/  LDSM.16.MT88.4 R148, [R0+0xec00] ;  /* 0x00ec00000094783b */ /* 0x0006660000004200 */
[C---:B--2---:R-:W-:Y:S08]  /*5830*/  HMMA.16816.F32.BF16 R4, R132.reuse, R152, R4 ;  /* 0x000000988404723c */ /* 0x044ff00000041804 */
[C---:B------:R-:W-:Y:S08]  /*5840*/  HMMA.16816.F32.BF16 R8, R132.reuse, R154, R8 ;  /* 0x0000009a8408723c */ /* 0x040ff00000041808 */
[C---:B------:R-:W-:Y:S04]  /*5850*/  HMMA.16816.F32.BF16 R12, R132.reuse, R28, R12 ;  /* 0x0000001c840c723c */ /* 0x040fe8000004180c */
[----:B---3--:R-:W-:Y:S03]  /*5860*/  IMAD.IADD R0, R238, 0x1, R251 ;  /* 0x00000001ee007824 */ /* 0x008fe600078e02fb */
[----:B------:R-:W-:Y:S01]  /*5870*/  @P0 IADD3 R28, P1, R252, UR38, RZ ;  /* 0x00000026fc1c0c10 */ /* 0x000fe2000ff3e0ff */
[C---:B------:R-:W-:Y:S01]  /*5880*/  HMMA.16816.F32.BF16 R16, R132.reuse, R30, R16 ;  /* 0x0000001e8410723c */ /* 0x040fe20000041810 */
[----:B------:R-:W-:Y:S03]  /*5890*/  @UP3 UIADD3 UR38, UP1, UR38, -0x100, URZ ;  /* 0xffffff0026263890 */ /* 0x000fe6000ff3e03f */
[----:B----4-:R-:W-:Y:S01]  /*58a0*/  @P0 IADD3.X R29, R156, UR5, RZ, P1, !PT ;  /* 0x000000059c1d0c10 */ /* 0x010fe20008ffe4ff */
[----:B------:R-:W-:Y:S01]  /*58b0*/  IMAD.MOV.U32 R156, RZ, RZ, c[0x0][0x1c0] ;  /* 0x00007000ff9c7624 */ /* 0x000fe200078e00ff */
[----:B------:R-:W-:Y:S01]  /*58c0*/  @UP3 UIADD3.X UR5, UR5, -0x1, URZ, UP1, !UPT ;  /* 0xffffffff05053890 */ /* 0x000fe20008ffe43f */
[CC--:B------:R-:W-:Y:S01]  /*58d0*/  LEA R30, P1, R238.reuse, R184.reuse, 0x2 ;  /* 0x000000b8ee1e7211 */ /* 0x0c0fe200078210ff */
[C---:B------:R-:W-:Y:S01]  /*58e0*/  HMMA.16816.F32.BF16 R20, R132.reuse, R136, R20 ;  /* 0x000000888414723c */ /* 0x040fe20000041814 */
[----:B------:R2:W5:Y:S03]  /*58f0*/  @P0 LDG.E R237, [R28.64] ;  /* 0x0000001e1ced0981 */ /* 0x000566000c1e1900 */
[-C--:B------:R-:W-:Y:S01]  /*5900*/  LEA.HI.X.SX32 R31, R238, R185.reuse, 0x2, P1 ;  /* 0x000000b9ee1f7211 */ /* 0x080fe200008f16ff */
[----:B------:R2:W5:Y:S01]  /*5910*/  @P0 LDG.E R236, [R28.64+0x20] ;  /* 0x0000201e1cec0981 */ /* 0x000562000c1e1900 */
[----:B------:R-:W-:Y:S02]  /*5920*/  IMAD R156, R156, c[0x0][0x22c], RZ ;  /* 0x00008b009c9c7a24 */ /* 0x000fe400078e02ff */
[----:B------:R-:W-:Y:S01]  /*5930*/  HMMA.16816.F32.BF16 R24, R132, R138, R24 ;  /* 0x0000008a8418723c */ /* 0x000fe20000041818 */
[----:B------:R-:W-:Y:S03]  /*5940*/  LDSM.16.MT88.4 R136, [R2+0x18800] ;  /* 0x018800000288783b */ /* 0x000fe60000004200 */
[----:B------:R-:W-:Y:S01]  /*5950*/  IMAD.SHL.U32 R156, R156, 0x10, RZ ;  /* 0x000000109c9c7824 */ /* 0x000fe200078e00ff */
[----:B------:R2:W5:Y:S03]  /*5960*/  @P0 LDG.E R235, [R28.64+0x80] ;  /* 0x0000801e1ceb0981 */ /* 0x000566000c1e1900 */
[C---:B-1----:R-:W-:Y:S01]  /*5970*/  HMMA.16816.F32.BF16 R4, R32.reuse, R140, R4 ;  /* 0x0000008c2004723c */ /* 0x042fe20000041804 */
[----:B------:R2:W5:Y:S04]  /*5980*/  @P0 LDG.E R234, [R28.64+0xa0] ;  /* 0x0000a01e1cea0981 */ /* 0x000568000c1e1900 */
[CC--:B------:R-:W-:Y:S03]  /*5990*/  LEA R132, P0, R156.reuse, R184.reuse, 0x2 ;  /* 0x000000b89c847211 */ /* 0x0c0fe600078010ff */
[C---:B------:R-:W-:Y:S01]  /*59a0*/  HMMA.16816.F32.BF16 R8, R32.reuse, R142, R8 ;  /* 0x0000008e2008723c */ /* 0x040fe20000041808 */
[----:B------:R-:W-:Y:S03]  /*59b0*/  LDSM.16.MT88.4 R140, [R3+0x1c00] ;  /* 0x001c0000038c783b */ /* 0x000fe60000004200 */
[-C--:B------:R-:W-:Y:S04]  /*59c0*/  LEA.HI.X.SX32 R133, R156, R185.reuse, 0x2, P0 ;  /* 0x000000b99c857211 */ /* 0x080fe800000f16ff */
[C---:B------:R-:W-:Y:S07]  /*59d0*/  HMMA.16816.F32.BF16 R12, R32.reuse, R144, R12 ;  /* 0x00000090200c723c */ /* 0x040fee000004180c */
[----:B------:R1:W-:Y:S01]  /*59e0*/  RED.E.ADD.F32.FTZ.RN.STRONG.GPU [R184.64], R4 ;  /* 0x00000004b800798e */ /* 0x0003e2000c10e79e */
[C---:B------:R-:W-:Y:S03]  /*59f0*/  HMMA.16816.F32.BF16 R16, R32.reuse, R146, R16 ;  /* 0x000000922010723c */ /* 0x040fe60000041810 */
[----:B------:R3:W-:Y:S01]  /*5a00*/  RED.E.ADD.F32.FTZ.RN.STRONG.GPU [R30.64], R5 ;  /* 0x000000051e00798e */ /* 0x0007e2000c10e79e */
[CC--:B--2---:R-:W-:Y:S03]  /*5a10*/  LEA R28, P2, R160.reuse, R184.reuse, 0x2 ;  /* 0x000000b8a01c7211 */ /* 0x0c4fe600078410ff */
[----:B------:R2:W-:Y:S01]  /*5a20*/  RED.E.ADD.F32.FTZ.RN.STRONG.GPU [R132.64], R6 ;  /* 0x000000068400798e */ /* 0x0005e2000c10e79e */
[C---:B------:R-:W-:Y:S04]  /*5a30*/  HMMA.16816.F32.BF16 R20, R32.reuse, R148, R20 ;  /* 0x000000942014723c */ /* 0x040fe80000041814 */
[-C--:B------:R-:W-:Y:S04]  /*5a40*/  LEA.HI.X.SX32 R29, R160, R185.reuse, 0x2, P2 ;  /* 0x000000b9a01d7211 */ /* 0x080fe800010f16ff */
[----:B------:R-:W-:Y:S07]  /*5a50*/  HMMA.16816.F32.BF16 R24, R32, R150, R24 ;  /* 0x000000962018723c */ /* 0x000fee0000041818 */
[CC--:B------:R-:W-:Y:S02]  /*5a60*/  LEA R32, P0, R158.reuse, R184.reuse, 0x2 ;  /* 0x000000b89e207211 */ /* 0x0c0fe400078010ff */
[CC--:B-1----:R-:W-:Y:S03]  /*5a70*/  LEA R4, P1, R157.reuse, R184.reuse, 0x2 ;  /* 0x000000b89d047211 */ /* 0x0c2fe600078210ff */
[-C--:B------:R-:W-:Y:S01]  /*5a80*/  LEA.HI.X.SX32 R33, R158, R185.reuse, 0x2, P0 ;  /* 0x000000b99e217211 */ /* 0x080fe200000f16ff */
[----:B------:R-:W-:Y:S01]  /*5a90*/  IMAD.MOV.U32 R158, RZ, RZ, c[0x0][0x1c0] ;  /* 0x00007000ff9e7624 */ /* 0x000fe200078e00ff */
[-C--:B---3--:R-:W-:Y:S01]  /*5aa0*/  LEA.HI.X.SX32 R5, R157, R185.reuse, 0x2, P1 ;  /* 0x000000b99d057211 */ /* 0x088fe200008f16ff */
[----:B------:R-:W-:Y:S01]  /*5ab0*/  IMAD.MOV.U32 R157, RZ, RZ, c[0x0][0x1c0] ;  /* 0x00007000ff9d7624 */ /* 0x000fe200078e00ff */
[-C--:B--2---:R-:W-:Y:S01]  /*5ac0*/  LEA R6, P1, R159, R184.reuse, 0x2 ;  /* 0x000000b89f067211 */ /* 0x084fe200078210ff */
[----:B------:R-:W-:Y:S02]  /*5ad0*/  IMAD R158, R158, c[0x0][0x22c], RZ ;  /* 0x00008b009e9e7a24 */ /* 0x000fe400078e02ff */
[----:B------:R1:W-:Y:S01]  /*5ae0*/  RED.E.ADD.F32.FTZ.RN.STRONG.GPU [R4.64], R7 ;  /* 0x000000070400798e */ /* 0x0003e2000c10e79e */
[----:B------:R-:W-:Y:S02]  /*5af0*/  IMAD R157, R157, c[0x0][0x22c], RZ ;  /* 0x00008b009d9d7a24 */ /* 0x000fe400078e02ff */
[----:B------:R-:W-:Y:S01]  /*5b00*/  IMAD.SHL.U32 R158, R158, 0x10, RZ ;  /* 0x000000109e9e7824 */ /* 0x000fe200078e00ff */
[----:B------:R2:W-:Y:S01]  /*5b10*/  RED.E.ADD.F32.FTZ.RN.STRONG.GPU [R32.64], R8 ;  /* 0x000000082000798e */ /* 0x0005e2000c10e79e */
[----:B------:R-:W-:Y:S03]  /*5b20*/  IMAD R157, R157, 0x38, RZ ;  /* 0x000000389d9d7824 */ /* 0x000fe600078e02ff */
[----:B------:R3:W-:Y:S01]  /*5b30*/  RED.E.ADD.F32.FTZ.RN.STRONG.GPU [R28.64], R9 ;  /* 0x000000091c00798e */ /* 0x0007e2000c10e79e */
[----:B------:R-:W-:Y:S03]  /*5b40*/  IADD3 R134, R158, 0x20, RZ ;  /* 0x000000209e867810 */ /* 0x000fe60007ffe0ff */
[----:B------:R-:W-:Y:S01]  /*5b50*/  LDSM.16.MT88.4 R32, [R2+0x17800] ;  /* 0x017800000220783b */ /* 0x000fe20000004200 */
[-C--:B-1----:R-:W-:Y:S02]  /*5b60*/  LEA.HI.X.SX32 R7, R159, R185.reuse, 0x2, P1 ;  /* 0x000000b99f077211 */ /* 0x082fe400008f16ff */
[CC--:B------:R-:W-:Y:S03]  /*5b70*/  LEA R4, P0, R157.reuse, R184.reuse, 0x2 ;  /* 0x000000b89d047211 */ /* 0x0c0fe600078010ff */
[----:B------:R1:W-:Y:S01]  /*5b80*/  RED.E.ADD.F32.FTZ.RN.STRONG.GPU [R6.64], R10 ;  /* 0x0000000a0600798e */ /* 0x0003e2000c10e79e */
[-C--:B------:R-:W-:Y:S02]  /*5b90*/  LEA.HI.X.SX32 R5, R157, R185.reuse, 0x2, P0 ;  /* 0x000000b99d057211 */ /* 0x080fe400000f16ff */
[CC--:B--2---:R-:W-:Y:S03]  /*5ba0*/  LEA R8, P0, R134.reuse, R184.reuse, 0x2 ;  /* 0x000000b886087211 */ /* 0x0c4fe600078010ff */
[----:B------:R2:W-:Y:S01]  /*5bb0*/  RED.E.ADD.F32.FTZ.RN.STRONG.GPU [R4.64], R11 ;  /* 0x0000000b0400798e */ /* 0x0005e2000c10e79e */
[-C--:B---3--:R-:W-:Y:S03]  /*5bc0*/  LEA.HI.X.SX32 R9, R134, R185.reuse, 0x2, P0 ;  /* 0x000000b986097211 */ /* 0x088fe600000f16ff */
[----:B------:R-:W-:Y:S04]  /*5bd0*/  RED.E.ADD.F32.FTZ.RN.STRONG.GPU [R184.64+0x80], R12 ;  /* 0x0000800cb800798e */ /* 0x000fe8000c10e79e */
[----:B------:R-:W-:Y:S04]  /*5be0*/  RED.E.ADD.F32.FTZ.RN.STRONG.GPU [R30.64+0x80], R13 ;  /* 0x0000800d1e00798e */ /* 0x000fe8000c10e79e */
[----:B------:R3:W-:Y:S04]  /*5bf0*/  RED.E.ADD.F32.FTZ.RN.STRONG.GPU [R8.64], R14 ;  /* 0x0000000e0800798e */ /* 0x0007e8000c10e79e */
[----:B------:R-:W-:Y:S01]  /*5c00*/  LDSM.16.MT88.4 R132, [R3+0x1400] ;  /* 0x001400000384783b */ /* 0x000fe20000004200 */
[CC--:B-1----:R-:W-:Y:S02]  /*5c10*/  LEA R6, P1, R251.reuse, R184.reuse, 0x2 ;  /* 0x000000b8fb067211 */ /* 0x0c2fe400078210ff */
[-C--:B------:R-:W-:Y:S02]  /*5c20*/  LEA R10, P2, R242, R184.reuse, 0x2 ;  /* 0x000000b8f20a7211 */ /* 0x080fe400078410ff */
[-C--:B------:R-:W-:Y:S02]  /*5c30*/  LEA.HI.X.SX32 R7, R251, R185.reuse, 0x2, P1 ;  /* 0x000000b9fb077211 */ /* 0x080fe400008f16ff */
[-C--:B--2---:R-:W-:Y:S02]  /*5c40*/  LEA R4, P0, R0, R184.reuse, 0x2 ;  /* 0x000000b800047211 */ /* 0x084fe400078010ff */
[-C--:B------:R-:W-:Y:S01]  /*5c50*/  LEA.HI.X.SX32 R11, R242, R185.reuse, 0x2, P2 ;  /* 0x000000b9f20b7211 */ /* 0x080fe200010f16ff */
[----:B------:R1:W-:Y:S01]  /*5c60*/  RED.E.ADD.F32.FTZ.RN.STRONG.GPU [R6.64], R15 ;  /* 0x0000000f0600798e */ /* 0x0003e2000c10e79e */
[-C--:B------:R-:W-:Y:S02]  /*5c70*/  LEA.HI.X.SX32 R5, R0, R185.reuse, 0x2, P0 ;  /* 0x000000b900057211 */ /* 0x080fe400000f16ff */
[----:B------:R-:W-:Y:S03]  /*5c80*/  IADD3 R0, R156, 0x40, RZ ;  /* 0x000000409c007810 */ /* 0x000fe60007ffe0ff */
        /* <DEDUP_REMOVED lines=10> */
[-C--:B------:R-:W-:Y:S01]  /*5d30*/  LEA.HI.X.SX32 R5, R0, R185.reuse, 0x2, P1 ;  /* 0x000000b900057211 */ /* 0x080fe200008f16ff */
[----:B------:R-:W-:Y:S01]  /*5d40*/  IMAD.IADD R0, R238, 0x1, R250 ;  /* 0x00000001ee007824 */ /* 0x000fe200078e02fa */
[-C--:B------:R-:W-:Y:S01]  /*5d50*/  LEA.HI.X.SX32 R13, R250, R185.reuse, 0x2, P0 ;  /* 0x000000b9fa0d7211 */ /* 0x080fe200000f16ff */
[----:B------:R-:W-:Y:S03]  /*5d60*/  RED.E.ADD.F32.FTZ.RN.STRONG.GPU [R184.64+0x100], R20 ;  /* 0x00010014b800798e */ /* 0x000fe6000c10e79e */
[-C--:B---3--:R-:W-:Y:S01]  /*5d70*/  LEA R10, P3, R0, R184.reuse, 0x2 ;  /* 0x000000b8000a7211 */ /* 0x088fe200078610ff */
[----:B------:R-:W-:Y:S01]  /*5d80*/  RED.E.ADD.F32.FTZ.RN.STRONG.GPU [R30.64+0x100], R21 ;  /* 0x000100151e00798e */ /* 0x000fe2000c10e79e */
[-C--:B----4-:R-:W-:Y:S02]  /*5d90*/  LEA R8, P2, R240, R184.reuse, 0x2 ;  /* 0x000000b8f0087211 */ /* 0x090fe400078410ff */
[-C--:B------:R-:W-:Y:S01]  /*5da0*/  LEA.HI.X.SX32 R11, R0, R185.reuse, 0x2, P3 ;  /* 0x000000b9000b7211 */ /* 0x080fe200018f16ff */
[----:B------:R2:W-:Y:S01]  /*5db0*/  RED.E.ADD.F32.FTZ.RN.STRONG.GPU [R4.64], R22 ;  /* 0x000000160400798e */ /* 0x0005e2000c10e79e */
[-C--:B------:R-:W-:Y:S02]  /*5dc0*/  LEA.HI.X.SX32 R9, R240, R185.reuse, 0x2, P2 ;  /* 0x000000b9f0097211 */ /* 0x080fe400010f16ff */
[----:B------:R-:W-:Y:S01]  /*5dd0*/  IADD3 R0, R3, -0x3000, RZ ;  /* 0xffffd00003007810 */ /* 0x000fe20007ffe0ff */
[----:B------:R-:W-:Y:S04]  /*5de0*/  RED.E.ADD.F32.FTZ.RN.STRONG.GPU [R12.64], R23 ;  /* 0x000000170c00798e */ /* 0x000fe8000c10e79e */
[----:B------:R-:W-:Y:S04]  /*5df0*/  RED.E.ADD.F32.FTZ.RN.STRONG.GPU [R10.64], R24 ;  /* 0x000000180a00798e */ /* 0x000fe8000c10e79e */
[----:B------:R-:W-:Y:S01]  /*5e00*/  RED.E.ADD.F32.FTZ.RN.STRONG.GPU [R8.64], R25 ;  /* 0x000000190800798e */ /* 0x000fe2000c10e79e */
[CC--:B-1----:R-:W-:Y:S03]  /*5e10*/  LEA R6, P1, R239.reuse, R184.reuse, 0x2 ;  /* 0x000000b8ef067211 */ /* 0x0c2fe600078210ff */
[----:B------:R-:W-:Y:S01]  /*5e20*/  LDSM.16.MT88.4 R8, [R3] ;  /* 0x000000000308783b */ /* 0x000fe20000004200 */
[-C--:B------:R-:W-:Y:S03]  /*5e30*/  LEA.HI.X.SX32 R7, R239, R185.reuse, 0x2, P1 ;  /* 0x000000b9ef077211 */ /* 0x080fe600008f16ff */
[----:B------:R-:W-:Y:S01]  /*5e40*/  LDSM.16.MT88.4 R12, [R2+0x17000] ;  /* 0x01700000020c783b */ /* 0x000fe20000004200 */
[----:B------:R-:W-:Y:S01]  /*5e50*/  PLOP3.LUT P1, PT, PT, PT, UP0, 0x80, 0x0 ;  /* 0x000000000000781c */ /* 0x000fe20003f2f008 */
[----:B------:R-:W-:Y:S02]  /*5e60*/  @UP3 UIADD3 UR42, UP0, UR42, -0x100, URZ ;  /* 0xffffff002a2a3890 */ /* 0x000fe4000ff1e03f */
[----:B------:R-:W-:Y:S02]  /*5e70*/  RED.E.ADD.F32.FTZ.RN.STRONG.GPU [R6.64], R26 ;  /* 0x0000001a0600798e */ /* 0x000fe4000c10e79e */
[----:B------:R-:W-:Y:S01]  /*5e80*/  @UP3 UIADD3.X UR39, UR39, -0x1, URZ, UP0, !UPT ;  /* 0xffffffff27273890 */ /* 0x000fe200087fe43f */
[C---:B--2---:R-:W-:Y:S01]  /*5e90*/  LEA R4, P0, R243.reuse, R184, 0x2 ;  /* 0x000000b8f3047211 */ /* 0x044fe200078010ff */
[----:B------:R-:W-:Y:S03]  /*5ea0*/  LDSM.16.MT88.4 R16, [R3+0x1000] ;  /* 0x001000000310783b */ /* 0x000fe60000004200 */
[----:B------:R-:W-:Y:S01]  /*5eb0*/  LEA.HI.X.SX32 R5, R243, R185, 0x2, P0 ;  /* 0x000000b9f3057211 */ /* 0x000fe200000f16ff */
[----:B------:R-:W-:Y:S01]  /*5ec0*/  LDSM.16.MT88.4 R20, [R3+0x2000] ;  /* 0x002000000314783b */ /* 0x000fe20000004200 */
[----:B------:R-:W-:Y:S02]  /*5ed0*/  PLOP3.LUT P0, PT, PT, PT, UP2, 0x80, 0x0 ;  /* 0x000000000000781c */ /* 0x000fe40003f0f028 */
[----:B------:R-:W-:Y:S01]  /*5ee0*/  @P1 IADD3 R0, R3, 0x3000, RZ ;  /* 0x0000300003001810 */ /* 0x000fe20007ffe0ff */
[----:B------:R-:W-:Y:S04]  /*5ef0*/  RED.E.ADD.F32.FTZ.RN.STRONG.GPU [R4.64], R27 ;  /* 0x0000001b0400798e */ /* 0x000fe8000c10e79e */
[----:B------:R-:W1:Y:S04]  /*5f00*/  LDSM.16.MT88.4 R4, [R2+0x15000] ;  /* 0x015000000204783b */ /* 0x000e680000004200 */
[----:B------:R-:W-:Y:S04]  /*5f10*/  LDSM.16.MT88.4 R28, [R2+0x15800] ;  /* 0x01580000021c783b */ /* 0x000fe80000004200 */
        /* <DEDUP_REMOVED lines=60> */
.L_x_497:
[----:B-1----:R-:W2:Y:S01]  /*62e0*/  LDL.64 R28, [R1+0x10] ;  /* 0x00001000011c7983 */ /* 0x002ea20000100a00 */
        /* <DEDUP_REMOVED lines=34> */
[----:B------:R-:W-:Y:S01]  /*6510*/  STS [R245], R3 ;  /* 0x00000003f5007388 */ /* 0x000fe20000000800 */
[----:B------:R-:W-:Y:S01]  /*6520*/  FMUL.FTZ R16, R101, c[0x0][0x2e0] ;  /* 0x0000b80065107a20 */ /* 0x000fe20000410000 */
[----:B------:R-:W-:Y:S01]  /*6530*/  F2FP.BF16.PACK_AB R10, R10, R94 ;  /* 0x0000005e0a0a723e */ /* 0x000fe200000010ff */
[----:B------:R-:W-:Y:S01]  /*6540*/  FMUL.FTZ R102, R102, c[0x0][0x2e0] ;  /* 0x0000b80066667a20 */ /* 0x000fe20000410000 */
[----:B------:R3:W-:Y:S01]  /*6550*/  STS [R245+0x200], R0 ;  /* 0x00020000f5007388 */ /* 0x0007e20000000800 */
        /* <DEDUP_REMOVED lines=58> */
[----:B------:R-:W-:Y:S01]  /*6900*/  ULDC.64 UR6, c[0x0][0x3a0] ;  /* 0x0000e80000067ab9 */ /* 0x000fe20000000a00 */
[----:B------:R-:W-:Y:S01]  /*6910*/  STS [R245+0x4000], R22 ;  /* 0x00400016f5007388 */ /* 0x000fe20000000800 */
[----:B------:R-:W-:Y:S01]  /*6920*/  F2FP.BF16.PACK_AB R52, R53, R52 ;  /* 0x000000343534723e */ /* 0x000fe200000010ff */
[----:B------:R-:W-:Y:S01]  /*6930*/  UIMAD UR6, UR37, UR6, URZ ;  /* 0x00000006250672a4 */ /* 0x000fe2000f8e023f */
[----:B------:R-:W-:Y:S01]  /*6940*/  F2FP.BF16.PACK_AB R126, R127, R126 ;  /* 0x0000007e7f7e723e */ /* 0x000fe200000010ff */
[----:B------:R-:W-:Y:S01]  /*6950*/  STS [R245+0x4200], R21 ;  /* 0x00420015f5007388 */ /* 0x000fe20000000800 */
[----:B------:R-:W-:Y:S01]  /*6960*/  F2FP.BF16.PACK_AB R54, R55, R54 ;  /* 0x000000363736723e */ /* 0x000fe200000010ff */
[----:B---3--:R-:W-:Y:S01]  /*6970*/  IMAD.U32 R0, RZ, RZ, UR34 ;  /* 0x00000022ff007e24 */ /* 0x008fe2000f8e00ff */
[----:B------:R-:W-:Y:S01]  /*6980*/  F2FP.BF16.PACK_AB R64, R65, R64 ;  /* 0x000000404140723e */ /* 0x000fe200000010ff */
[----:B------:R-:W-:Y:S01]  /*6990*/  STS [R246+0x4000], R128 ;  /* 0x00400080f6007388 */ /* 0x000fe20000000800 */
[----:B------:R-:W-:Y:S01]  /*69a0*/  F2FP.BF16.PACK_AB R66, R67, R66 ;  /* 0x000000424342723e */ /* 0x000fe200000010ff */
[----:B------:R-:W-:Y:S01]  /*69b0*/  ULDC.64 UR4, c[0x0][0x3a8] ;  /* 0x0000ea0000047ab9 */ /* 0x000fe20000000a00 */
[----:B------:R-:W-:Y:S01]  /*69c0*/  F2FP.BF16.PACK_AB R56, R57, R56 ;  /* 0x000000383938723e */ /* 0x000fe200000010ff */
[----:B------:R-:W-:Y:S01]  /*69d0*/  STS [R246+0x4200], R130 ;  /* 0x00420082f6007388 */ /* 0x000fe20000000800 */
[----:B------:R-:W-:Y:S01]  /*69e0*/  F2FP.BF16.PACK_AB R58, R59, R58 ;  /* 0x0000003a3b3a723e */ /* 0x000fe200000010ff */
[----:B------:R-:W-:Y:S01]  /*69f0*/  UIMAD UR4, UR37, UR4, URZ ;  /* 0x00000004250472a4 */ /* 0x000fe2000f8e023f */
[----:B------:R-:W-:Y:S01]  /*6a00*/  F2FP.BF16.PACK_AB R60, R61, R60 ;  /* 0x0000003c3d3c723e */ /* 0x000fe200000010ff */
[----:B------:R-:W-:Y:S01]  /*6a10*/  STS [R245+0x5000], R121 ;  /* 0x00500079f5007388 */ /* 0x000fe20000000800 */
[----:B------:R-:W-:Y:S01]  /*6a20*/  F2FP.BF16.PACK_AB R62, R63, R62 ;  /* 0x0000003e3f3e723e */ /* 0x000fe200000010ff */
[----:B------:R-:W-:Y:S01]  /*6a30*/  UIMAD UR6, UR34, UR7, UR6 ;  /* 0x00000007220672a4 */ /* 0x000fe2000f8e0206 */
[----:B------:R-:W-:Y:S01]  /*6a40*/  F2FP.BF16.PACK_AB R68, R69, R68 ;  /* 0x000000444544723e */ /* 0x000fe200000010ff */
[----:B------:R-:W-:Y:S01]  /*6a50*/  STS [R245+0x5200], R122 ;  /* 0x0052007af5007388 */ /* 0x000fe20000000800 */
[----:B------:R-:W-:Y:S01]  /*6a60*/  F2FP.BF16.PACK_AB R70, R71, R70 ;  /* 0x000000464746723e */ /* 0x000fe200000010ff */
[----:B------:R-:W-:Y:S01]  /*6a70*/  UIMAD UR4, UR34, UR5, UR4 ;  /* 0x00000005220472a4 */ /* 0x000fe2000f8e0204 */
[----:B------:R-:W-:Y:S01]  /*6a80*/  F2FP.BF16.PACK_AB R80, R81, R80 ;  /* 0x000000505150723e */ /* 0x000fe200000010ff */
[----:B------:R-:W3:Y:S01]  /*6a90*/  S2R R26, SR_CTAID.Z ;  /* 0x00000000001a7919 */ /* 0x000ee20000002700 */
[----:B------:R-:W-:-:S02]  /*6aa0*/  F2FP.BF16.PACK_AB R82, R83, R82 ;  /* 0x000000525352723e */ /* 0x000fc400000010ff */
[----:B------:R-:W-:Y:S01]  /*6ab0*/  F2FP.BF16.PACK_AB R72, R73, R72 ;  /* 0x000000484948723e */ /* 0x000fe200000010ff */
[----:B------:R-:W-:Y:S01]  /*6ac0*/  STS [R246+0x5000], R124 ;  /* 0x0050007cf6007388 */ /* 0x000fe20000000800 */
[----:B------:R-:W-:Y:S02]  /*6ad0*/  F2FP.BF16.PACK_AB R74, R75, R74 ;  /* 0x0000004a4b4a723e */ /* 0x000fe400000010ff */
[----:B------:R-:W-:Y:S01]  /*6ae0*/  F2FP.BF16.PACK_AB R76, R77, R76 ;  /* 0x0000004c4d4c723e */ /* 0x000fe200000010ff */
[----:B------:R-:W-:Y:S01]  /*6af0*/  STS [R246+0x5200], R126 ;  /* 0x0052007ef6007388 */ /* 0x000fe20000000800 */
[----:B------:R-:W-:Y:S02]  /*6b00*/  F2FP.BF16.PACK_AB R78, R79, R78 ;  /* 0x0000004e4f4e723e */ /* 0x000fe400000010ff */
[----:B------:R-:W-:Y:S01]  /*6b10*/  MOV R6, UR34 ;  /* 0x0000002200067c02 */ /* 0x000fe20008000f00 */
[----:B------:R-:W-:Y:S01]  /*6b20*/  STS [R245+0x6000], R36 ;  /* 0x00600024f5007388 */ /* 0x000fe20000000800 */
[----:B----4-:R-:W-:-:S03]  /*6b30*/  SHF.L.U32 R12, R247, 0x1, RZ ;  /* 0x00000001f70c7819 */ /* 0x010fc600000006ff */
[----:B------:R-:W-:Y:S04]  /*6b40*/  STS [R245+0x6200], R38 ;  /* 0x00620026f5007388 */ /* 0x000fe80000000800 */
[----:B------:R-:W-:Y:S04]  /*6b50*/  STS [R246+0x6000], R48 ;  /* 0x00600030f6007388 */ /* 0x000fe80000000800 */
[----:B------:R-:W-:Y:S04]  /*6b60*/  STS [R246+0x6200], R50 ;  /* 0x00620032f6007388 */ /* 0x000fe80000000800 */
[----:B------:R-:W-:Y:S04]  /*6b70*/  STS [R245+0x7000], R40 ;  /* 0x00700028f5007388 */ /* 0x000fe80000000800 */
[----:B------:R-:W-:Y:S04]  /*6b80*/  STS [R245+0x7200], R42 ;  /* 0x0072002af5007388 */ /* 0x000fe80000000800 */
[----:B------:R-:W-:Y:S04]  /*6b90*/  STS [R246+0x7000], R44 ;  /* 0x0070002cf6007388 */ /* 0x000fe80000000800 */
[----:B------:R-:W-:Y:S04]  /*6ba0*/  STS [R246+0x7200], R46 ;  /* 0x0072002ef6007388 */ /* 0x000fe80000000800 */
[----:B------:R-:W4:Y:S04]  /*6bb0*/  S2R R27, SR_TID.X ;  /* 0x00000000001b7919 */ /* 0x000f280000002100 */
        /* <DEDUP_REMOVED lines=8> */
[----:B------:R-:W-:-:S03]  /*6c40*/  LEA.HI R24, R24, R27, RZ, 0x2 ;  /* 0x0000001b18187211 */ /* 0x000fc600078f10ff */
        /* <DEDUP_REMOVED lines=10> */
[----:B------:R-:W1:Y:S04]  /*6cf0*/  LDS.128 R56, [R12+0x9000] ;  /* 0x009000000c387984 */ /* 0x000e680000000c00 */
[----:B------:R-:W1:Y:S04]  /*6d00*/  LDS.128 R48, [R12+0xb000] ;  /* 0x00b000000c307984 */ /* 0x000e680000000c00 */
[----:B------:R-:W1:Y:S04]  /*6d10*/  LDS.128 R40, [R12+0xd000] ;  /* 0x00d000000c287984 */ /* 0x000e680000000c00 */
[----:B------:R-:W1:Y:S04]  /*6d20*/  LDS.128 R52, [R12+0xa000] ;  /* 0x00a000000c347984 */ /* 0x000e680000000c00 */
[----:B------:R-:W3:Y:S04]  /*6d30*/  LDS.128 R44, [R12+0xc000] ;  /* 0x00c000000c2c7984 */ /* 0x000ee80000000c00 */
[----:B------:R-:W3:Y:S04]  /*6d40*/  LDS.128 R36, [R12+0xe000] ;  /* 0x00e000000c247984 */ /* 0x000ee80000000c00 */
[----:B------:R-:W4:Y:S04]  /*6d50*/  LDS.128 R32, [R12+0xf000] ;  /* 0x00f000000c207984 */ /* 0x000f280000000c00 */
[----:B------:R-:W-:Y:S04]  /*6d60*/  LDS.128 R16, [R12+0x13000] ;  /* 0x013000000c107984 */ /* 0x000fe80000000c00 */
[----:B------:R-:W-:Y:S01]  /*6d70*/  LDS.128 R20, [R12+0x12000] ;  /* 0x012000000c147984 */ /* 0x000fe20000000c00 */
[----:B--2---:R-:W-:-:S02]  /*6d80*/  SHF.R.S32.HI R5, RZ, 0x1f, R28 ;  /* 0x0000001fff057819 */ /* 0x004fc4000001141c */
[----:B------:R-:W-:Y:S02]  /*6d90*/  MOV R4, R28 ;  /* 0x0000001c00047202 */ /* 0x000fe40000000f00 */
[----:B------:R-:W-:Y:S03]  /*6da0*/  LDS.128 R28, [R12+0x10000] ;  /* 0x010000000c1c7984 */ /* 0x000fe60000000c00 */
[----:B------:R-:W-:-:S04]  /*6db0*/  IMAD.WIDE.U32 R6, R6, c[0x0][0x3a0], R4 ;  /* 0x0000e80006067a25 */ /* 0x000fc800078e0004 */
[----:B------:R-:W-:Y:S01]  /*6dc0*/  IMAD.WIDE.U32 R4, R0, c[0x0][0x3a8], R4 ;  /* 0x0000ea0000047a25 */ /* 0x000fe200078e0004 */
[----:B-1----:R-:W-:Y:S02]  /*6dd0*/  SHF.R.S32.HI R0, RZ, 0x1f, R25 ;  /* 0x0000001fff007819 */ /* 0x002fe40000011419 */
[----:B------:R-:W-:Y:S02]  /*6de0*/  IADD3 R7, R7, UR6, RZ ;  /* 0x0000000607077c10 */ /* 0x000fe4000fffe0ff */
[----:B------:R-:W-:Y:S01]  /*6df0*/  IADD3 R5, R5, UR4, RZ ;  /* 0x0000000405057c10 */ /* 0x000fe2000fffe0ff */
[C---:B------:R-:W-:Y:S02]  /*6e00*/  IMAD R8, R0.reuse, c[0x0][0x388], RZ ;  /* 0x0000e20000087a24 */ /* 0x040fe400078e02ff */
[----:B------:R-:W-:Y:S02]  /*6e10*/  IMAD R3, R0, c[0x0][0x390], RZ ;  /* 0x0000e40000037a24 */ /* 0x000fe400078e02ff */
[C---:B------:R-:W-:Y:S01]  /*6e20*/  IMAD R0, R25.reuse, c[0x0][0x38c], R8 ;  /* 0x0000e30019007a24 */ /* 0x040fe200078e0208 */
[----:B---3--:R-:W-:Y:S01]  /*6e30*/  SHF.R.S32.HI R8, RZ, 0x1f, R26 ;  /* 0x0000001fff087819 */ /* 0x008fe2000001141a */
[----:B------:R-:W-:-:S04]  /*6e40*/  IMAD.WIDE.U32 R6, R25, c[0x0][0x388], R6 ;  /* 0x0000e20019067a25 */ /* 0x000fc800078e0006 */
[C---:B------:R-:W-:Y:S02]  /*6e50*/  IMAD R3, R25.reuse, c[0x0][0x394], R3 ;  /* 0x0000e50019037a24 */ /* 0x040fe400078e0203 */
[----:B------:R-:W-:-:S04]  /*6e60*/  IMAD.WIDE.U32 R4, R25, c[0x0][0x390], R4 ;  /* 0x0000e40019047a25 */ /* 0x000fc800078e0004 */
[----:B------:R-:W-:Y:S01]  /*6e70*/  IMAD.IADD R7, R7, 0x1, R0 ;  /* 0x0000000107077824 */ /* 0x000fe200078e0200 */
[----:B------:R-:W-:Y:S01]  /*6e80*/  IADD3 R5, R5, R3, RZ ;  /* 0x0000000305057210 */ /* 0x000fe20007ffe0ff */
[----:B------:R-:W-:Y:S02]  /*6e90*/  IMAD R0, R8, c[0x0][0x3b8], RZ ;  /* 0x0000ee0008007a24 */ /* 0x000fe400078e02ff */
[----:B------:R-:W-:-:S04]  /*6ea0*/  IMAD.WIDE.U32 R6, R26, c[0x0][0x3b8], R6 ;  /* 0x0000ee001a067a25 */ /* 0x000fc800078e0006 */
[----:B------:R-:W-:Y:S02]  /*6eb0*/  IMAD R0, R26, c[0x0][0x3bc], R0 ;  /* 0x0000ef001a007a24 */ /* 0x000fe400078e0200 */
[----:B------:R-:W-:Y:S02]  /*6ec0*/  IMAD R3, R8, c[0x0][0x3c0], RZ ;  /* 0x0000f00008037a24 */ /* 0x000fe400078e02ff */
[----:B------:R-:W-:Y:S01]  /*6ed0*/  IMAD.IADD R7, R7, 0x1, R0 ;  /* 0x0000000107077824 */ /* 0x000fe200078e0200 */
[----:B------:R-:W-:Y:S01]  /*6ee0*/  SHF.R.S32.HI R0, RZ, 0x2, R24 ;  /* 0x00000002ff007819 */ /* 0x000fe20000011418 */
[C---:B------:R-:W-:Y:S02]  /*6ef0*/  IMAD R3, R26.reuse, c[0x0][0x3c4], R3 ;  /* 0x0000f1001a037a24 */ /* 0x040fe400078e0203 */
[----:B------:R-:W-:Y:S01]  /*6f00*/  IMAD.WIDE.U32 R4, R26, c[0x0][0x3c0], R4 ;  /* 0x0000f0001a047a25 */ /* 0x000fe200078e0004 */
[----:B------:R-:W-:Y:S01]  /*6f10*/  SHF.R.S32.HI R8, RZ, 0x1f, R0 ;  /* 0x0000001fff087819 */ /* 0x000fe20000011400 */
[----:B------:R-:W1:Y:S02]  /*6f20*/  LDS.128 R24, [R12+0x11000] ;  /* 0x011000000c187984 */ /* 0x000e640000000c00 */
[----:B------:R-:W-:Y:S01]  /*6f30*/  IMAD.WIDE.U32 R10, R0, c[0x0][0x3a0], R6 ;  /* 0x0000e800000a7a25 */ /* 0x000fe200078e0006 */
[----:B------:R-:W-:Y:S01]  /*6f40*/  IADD3 R5, R5, R3, RZ ;  /* 0x0000000305057210 */ /* 0x000fe20007ffe0ff */
[----:B------:R-:W2:Y:S02]  /*6f50*/  LDS.128 R12, [R12+0x14000] ;  /* 0x014000000c0c7984 */ /* 0x000ea40000000c00 */
[----:B------:R-:W-:Y:S01]  /*6f60*/  IMAD R3, R8, c[0x0][0x3a0], RZ ;  /* 0x0000e80008037a24 */ /* 0x000fe200078e02ff */
[----:B------:R-:W-:Y:S01]  /*6f70*/  LEA R6, P1, R10, c[0x0][0x340], 0x1 ;  /* 0x0000d0000a067a11 */ /* 0x000fe200078208ff */
[----:B------:R-:W-:-:S02]  /*6f80*/  IMAD R8, R8, c[0x0][0x3a8], RZ ;  /* 0x0000ea0008087a24 */ /* 0x000fc400078e02ff */
[C---:B----4-:R-:W-:Y:S02]  /*6f90*/  IMAD R60, R0.reuse, c[0x0][0x3a4], R3 ;  /* 0x0000e900003c7a24 */ /* 0x050fe400078e0203 */
[C---:B------:R-:W-:Y:S02]  /*6fa0*/  IMAD R3, R0.reuse, c[0x0][0x3ac], R8 ;  /* 0x0000eb0000037a24 */ /* 0x040fe400078e0208 */
[----:B------:R-:W-:-:S04]  /*6fb0*/  IMAD.WIDE.U32 R8, R0, c[0x0][0x3a8], R4 ;  /* 0x0000ea0000087a25 */ /* 0x000fc800078e0004 */
[----:B------:R-:W-:Y:S01]  /*6fc0*/  IMAD.IADD R5, R11, 0x1, R60 ;  /* 0x000000010b057824 */ /* 0x000fe200078e023c */
[----:B------:R-:W-:Y:S02]  /*6fd0*/  IADD3 R0, R9, R3, RZ ;  /* 0x0000000309007210 */ /* 0x000fe40007ffe0ff */
[----:B------:R-:W-:Y:S02]  /*6fe0*/  LEA R4, P0, R8, c[0x0][0x348], 0x1 ;  /* 0x0000d20008047a11 */ /* 0x000fe400078008ff */
[----:B------:R-:W-:Y:S02]  /*6ff0*/  LEA.HI.X R7, R10, c[0x0][0x344], R5, 0x1, P1 ;  /* 0x0000d1000a077a11 */ /* 0x000fe400008f0c05 */
[----:B------:R-:W-:Y:S01]  /*7000*/  LEA.HI.X R5, R8, c[0x0][0x34c], R0, 0x1, P0 ;  /* 0x0000d30008057a11 */ /* 0x000fe200000f0c00 */
[----:B------:R-:W-:Y:S01]  /*7010*/  IMAD.MOV.U32 R0, RZ, RZ, c[0x0][0x3a8] ;  /* 0x0000ea00ff007624 */ /* 0x000fe200078e00ff */
[----:B------:R-:W-:Y:S01]  /*7020*/  MOV R3, c[0x0][0x3a0] ;  /* 0x0000e80000037a02 */ /* 0x000fe20000000f00 */
[----:B------:R3:W-:Y:S01]  /*7030*/  STG.E.128 [R6.64], R56 ;  /* 0x0000003806007986 */ /* 0x0007e2000c101d1c */
[----:B------:R-:W-:-:S02]  /*7040*/  MOV R11, c[0x0][0x3a4] ;  /* 0x0000e900000b7a02 */ /* 0x000fc40000000f00 */
[C---:B------:R-:W-:Y:S01]  /*7050*/  LEA R10, P1, R3.reuse, R6, 0x7 ;  /* 0x00000006030a7211 */ /* 0x040fe200078238ff */
[----:B------:R3:W-:Y:S01]  /*7060*/  STG.E.128 [R6.64+0x40], R48 ;  /* 0x0000403006007986 */ /* 0x0007e2000c101d1c */
[----:B------:R-:W-:Y:S02]  /*7070*/  MOV R9, c[0x0][0x3ac] ;  /* 0x0000eb0000097a02 */ /* 0x000fe40000000f00 */
[C---:B------:R-:W-:Y:S01]  /*7080*/  LEA R8, P0, R0.reuse, R4, 0x7 ;  /* 0x0000000400087211 */ /* 0x040fe200078038ff */
[----:B------:R3:W-:Y:S01]  /*7090*/  STG.E.128 [R6.64+0x80], R40 ;  /* 0x0000802806007986 */ /* 0x0007e2000c101d1c */
[----:B------:R-:W-:Y:S02]  /*70a0*/  LEA.HI.X R11, R3, R7, R11, 0x7, P1 ;  /* 0x00000007030b7211 */ /* 0x000fe400008f3c0b */
[----:B------:R-:W-:-:S03]  /*70b0*/  LEA.HI.X R9, R0, R5, R9, 0x7, P0 ;  /* 0x0000000500097211 */ /* 0x000fc600000f3c09 */
[----:B------:R3:W-:Y:S04]  /*70c0*/  STG.E.128 [R10.64], R52 ;  /* 0x000000340a007986 */ /* 0x0007e8000c101d1c */
[----:B------:R3:W-:Y:S04]  /*70d0*/  STG.E.128 [R10.64+0x40], R44 ;  /* 0x0000402c0a007986 */ /* 0x0007e8000c101d1c */
[----:B------:R3:W-:Y:S04]  /*70e0*/  STG.E.128 [R10.64+0x80], R36 ;  /* 0x000080240a007986 */ /* 0x0007e8000c101d1c */
[----:B------:R3:W-:Y:S04]  /*70f0*/  STG.E.128 [R4.64], R32 ;  /* 0x0000002004007986 */ /* 0x0007e8000c101d1c */
[----:B-1----:R3:W-:Y:S04]  /*7100*/  STG.E.128 [R4.64+0x40], R24 ;  /* 0x0000401804007986 */ /* 0x0027e8000c101d1c */
[----:B------:R3:W-:Y:S04]  /*7110*/  STG.E.128 [R4.64+0x80], R16 ;  /* 0x0000801004007986 */ /* 0x0007e8000c101d1c */
[----:B------:R3:W-:Y:S04]  /*7120*/  STG.E.128 [R8.64], R28 ;  /* 0x0000001c08007986 */ /* 0x0007e8000c101d1c */
[----:B------:R3:W-:Y:S04]  /*7130*/  STG.E.128 [R8.64+0x40], R20 ;  /* 0x0000401408007986 */ /* 0x0007e8000c101d1c */
[----:B--2---:R3:W-:Y:S02]  /*7140*/  STG.E.128 [R8.64+0x80], R12 ;  /* 0x0000800c08007986 */ /* 0x0047e4000c101d1c */
.L_x_494:
        /* <DEDUP_REMOVED lines=11> */
.L_x_501:
[----:B------:R-:W-:Y:S05]  /*7200*/  EXIT ;  /* 0x000000000000794d */ /* 0x000fea0003800000 */
.L_x_503:
        /* <DEDUP_REMOVED lines=15> */
.L_x_683:


//--------------------- .text._ZN5flash44flash_bwd_dq_dk_dv_loop_seqk_parallel_kernelI23Flash_bwd_kernel_traitsILi96ELi64ELi128ELi8ELi2ELi4ELi4ELb0ELb0EN7cutlass10bfloat16_tE19Flash_kernel_traitsILi96ELi64ELi128ELi8ES3_EELb1ELb1ELb0ELb0ELb0ELb1ELb0EEEvNS_16Flash_bwd_paramsE --------------------------
	.section	.text._ZN5flash44flash_bwd_dq_dk_dv_loop_seqk_parallel_kernelI23Flash_bwd_kernel_traitsILi96ELi64ELi128ELi8ELi2ELi4ELi4ELb0ELb0EN7cutlass10bfloat16_tE19Flash_kernel_traitsILi96ELi64ELi128ELi8ES3_EELb1ELb1ELb0ELb0ELb0ELb1ELb0EEEvNS_16Flash_bwd_paramsE,"ax",@progbits
	.sectioninfo	@"SHI_REGISTERS=255"
	.align	128
        .global         _ZN5flash44flash_bwd_dq_dk_dv_loop_seqk_parallel_kernelI23Flash_bwd_kernel_traitsILi96ELi64ELi128ELi8ELi2ELi4ELi4ELb0ELb0EN7cutlass10bfloat16_tE19Flash_kernel_traitsILi96ELi64ELi128ELi8ES3_EELb1ELb1ELb0ELb0ELb0ELb1ELb0EEEvNS_16Flash_bwd_paramsE
        .type           _ZN5flash44flash_bwd_dq_dk_dv_loop_seqk_parallel_kernelI23Flash_bwd_kernel_traitsILi96ELi64ELi128ELi8ELi2ELi4ELi4ELb0ELb0EN7cutlass10bfloat16_tE19Flash_kernel_traitsILi96ELi64ELi128ELi8ES3_EELb1ELb1ELb0ELb0ELb0ELb1ELb0EEEvNS_16Flash_bwd_paramsE,@function
        .size           _ZN5flash44flash_bwd_dq_dk_dv_loop_seqk_parallel_kernelI23Flash_bwd_kernel_traitsILi96ELi64ELi128ELi8ELi2ELi4ELi4ELb0ELb0EN7cutlass10bfloat16_tE19Flash_kernel_traitsILi96ELi64ELi128ELi8ES3_EELb1ELb1ELb0ELb0ELb0ELb1ELb0EEEvNS_16Flash_bwd_paramsE,(.L_x_684 - _ZN5flash44flash_bwd_dq_dk_dv_loop_seqk_parallel_kernelI23Flash_bwd_kernel_traitsILi96ELi64ELi128ELi8ELi2ELi4ELi4ELb0ELb0EN7cutlass10bfloat16_tE19Flash_kernel_traitsILi96ELi64ELi128ELi8ES3_EELb1ELb1ELb0ELb0ELb0ELb1ELb0EEEvNS_16Flash_bwd_paramsE)
        .other          _ZN5flash44flash_bwd_dq_dk_dv_loop_seqk_parallel_kernelI23Flash_bwd_kernel_traitsILi96ELi64ELi128ELi8ELi2ELi4ELi4ELb0ELb0EN7cutlass10bfloat16_tE19Flash_kernel_traitsILi96ELi64ELi128ELi8ES3_EELb1ELb1ELb0ELb0ELb0ELb1ELb0EEEvNS_16Flash_bwd_paramsE,@"STO_CUDA_ENTRY STV_DEFAULT"
_ZN5flash44flash_bwd_dq_dk_dv_loop_seqk_parallel_kernelI23Flash_bwd_kernel_traitsILi96ELi64ELi128ELi8ELi2ELi4ELi4ELb0ELb0EN7cutlass10bfloat16_tE19Flash_kernel_traitsILi96ELi64ELi128ELi8ES3_EELb1ELb1ELb0ELb0ELb0ELb1ELb0EEEvNS_16Flash_bwd_paramsE:
.text._ZN5flash44flash_bwd_dq_dk_dv_loop_seqk_parallel_kernelI23Flash_bwd_kernel_traitsILi96ELi64ELi128ELi8ELi2ELi4ELi4ELb0ELb0EN7cutlass10bfloat16_tE19Flash_kernel_traitsILi96ELi64ELi128ELi8ES3_EELb1ELb1ELb0ELb0ELb0ELb1ELb0EEEvNS_16Flash_bwd_paramsE:
[----:B------:R-:W-:Y:S02]  /*0000*/  MOV R1, c[0x0][0x28] ;  /* 0x00000a0000017a02 */ /* 0x000fe40000000f00 */
[----:B------:R-:W1:Y:S01]  /*0010*/  S2R R215, SR_CTAID.X ;  /* 0x0000000000d77919 */ /* 0x000e620000002500 */
[----:B------:R-:W-:Y:S02]  /*0020*/  ULDC UR5, c[0x0][0x218] ;  /* 0x0000860000057ab9 */ /* 0x000fe40000000800 */
        /* <DEDUP_REMOVED lines=57> */
[----:B------:R-:W-:Y:S02]  /*03c0*/  LEA.HI R3, R3, R231, RZ, 0x3 ;  /* 0x000000e703037211 */ /* 0x000fe400078f18ff */
[----:B------:R-:W-:Y:S01]  /*03d0*/  SHF.R.S32.HI R8, RZ, 0x1f, R7 ;  /* 0x0000001fff087819 */ /* 0x000fe20000011407 */
[----:B------:R-:W-:Y:S01]  /*03e0*/  IMAD R176, R0, 0x8, R4 ;  /* 0x0000000800b07824 */ /* 0x000fe200078e0204 */
[----:B------:R-:W-:-:S02]  /*03f0*/  LEA.HI R2, R7, R7, RZ, 0x1 ;  /* 0x0000000707027211 */ /* 0x000fc400078f08ff */
[----:B------:R-:W-:Y:S02]  /*0400*/  LOP3.LUT R0, R3, 0xfffffff8, RZ, 0xc0, !PT ;  /* 0xfffffff803007812 */ /* 0x000fe400078ec0ff */
[----:B------:R-:W-:Y:S02]  /*0410*/  LEA.HI R8, R8, R7, RZ, 0x3 ;  /* 0x0000000708087211 */ /* 0x000fe400078f18ff */
[----:B------:R-:W-:Y:S01]  /*0420*/  LOP3.LUT R5, R5, R6, RZ, 0x3c, !PT ;  /* 0x0000000605057212 */ /* 0x000fe200078e3cff */
[----:B------:R-:W-:Y:S01]  /*0430*/  IMAD.IADD R0, R231, 0x1, -R0 ;  /* 0x00000001e7007824 */ /* 0x000fe200078e0a00 */
[--C-:B------:R-:W-:Y:S02]  /*0440*/  SHF.R.S32.HI R6, RZ, 0x1, R2.reuse ;  /* 0x00000001ff067819 */ /* 0x100fe40000011402 */
[----:B------:R-:W-:Y:S01]  /*0450*/  SHF.R.S32.HI R3, RZ, 0x1f, R2 ;  /* 0x0000001fff037819 */ /* 0x000fe20000011402 */
[----:B------:R-:W-:Y:S01]  /*0460*/  IMAD.U32 R242, R242, 0x20, R5 ;  /* 0x00000020f2f27824 */ /* 0x000fe200078e0005 */
[----:B------:R-:W-:-:S02]  /*0470*/  LOP3.LUT R4, R2, 0x7fffffe, RZ, 0xc0, !PT ;  /* 0x07fffffe02047812 */ /* 0x000fc400078ec0ff */
[----:B------:R-:W-:Y:S02]  /*0480*/  LOP3.LUT R2, R8, 0xfffffff8, RZ, 0xc0, !PT ;  /* 0xfffffff808027812 */ /* 0x000fe400078ec0ff */
[----:B------:R-:W-:Y:S01]  /*0490*/  LEA.HI R5, R3, R6, RZ, 0x2 ;  /* 0x0000000603057211 */ /* 0x000fe200078f10ff */
[C---:B------:R-:W-:Y:S01]  /*04a0*/  IMAD.IADD R16, R7.reuse, 0x1, -R4 ;  /* 0x0000000107107824 */ /* 0x040fe200078e0a04 */
[----:B------:R-:W-:Y:S01]  /*04b0*/  LOP3.LUT R3, R0, 0x1, RZ, 0xc0, !PT ;  /* 0x0000000100037812 */ /* 0x000fe200078ec0ff */
[----:B------:R-:W-:Y:S01]  /*04c0*/  IMAD.IADD R18, R7, 0x1, -R2 ;  /* 0x0000000107127824 */ /* 0x000fe200078e0a02 */
[----:B------:R-:W-:Y:S01]  /*04d0*/  LOP3.LUT R5, R5, 0xfffffffc, RZ, 0xc0, !PT ;  /* 0xfffffffc05057812 */ /* 0x000fe200078ec0ff */
[----:B------:R-:W-:Y:S01]  /*04e0*/  IMAD.SHL.U32 R2, R12, 0x40, RZ ;  /* 0x000000400c027824 */ /* 0x000fe200078e00ff */
[----:B------:R-:W-:Y:S01]  /*04f0*/  ISETP.NE.U32.AND P5, PT, R3, 0x1, PT ;  /* 0x000000010300780c */ /* 0x000fe20003fa5070 */
[----:B------:R-:W-:Y:S01]  /*0500*/  IMAD.SHL.U32 R4, R10, 0x10, RZ ;  /* 0x000000100a047824 */ /* 0x000fe200078e00ff */
[----:B------:R-:W-:Y:S01]  /*0510*/  SHF.R.S32.HI R3, RZ, 0x1, R11 ;  /* 0x00000001ff037819 */ /* 0x000fe2000001140b */
[----:B------:R-:W-:Y:S01]  /*0520*/  IMAD.IADD R15, R6, 0x1, -R5 ;  /* 0x00000001060f7824 */ /* 0x000fe200078e0a05 */
[----:B------:R-:W-:Y:S01]  /*0530*/  LOP3.LUT R2, R2, 0x1c0, RZ, 0xc0, !PT ;  /* 0x000001c002027812 */ /* 0x000fe200078ec0ff */
[----:B------:R-:W-:Y:S01]  /*0540*/  IMAD.SHL.U32 R7, R19, 0x2, RZ ;  /* 0x0000000213077824 */ /* 0x000fe200078e00ff */
[----:B------:R-:W-:Y:S01]  /*0550*/  LEA.HI R11, R0, R0, RZ, 0x1 ;  /* 0x00000000000b7211 */ /* 0x000fe200078f08ff */
[----:B------:R-:W-:Y:S01]  /*0560*/  IMAD.SHL.U32 R5, R3, 0x40, RZ ;  /* 0x0000004003057824 */ /* 0x000fe200078e00ff */
[----:B------:R-:W-:-:S02]  /*0570*/  LOP3.LUT R6, R2, 0x30, R4, 0xf8, !PT ;  /* 0x0000003002067812 */ /* 0x000fc400078ef804 */
[----:B------:R-:W-:Y:S02]  /*0580*/  LOP3.LUT R4, R11, 0x3fffffe, RZ, 0xc0, !PT ;  /* 0x03fffffe0b047812 */ /* 0x000fe400078ec0ff */
[----:B------:R-:W-:Y:S02]  /*0590*/  LOP3.LUT P6, RZ, R3, 0x2, RZ, 0xc0, !PT ;  /* 0x0000000203ff7812 */ /* 0x000fe400078cc0ff */
[----:B------:R-:W-:Y:S01]  /*05a0*/  SHF.R.S32.HI R3, RZ, 0x3, R8 ;  /* 0x00000003ff037819 */ /* 0x000fe20000011408 */
[C---:B------:R-:W-:Y:S01]  /*05b0*/  IMAD.IADD R8, R0.reuse, 0x1, -R4 ;  /* 0x0000000100087824 */ /* 0x040fe200078e0a04 */
[C---:B------:R-:W-:Y:S01]  /*05c0*/  LOP3.LUT P4, RZ, R0.reuse, 0x2, RZ, 0xc0, !PT ;  /* 0x0000000200ff7812 */ /* 0x040fe2000788c0ff */
[----:B------:R-:W-:Y:S01]  /*05d0*/  IMAD.SHL.U32 R0, R0, 0x40, RZ ;  /* 0x0000004000007824 */ /* 0x000fe200078e00ff */
[----:B------:R-:W-:Y:S01]  /*05e0*/  SHF.R.S32.HI R9, RZ, 0x7, R13 ;  /* 0x00000007ff097819 */ /* 0x000fe2000001140d */
[----:B------:R-:W-:Y:S01]  /*05f0*/  IMAD.SHL.U32 R13, R243, 0x20, RZ ;  /* 0x00000020f30d7824 */ /* 0x000fe200078e00ff */
[----:B------:R-:W-:Y:S01]  /*0600*/  SHF.R.U32.HI R12, RZ, 0x3, R2 ;  /* 0x00000003ff0c7819 */ /* 0x000fe20000011602 */
[----:B------:R-:W-:Y:S01]  /*0610*/  IMAD R16, R3, 0x8, R16 ;  /* 0x0000000803107824 */ /* 0x000fe200078e0210 */
[----:B------:R-:W-:Y:S01]  /*0620*/  LOP3.LUT R2, R5, 0xc0, RZ, 0xc0, !PT ;  /* 0x000000c005027812 */ /* 0x000fe200078ec0ff */
[----:B------:R-:W-:Y:S01]  /*0630*/  IMAD R19, R10, 0x2, R3 ;  /* 0x000000020a137824 */ /* 0x000fe200078e0203 */
[----:B------:R-:W-:Y:S01]  /*0640*/  LOP3.LUT R0, R0, 0x1c0, RZ, 0xc0, !PT ;  /* 0x000001c000007812 */ /* 0x000fe200078ec0ff */
[----:B------:R-:W-:Y:S01]  /*0650*/  IMAD R10, R10, 0x200, R7 ;  /* 0x000002000a0a7824 */ /* 0x000fe200078e0207 */
[----:B------:R-:W-:-:S02]  /*0660*/  LOP3.LUT R5, R2, 0x8, R17, 0xf8, !PT ;  /* 0x0000000802057812 */ /* 0x000fc400078ef811 */
[----:B------:R-:W-:Y:S01]  /*0670*/  SHF.R.U32.HI R4, RZ, 0x3, R2 ;  /* 0x00000003ff047819 */ /* 0x000fe20000011602 */
[----:B------:R-:W-:Y:S01]  /*0680*/  IMAD R10, R8, 0x20, R10 ;  /* 0x00000020080a7824 */ /* 0x000fe200078e020a */
[----:B------:R-:W-:Y:S02]  /*0690*/  LOP3.LUT R3, R0, 0x20, R13, 0xf8, !PT ;  /* 0x0000002000037812 */ /* 0x000fe400078ef80d */
[----:B------:R-:W-:Y:S01]  /*06a0*/  SHF.R.U32.HI R2, RZ, 0x3, R0 ;  /* 0x00000003ff027819 */ /* 0x000fe20000011600 */
[----:B------:R-:W-:Y:S01]  /*06b0*/  IMAD R0, R9, 0x1000, R7 ;  /* 0x0000100009007824 */ /* 0x000fe200078e0207 */
[----:B------:R-:W-:Y:S01]  /*06c0*/  LOP3.LUT R4, R5, R4, RZ, 0x3c, !PT ;  /* 0x0000000405047212 */ /* 0x000fe200078e3cff */
[----:B------:R-:W-:Y:S01]  /*06d0*/  IMAD.SHL.U32 R5, R14, 0x10, RZ ;  /* 0x000000100e057824 */ /* 0x000fe200078e00ff */
[----:B------:R-:W-:Y:S01]  /*06e0*/  LOP3.LUT R3, R3, R2, RZ, 0x3c, !PT ;  /* 0x0000000203037212 */ /* 0x000fe200078e3cff */
[----:B------:R-:W-:Y:S01]  /*06f0*/  IMAD R2, R245, 0x400, R0 ;  /* 0x00000400f5027824 */ /* 0x000fe200078e0200 */
[----:B------:R-:W-:Y:S01]  /*0700*/  LOP3.LUT R6, R6, 0x8, R17, 0xf8, !PT ;  /* 0x0000000806067812 */ /* 0x000fe200078ef811 */
[----:B------:R-:W-:Y:S01]  /*0710*/  IMAD.SHL.U32 R0, R9, 0x8, RZ ;  /* 0x0000000809007824 */ /* 0x000fe200078e00ff */
[----:B------:R-:W-:Y:S01]  /*0720*/  R2P PR, R18, 0x6 ;  /* 0x0000000612007804 */ /* 0x000fe20000000000 */
[----:B------:R-:W-:Y:S01]  /*0730*/  IMAD.U32 R176, R176, 0x20, R4 ;  /* 0x00000020b0b07824 */ /* 0x000fe200078e0004 */
[----:B------:R-:W-:Y:S01]  /*0740*/  LOP3.LUT R6, R6, R12, RZ, 0x3c, !PT ;  /* 0x0000000c06067212 */ /* 0x000fe200078e3cff */
[----:B------:R-:W-:Y:S01]  /*0750*/  IMAD.IADD R195, R3, 0x1, R2 ;  /* 0x0000000103c37824 */ /* 0x000fe200078e0202 */
[----:B------:R-:W-:Y:S01]  /*0760*/  LOP3.LUT R8, R0, 0x8, RZ, 0xc0, !PT ;  /* 0x0000000800087812 */ /* 0x000fe200078ec0ff */
[----:B------:R-:W-:Y:S01]  /*0770*/  IMAD.SHL.U32 R2, R14, 0x8, RZ ;  /* 0x000000080e027824 */ /* 0x000fe200078e00ff */
[----:B------:R-:W-:Y:S01]  /*0780*/  SHF.R.S32.HI R0, RZ, 0x1, R11 ;  /* 0x00000001ff007819 */ /* 0x000fe2000001140b */
[----:B------:R-:W-:Y:S01]  /*0790*/  IMAD.SHL.U32 R4, R18, 0x40, RZ ;  /* 0x0000004012047824 */ /* 0x000fe200078e00ff */
[----:B------:R-:W-:Y:S01]  /*07a0*/  LOP3.LUT R9, R8, 0x10, R5, 0xf8, !PT ;  /* 0x0000001008097812 */ /* 0x000fe200078ef805 */
[----:B------:R-:W-:Y:S01]  /*07b0*/  IMAD R3, R14, 0x200, R6 ;  /* 0x000002000e037824 */ /* 0x000fe200078e0206 */
[C---:B------:R-:W-:Y:S01]  /*07c0*/  LOP3.LUT P3, RZ, R0.reuse, 0x2, RZ, 0xc0, !PT ;  /* 0x0000000200ff7812 */ /* 0x040fe2000786c0ff */
[----:B------:R-:W-:Y:S01]  /*07d0*/  IMAD.SHL.U32 R0, R0, 0x40, RZ ;  /* 0x0000004000007824 */ /* 0x000fe200078e00ff */
[----:B------:R-:W-:Y:S01]  /*07e0*/  LOP3.LUT R187, R2, 0x8, RZ, 0xc0, !PT ;  /* 0x0000000802bb7812 */ /* 0x000fe200078ec0ff */
[----:B------:R-:W-:Y:S01]  /*07f0*/  IMAD.SHL.U32 R2, R15, 0x40, RZ ;  /* 0x000000400f027824 */ /* 0x000fe200078e00ff */
[----:B------:R-:W-:Y:S01]  /*0800*/  LOP3.LUT R4, R4, 0x1c0, RZ, 0xc0, !PT ;  /* 0x000001c004047812 */ /* 0x000fe200078ec0ff */
[----:B------:R-:W-:Y:S01]  /*0810*/  IMAD.SHL.U32 R195, R195, 0x2, RZ ;  /* 0x00000002c3c37824 */ /* 0x000fe200078e00ff */
[----:B------:R-:W-:Y:S01]  /*0820*/  LOP3.LUT R6, R0, 0xc0, RZ, 0xc0, !PT ;  /* 0x000000c000067812 */ /* 0x000fe200078ec0ff */
[----:B------:R-:W-:Y:S01]  /*0830*/  IMAD.SHL.U32 R0, R16, 0x20, RZ ;  /* 0x0000002010007824 */ /* 0x000fe200078e00ff */
[----:B------:R-:W-:Y:S01]  /*0840*/  SHF.R.U32.HI R181, RZ, 0x3, R4 ;  /* 0x00000003ffb57819 */ /* 0x000fe20000011604 */
[----:B------:R-:W-:Y:S01]  /*0850*/  IMAD.SHL.U32 R176, R176, 0x2, RZ ;  /* 0x00000002b0b07824 */ /* 0x000fe200078e00ff */
[----:B------:R-:W-:-:S02]  /*0860*/  LOP3.LUT R2, R2, 0xc0, RZ, 0xc0, !PT ;  /* 0x000000c002027812 */ /* 0x000fc400078ec0ff */
[----:B------:R-:W-:Y:S02]  /*0870*/  SHF.R.U32.HI R7, RZ, 0x3, R6 ;  /* 0x00000003ff077819 */ /* 0x000fe40000011606 */
[----:B------:R-:W-:Y:S01]  /*0880*/  LOP3.LUT R181, R181, R4, R187, 0x1e, !PT ;  /* 0x00000004b5b57212 */ /* 0x000fe200078e1ebb */
[----:B------:R-:W-:Y:S01]  /*0890*/  IMAD R4, R245, 0x200, R0 ;  /* 0x00000200f5047824 */ /* 0x000fe200078e0200 */
[----:B------:R-:W-:Y:S02]  /*08a0*/  SHF.R.U32.HI R5, RZ, 0x3, R2 ;  /* 0x00000003ff057819 */ /* 0x000fe40000011602 */
[----:B------:R-:W-:Y:S01]  /*08b0*/  LOP3.LUT R7, R7, R6, R8, 0x1e, !PT ;  /* 0x0000000607077212 */ /* 0x000fe200078e1e08 */
[----:B------:R-:W-:Y:S01]  /*08c0*/  IMAD.U32 R181, R19, 0x200, R181 ;  /* 0x0000020013b57824 */ /* 0x000fe200078e00b5 */
[----:B------:R-:W-:Y:S02]  /*08d0*/  LOP3.LUT R187, R5, R2, R187, 0x1e, !PT ;  /* 0x0000000205bb7212 */ /* 0x000fe400078e1ebb */
[----:B------:R-:W-:Y:S01]  /*08e0*/  LOP3.LUT P0, RZ, R15, 0x2, RZ, 0xc0, !PT ;  /* 0x000000020fff7812 */ /* 0x000fe2000780c0ff */
[----:B------:R-:W-:Y:S01]  /*08f0*/  IMAD.IADD R7, R7, 0x1, R10 ;  /* 0x0000000107077824 */ /* 0x000fe200078e020a */
[----:B------:R-:W-:Y:S01]  /*0900*/  SEL R182, R186, 0xffffffe0, !P1 ;  /* 0xffffffe0bab67807 */ /* 0x000fe20004800000 */
[----:B------:R-:W-:Y:S01]  /*0910*/  IMAD.IADD R187, R4, 0x1, R187 ;  /* 0x0000000104bb7824 */ /* 0x000fe200078e02bb */
[----:B------:R-:W-:-:S02]  /*0920*/  LEA R181, R181, 0x15000, 0x1 ;  /* 0x00015000b5b57811 */ /* 0x000fc400078e08ff */
[----:B------:R-:W-:Y:S01]  /*0930*/  LOP3.LUT R2, R5, R9, R2, 0x1e, !PT ;  /* 0x0000000905027212 */ /* 0x000fe200078e1e02 */
[----:B------:R-:W-:Y:S01]  /*0940*/  IMAD.SHL.U32 R179, R187, 0x2, RZ ;  /* 0x00000002bbb37824 */ /* 0x000fe200078e00ff */
[----:B------:R-:W-:Y:S01]  /*0950*/  SEL R177, R186, 0xffffffe0, !P6 ;  /* 0xffffffe0bab17807 */ /* 0x000fe20007000000 */
[----:B------:R-:W-:Y:S01]  /*0960*/  IMAD.IADD R182, R181, 0x1, R182 ;  /* 0x00000001b5b67824 */ /* 0x000fe200078e02b6 */
[----:B------:R-:W-:Y:S01]  /*0970*/  SEL R193, R193, 0x10, !P5 ;  /* 0x00000010c1c17807 */ /* 0x000fe20006800000 */
[----:B------:R-:W-:Y:S01]  /*0980*/  IMAD.IADD R185, R0, 0x1, R2 ;  /* 0x0000000100b97824 */ /* 0x000fe200078e0202 */
[----:B------:R-:W-:Y:S01]  /*0990*/  SEL R183, R183, 0xffffffc0, !P2 ;  /* 0xffffffc0b7b77807 */ /* 0x000fe20005000000 */
[----:B------:R-:W-:Y:S01]  /*09a0*/  IMAD.SHL.U32 R2, R3, 0x2, RZ ;  /* 0x0000000203027824 */ /* 0x000fe200078e00ff */
[C---:B------:R-:W-:Y:S01]  /*09b0*/  IADD3 R196, R195.reuse, 0x20, RZ ;  /* 0x00000020c3c47810 */ /* 0x040fe20007ffe0ff */
[----:B------:R-:W-:Y:S01]  /*09c0*/  IMAD.IADD R194, R195, 0x1, R193 ;  /* 0x00000001c3c27824 */ /* 0x000fe200078e02c1 */
[----:B------:R-:W-:Y:S01]  /*09d0*/  SHF.R.S32.HI R205, RZ, 0x2, R205 ;  /* 0x00000002ffcd7819 */ /* 0x000fe200000114cd */
[----:B------:R-:W-:Y:S01]  /*09e0*/  IMAD.IADD R184, R181, 0x1, R183 ;  /* 0x00000001b5b87824 */ /* 0x000fe200078e02b7 */
[----:B------:R-:W-:Y:S01]  /*09f0*/  SEL R186, R186, 0xffffffe0, !P0 ;  /* 0xffffffe0baba7807 */ /* 0x000fe20004000000 */
[----:B------:R-:W-:Y:S01]  /*0a00*/  IMAD.IADD R177, R176, 0x1, R177 ;  /* 0x00000001b0b17824 */ /* 0x000fe200078e02b1 */
[----:B------:R-:W-:Y:S01]  /*0a10*/  @P4 IADD3 R196, R195, -0x20, RZ ;  /* 0xffffffe0c3c44810 */ /* 0x000fe20007ffe0ff */
[----:B------:R-:W-:Y:S01]  /*0a20*/  IMAD R205, R245, 0x10, R205 ;  /* 0x00000010f5cd7824 */ /* 0x000fe200078e02cd */
[----:B------:R-:W-:Y:S01]  /*0a30*/  LEA R236, R7, 0x9000, 0x1 ;  /* 0x0000900007ec7811 */ /* 0x000fe200078e08ff */
[----:B------:R-:W-:-:S02]  /*0a40*/  IMAD.IADD R183, R182, 0x1, R183 ;  /* 0x00000001b6b77824 */ /* 0x000fc400078e02b7 */
[----:B------:R-:W-:Y:S01]  /*0a50*/  IMAD.IADD R193, R193, 0x1, R196 ;  /* 0x00000001c1c17824 */ /* 0x000fe200078e02c4 */
[C---:B------:R-:W-:Y:S01]  /*0a60*/  IADD3 R237, R236.reuse, 0x20, RZ ;  /* 0x00000020eced7810 */ /* 0x040fe20007ffe0ff */
[----:B------:R-:W-:Y:S01]  /*0a70*/  IMAD.IADD R180, R179, 0x1, R186 ;  /* 0x00000001b3b47824 */ /* 0x000fe200078e02ba */
[----:B------:R-:W-:Y:S02]  /*0a80*/  @P3 IADD3 R237, R236, -0x20, RZ ;  /* 0xffffffe0eced3810 */ /* 0x000fe40007ffe0ff */
.L_x_532:
[----:B-12-4-:R-:W1:Y:S01]  /*0a90*/  S2R R35, SR_CTAID.Y ;  /* 0x0000000000237919 */ /* 0x016e620000002600 */
[----:B------:R-:W2:Y:S01]  /*0aa0*/  LDC.U8 R0, c[0x0][0x312] ;  /* 0x0000c480ff007b82 */ /* 0x000ea20000000000 */
[----:B------:R-:W-:Y:S02]  /*0ab0*/  ISETP.NE.U32.AND P4, PT, RZ, c[0x0][0x240], PT ;  /* 0x00009000ff007a0c */ /* 0x000fe40003f85070 */
[----:B------:R-:W-:Y:S02]  /*0ac0*/  ISETP.NE.U32.AND P2, PT, RZ, c[0x0][0x250], PT ;  /* 0x00009400ff007a0c */ /* 0x000fe40003f45070 */
[----:B------:R-:W-:Y:S02]  /*0ad0*/  ISETP.NE.AND.EX P4, PT, RZ, c[0x0][0x244], PT, P4 ;  /* 0x00009100ff007a0c */ /* 0x000fe40003f85340 */
[----:B------:R-:W-:-:S02]  /*0ae0*/  ISETP.NE.AND.EX P2, PT, RZ, c[0x0][0x254], PT, P2 ;  /* 0x00009500ff007a0c */ /* 0x000fc40003f45320 */
[----:B------:R-:W-:Y:S01]  /*0af0*/  ISETP.EQ.U32.AND P5, PT, RZ, c[0x0][0x248], PT ;  /* 0x00009200ff007a0c */ /* 0x000fe20003fa2070 */
[C---:B-1----:R-:W-:Y:S01]  /*0b00*/  IMAD.SHL.U32 R9, R35.reuse, 0x4, RZ ;  /* 0x0000000423097824 */ /* 0x042fe200078e00ff */
[----:B------:R-:W-:Y:S02]  /*0b10*/  SHF.R.S32.HI R32, RZ, 0x1f, R35 ;  /* 0x0000001fff207819 */ /* 0x000fe40000011423 */
        /* <DEDUP_REMOVED lines=10> */
[----:B------:R-:W-:Y:S01]  /*0bc0*/  @P2 IADD3.X R7, R8, c[0x0][0x254], RZ, P0, !PT ;  /* 0x0000950008072a10 */ /* 0x000fe200007fe4ff */
[----:B------:R-:W-:-:S04]  /*0bd0*/  IMAD.MOV.U32 R248, RZ, RZ, -0x1 ;  /* 0xfffffffffff87424 */ /* 0x000fc800078e00ff */
[----:B---3-5:R3:W5:Y:S01]  /*0be0*/  @P2 LDG.E R232, [R6.64] ;  /* 0x0000000606e82981 */ /* 0x028762000c1e1900 */
[----:B-1----:R-:W-:-:S04]  /*0bf0*/  IADD3 R4, P1, R9, c[0x0][0x248], RZ ;  /* 0x0000920009047a10 */ /* 0x002fc80007f3e0ff */
[----:B------:R-:W-:-:S05]  /*0c00*/  IADD3.X R5, R8, c[0x0][0x24c], RZ, P1, !PT ;  /* 0x0000930008057a10 */ /* 0x000fca0000ffe4ff */
[----:B------:R3:W5:Y:S01]  /*0c10*/  @!P5 LDG.E R248, [R4.64] ;  /* 0x0000000604f8d981 */ /* 0x000762000c1e1900 */
[----:B------:R-:W-:-:S04]  /*0c20*/  ISETP.NE.U32.AND P0, PT, RZ, c[0x0][0x248], PT ;  /* 0x00009200ff007a0c */ /* 0x000fc80003f05070 */
[----:B------:R-:W-:Y:S01]  /*0c30*/  ISETP.NE.AND.EX P0, PT, RZ, c[0x0][0x24c], PT, P0 ;  /* 0x00009300ff007a0c */ /* 0x000fe20003f05300 */
[----:B--2---:R-:W-:Y:S02]  /*0c40*/  @P4 IMAD.IADD R233, R3, 0x1, -R0 ;  /* 0x0000000103e94824 */ /* 0x004fe400078e0a00 */
[----:B------:R-:W-:Y:S02]  /*0c50*/  IMAD.MOV.U32 R3, RZ, RZ, c[0x0][0x218] ;  /* 0x00008600ff037624 */ /* 0x000fe400078e00ff */
[----:B------:R-:W-:-:S08]  /*0c60*/  @!P4 IMAD.MOV.U32 R233, RZ, RZ, c[0x0][0x214] ;  /* 0x00008500ffe9c624 */ /* 0x000fd000078e00ff */
[----:B------:R-:W-:Y:S05]  /*0c70*/  @!P0 BRA `(.L_x_504) ;  /* 0x0000003000008947 */ /* 0x000fea0003800000 */
[----:B---3--:R-:W2:Y:S02]  /*0c80*/  @P3 LDG.E R3, [R4.64+0x4] ;  /* 0x0000040604033981 */ /* 0x008ea4000c1e1900 */
[----:B--2--5:R-:W-:-:S06]  /*0c90*/  @P3 IADD3 R3, R3, -R248, RZ ;  /* 0x800000f803033210 */ /* 0x024fcc0007ffe0ff */
[----:B------:R1:W5:Y:S02]  /*0ca0*/  @!P3 LDG.E R3, [R4.64] ;  /* 0x000000060403b981 */ /* 0x000364000c1e1900 */
.L_x_504:
[----:B---3--:R-:W-:-:S04]  /*0cb0*/  ISETP.NE.U32.AND P1, PT, RZ, c[0x0][0x258], PT ;  /* 0x00009600ff007a0c */ /* 0x008fc80003f25070 */
        /* <DEDUP_REMOVED lines=19> */
[----:B------:R-:W-:Y:S01]  /*0df0*/  IMAD.WIDE.U32 R6, R0, c[0x0][0x190], RZ ;  /* 0x0000640000067a25 */ /* 0x000fe200078e00ff */
[----:B------:R-:W-:-:S03]  /*0e00*/  LEA.HI R9, R9, R3, RZ, 0x6 ;  /* 0x0000000309097211 */ /* 0x000fc600078f30ff */
[----:B------:R-:W-:Y:S01]  /*0e10*/  @P0 IMAD.IADD R3, R232, 0x1, R248 ;  /* 0x00000001e8030824 */ /* 0x000fe200078e02f8 */
[----:B------:R-:W-:Y:S01]  /*0e20*/  LOP3.LUT R8, R9, 0xffffffc0, RZ, 0xc0, !PT ;  /* 0xffffffc009087812 */ /* 0x000fe200078ec0ff */
[----:B------:R-:W-:Y:S01]  /*0e30*/  IMAD R10, R0, c[0x0][0x194], RZ ;  /* 0x00006500000a7a24 */ /* 0x000fe200078e02ff */
[----:B------:R-:W-:Y:S01]  /*0e40*/  SEL R30, R30, R6, !P1 ;  /* 0x000000061e1e7207 */ /* 0x000fe20004800000 */
[----:B------:R-:W-:Y:S01]  /*0e50*/  IMAD.IADD R24, R31, 0x1, R4 ;  /* 0x000000011f187824 */ /* 0x000fe200078e0204 */
[----:B------:R-:W-:Y:S01]  /*0e60*/  IADD3 R8, R8, -0x40, RZ ;  /* 0xffffffc008087810 */ /* 0x000fe20007ffe0ff */
[----:B------:R-:W-:Y:S01]  /*0e70*/  @P0 IMAD.WIDE.U32 R4, R3, c[0x0][0x198], RZ ;  /* 0x0000660003040a25 */ /* 0x000fe200078e00ff */
[----:B------:R-:W-:Y:S02]  /*0e80*/  @P1 IADD3 R24, R7, R10, RZ ;  /* 0x0000000a07181210 */ /* 0x000fe40007ffe0ff */
        /* <DEDUP_REMOVED lines=15> */
.L_x_506:
        /* <DEDUP_REMOVED lines=15> */
.L_x_507:
        /* <DEDUP_REMOVED lines=37> */
[----:B------:R-:W-:Y:S02]  /*12c0*/  IMAD R9, R12, R35, RZ ;  /* 0x000000230c097224 */ /* 0x000fe400078e02ff */
[----:B------:R-:W-:Y:S01]  /*12d0*/  IMAD R12, R23, R0, RZ ;  /* 0x00000000170c7224 */ /* 0x000fe200078e02ff */
[----:B------:R-:W-:Y:S01]  /*12e0*/  ISETP.GT.U32.AND P5, PT, R11, R4, PT ;  /* 0x000000040b00720c */ /* 0x000fe20003fa4070 */
[----:B------:R-:W-:Y:S02]  /*12f0*/  IMAD R5, R32, c[0x0][0x224], R9 ;  /* 0x0000890020057a24 */ /* 0x000fe400078e0209 */
[----:B------:R-:W-:-:S03]  /*1300*/  IMAD R9, R23, R18, RZ ;  /* 0x0000001217097224 */ /* 0x000fc600078e02ff */
[----:B------:R-:W-:Y:S01]  /*1310*/  IADD3 R5, R19, R5, RZ ;  /* 0x0000000513057210 */ /* 0x000fe20007ffe0ff */
[----:B------:R-:W-:-:S04]  /*1320*/  IMAD.WIDE.U32 R18, R22, R18, RZ ;  /* 0x0000001216127225 */ /* 0x000fc800078e00ff */
[----:B------:R-:W-:Y:S01]  /*1330*/  IMAD R9, R22, R5, R9 ;  /* 0x0000000516097224 */ /* 0x000fe200078e0209 */
[----:B------:R-:W-:Y:S01]  /*1340*/  SEL R5, R6, RZ, P4 ;  /* 0x000000ff06057207 */ /* 0x000fe20002000000 */
[----:B------:R-:W-:Y:S01]  /*1350*/  IMAD.WIDE.U32 R6, R22, R0, RZ ;  /* 0x0000000016067225 */ /* 0x000fe200078e00ff */
[----:B------:R-:W-:Y:S02]  /*1360*/  @!P5 IADD3 R4, R4, -R11, RZ ;  /* 0x8000000b0404d210 */ /* 0x000fe40007ffe0ff */
[----:B------:R-:W-:Y:S02]  /*1370*/  IADD3 R5, P4, R8, R5, RZ ;  /* 0x0000000508057210 */ /* 0x000fe40007f9e0ff */
[----:B------:R-:W-:Y:S02]  /*1380*/  ISETP.GE.U32.AND P6, PT, R4, R11, PT ;  /* 0x0000000b0400720c */ /* 0x000fe40003fc6070 */
[----:B------:R-:W-:Y:S01]  /*1390*/  @!P5 IADD3 R3, R3, 0x1, RZ ;  /* 0x000000010303d810 */ /* 0x000fe20007ffe0ff */
[----:B------:R-:W-:Y:S01]  /*13a0*/  IMAD.X R4, R16, 0x1, R10, P4 ;  /* 0x0000000110047824 */ /* 0x000fe200020e060a */
[----:B------:R-:W-:Y:S01]  /*13b0*/  ISETP.NE.AND P4, PT, RZ, c[0x0][0x1c8], PT ;  /* 0x00007200ff007a0c */ /* 0x000fe20003f85270 */
[-C--:B------:R-:W-:Y:S01]  /*13c0*/  IMAD R17, R23, R5.reuse, RZ ;  /* 0x0000000517117224 */ /* 0x080fe200078e02ff */
[----:B------:R-:W-:Y:S01]  /*13d0*/  SEL R18, R18, R6, !P1 ;  /* 0x0000000612127207 */ /* 0x000fe20004800000 */
[----:B------:R-:W-:Y:S01]  /*13e0*/  IMAD.WIDE.U32 R10, R22, R5, RZ ;  /* 0x00000005160a7225 */ /* 0x000fe200078e00ff */
[----:B------:R-:W-:-:S02]  /*13f0*/  IADD3 R15, R19, R9, RZ ;  /* 0x00000009130f7210 */ /* 0x000fc40007ffe0ff */
[----:B------:R-:W-:Y:S01]  /*1400*/  SHF.R.S32.HI R19, RZ, 0x1f, R21 ;  /* 0x0000001fff137819 */ /* 0x000fe20000011415 */
[----:B------:R-:W-:Y:S02]  /*1410*/  @P2 IMAD R6, R35, c[0x0][0x214], RZ ;  /* 0x0000850023062a24 */ /* 0x000fe400078e02ff */
[----:B------:R-:W-:Y:S01]  /*1420*/  IMAD R5, R22, R4, R17 ;  /* 0x0000000416057224 */ /* 0x000fe200078e0211 */
[----:B------:R-:W-:Y:S01]  /*1430*/  @P6 IADD3 R3, R3, 0x1, RZ ;  /* 0x0000000103036810 */ /* 0x000fe20007ffe0ff */
[----:B----4-:R-:W-:Y:S01]  /*1440*/  IMAD.WIDE.U32 R22, R20, c[0x0][0x3d8], RZ ;  /* 0x0000f60014167a25 */ /* 0x010fe200078e00ff */
[----:B------:R-:W-:Y:S02]  /*1450*/  @P2 SEL R6, R6, R0, !P1 ;  /* 0x0000000006062207 */ /* 0x000fe40004800000 */
[----:B-----5:R-:W-:Y:S01]  /*1460*/  ISETP.NE.AND P6, PT, R29, RZ, PT ;  /* 0x000000ff1d00720c */ /* 0x020fe20003fc5270 */
[----:B------:R-:W-:Y:S01]  /*1470*/  @P1 IMAD.IADD R15, R7, 0x1, R12 ;  /* 0x00000001070f1824 */ /* 0x000fe200078e020c */
[----:B------:R-:W-:Y:S01]  /*1480*/  @!P3 IADD3 R3, -R3, RZ, RZ ;  /* 0x000000ff0303b210 */ /* 0x000fe20007ffe1ff */
[----:B------:R-:W-:Y:S01]  /*1490*/  IMAD R4, R20, c[0x0][0x3dc], R23 ;  /* 0x0000f70014047a24 */ /* 0x000fe200078e0217 */
[----:B------:R-:W-:Y:S01]  /*14a0*/  @!P4 LOP3.LUT R3, RZ, c[0x0][0x1c8], RZ, 0x33, !PT ;  /* 0x00007200ff03ca12 */ /* 0x000fe200078e33ff */
[----:B------:R-:W-:Y:S01]  /*14b0*/  IMAD R17, R36, c[0x0][0x22c], RZ ;  /* 0x00008b0024117a24 */ /* 0x000fe200078e02ff */
[----:B------:R-:W-:Y:S01]  /*14c0*/  SEL R29, R22, RZ, P6 ;  /* 0x000000ff161d7207 */ /* 0x000fe20003000000 */
[----:B------:R-:W-:Y:S01]  /*14d0*/  @!P2 IMAD R7, R35, c[0x0][0x1c0], R36 ;  /* 0x000070002307aa24 */ /* 0x000fe200078e0224 */
[----:B------:R-:W-:Y:S01]  /*14e0*/  SEL R20, R4, RZ, P6 ;  /* 0x000000ff04147207 */ /* 0x000fe20003000000 */
[----:B------:R-:W-:Y:S01]  /*14f0*/  @P2 IMAD R6, R36, c[0x0][0x234], R6 ;  /* 0x00008d0024062a24 */ /* 0x000fe200078e0206 */
[----:B------:R-:W-:Y:S01]  /*1500*/  SHF.R.S32.HI R23, RZ, 0x1f, R17 ;  /* 0x0000001fff177819 */ /* 0x000fe20000011411 */
[----:B------:R-:W-:Y:S01]  /*1510*/  @!P2 IMAD R6, R7, c[0x0][0x214], RZ ;  /* 0x000085000706aa24 */ /* 0x000fe200078e02ff */
[----:B------:R-:W-:-:S02]  /*1520*/  IADD3 R12, R11, R5, RZ ;  /* 0x000000050b0c7210 */ /* 0x000fc40007ffe0ff */
        /* <DEDUP_REMOVED lines=9> */
.L_x_508:
[----:B------:R-:W-:-:S04]  /*15c0*/  IMAD R0, R35, c[0x0][0x1c0], R36 ;  /* 0x0000700023007a24 */ /* 0x000fc800078e0224 */
[----:B------:R-:W-:Y:S02]  /*15d0*/  IMAD R0, R0, c[0x0][0x224], RZ ;  /* 0x0000890000007a24 */ /* 0x000fe400078e02ff */
.L_x_509:
[----:B------:R-:W1:Y:S01]  /*15e0*/  S2R R11, SR_TID.X ;  /* 0x00000000000b7919 */ /* 0x000e620000002100 */
[----:B------:R-:W-:Y:S01]  /*15f0*/  IMAD R33, R33, c[0x0][0x1c0], RZ ;  /* 0x0000700021217a24 */ /* 0x000fe200078e02ff */
[----:B------:R-:W-:Y:S01]  /*1600*/  IADD3 R4, P3, R250, R13, RZ ;  /* 0x0000000dfa047210 */ /* 0x000fe20007f7e0ff */
[----:B------:R-:W-:Y:S01]  /*1610*/  IMAD R7, R16, c[0x0][0x370], RZ ;  /* 0x0000dc0010077a24 */ /* 0x000fe200078e02ff */
[----:B------:R-:W-:Y:S01]  /*1620*/  SHF.R.S32.HI R251, RZ, 0x1f, R250 ;  /* 0x0000001ffffb7819 */ /* 0x000fe200000114fa */
[----:B------:R-:W-:Y:S01]  /*1630*/  IMAD.SHL.U32 R9, R33, 0x40, RZ ;  /* 0x0000004021097824 */ /* 0x000fe200078e00ff */
[----:B------:R-:W-:Y:S01]  /*1640*/  SHF.R.S32.HI R31, RZ, 0x1f, R231 ;  /* 0x0000001fff1f7819 */ /* 0x000fe200000114e7 */
[----:B------:R-:W-:Y:S01]  /*1650*/  IMAD.IADD R206, R8, 0x1, R6 ;  /* 0x0000000108ce7824 */ /* 0x000fe200078e0206 */
[----:B------:R-:W-:Y:S01]  /*1660*/  BSSY B1, `(.L_x_505) ;  /* 0x0000706000017945 */ /* 0x000fe20003800000 */
[----:B------:R-:W-:Y:S01]  /*1670*/  IMAD.X R5, R251, 0x1, R14, P3 ;  /* 0x00000001fb057824 */ /* 0x000fe200018e060e */
[----:B------:R-:W-:Y:S01]  /*1680*/  IADD3 R10, P2, P1, R10, R9, R17 ;  /* 0x000000090a0a7210 */ /* 0x000fe2000795e011 */
[C---:B------:R-:W-:Y:S01]  /*1690*/  IMAD R7, R8.reuse, c[0x0][0x374], R7 ;  /* 0x0000dd0008077a24 */ /* 0x040fe200078e0207 */
[----:B------:R-:W-:Y:S01]  /*16a0*/  SHF.R.S32.HI R9, RZ, 0x1f, R9 ;  /* 0x0000001fff097819 */ /* 0x000fe20000011409 */
[----:B------:R-:W-:Y:S01]  /*16b0*/  IMAD.WIDE.U32 R4, R8, c[0x0][0x370], R4 ;  /* 0x0000dc0008047a25 */ /* 0x000fe200078e0004 */
[----:B------:R-:W-:-:S02]  /*16c0*/  IADD3 R6, P3, R231, R8, RZ ;  /* 0x00000008e7067210 */ /* 0x000fc40007f7e0ff */
[----:B------:R-:W-:Y:S01]  /*16d0*/  IADD3.X R14, R12, R9, R23, P2, P1 ;  /* 0x000000090c0e7210 */ /* 0x000fe200017e2417 */
[----:B------:R-:W-:Y:S01]  /*16e0*/  IMAD.IADD R17, R8, 0x1, R0 ;  /* 0x0000000108117824 */ /* 0x000fe200078e0200 */
[----:B------:R-:W-:Y:S01]  /*16f0*/  IADD3 R12, P2, P1, R29, R10, R18 ;  /* 0x0000000a1d0c7210 */ /* 0x000fe2000795e012 */
[----:B------:R-:W-:Y:S01]  /*1700*/  IMAD.IADD R5, R5, 0x1, R7 ;  /* 0x0000000105057824 */ /* 0x000fe200078e0207 */
[----:B------:R-:W-:Y:S01]  /*1710*/  IADD3 R7, -R204, R233, R21 ;  /* 0x000000e9cc077210 */ /* 0x000fe20007ffe115 */
[----:B------:R-:W-:Y:S02]  /*1720*/  IMAD.X R0, R31, 0x1, R16, P3 ;  /* 0x000000011f007824 */ /* 0x000fe400018e0610 */
[----:B------:R-:W-:Y:S01]  /*1730*/  IMAD.WIDE.U32 R4, R36, c[0x0][0x378], R4 ;  /* 0x0000de0024047a25 */ /* 0x000fe200078e0004 */
[----:B-1----:R-:W-:-:S03]  /*1740*/  SHF.R.S32.HI R9, RZ, 0x1f, R11 ;  /* 0x0000001fff097819 */ /* 0x002fc6000001140b */
[----:B------:R-:W-:Y:S01]  /*1750*/  IMAD R10, R0, c[0x0][0x190], RZ ;  /* 0x00006400000a7a24 */ /* 0x000fe200078e02ff */
[-C--:B------:R-:W-:Y:S01]  /*1760*/  LEA.HI R9, R9, R11.reuse, RZ, 0x5 ;  /* 0x0000000b09097211 */ /* 0x080fe200078f28ff */
[----:B------:R-:W-:Y:S01]  /*1770*/  IMAD.MOV.U32 R207, RZ, RZ, 0x4 ;  /* 0x00000004ffcf7424 */ /* 0x000fe200078e00ff */
[----:B------:R-:W-:Y:S01]  /*1780*/  IADD3 R0, R7, -c[0x0][0x2e8], RZ ;  /* 0x8000ba0007007a10 */ /* 0x000fe20007ffe0ff */
[C---:B------:R-:W-:Y:S01]  /*1790*/  IMAD R13, R6.reuse, c[0x0][0x194], R10 ;  /* 0x00006500060d7a24 */ /* 0x040fe200078e020a */
[----:B------:R-:W-:Y:S01]  /*17a0*/  LOP3.LUT R23, R9, 0xffffffe0, RZ, 0xc0, !PT ;  /* 0xffffffe009177812 */ /* 0x000fe200078ec0ff */
[----:B------:R-:W-:Y:S01]  /*17b0*/  IMAD.WIDE.U32 R6, R6, c[0x0][0x190], R250 ;  /* 0x0000640006067a25 */ /* 0x000fe200078e00fa */
[----:B------:R-:W-:Y:S02]  /*17c0*/  SHF.R.S32.HI R8, RZ, 0x5, R9 ;  /* 0x00000005ff087819 */ /* 0x000fe40000011409 */
[----:B------:R-:W-:Y:S01]  /*17d0*/  IADD3 R23, -R23, R11, RZ ;  /* 0x0000000b17177210 */ /* 0x000fe20007ffe1ff */
[----:B------:R-:W-:Y:S01]  /*17e0*/  IMAD R11, R34, c[0x0][0x378], RZ ;  /* 0x0000de00220b7a24 */ /* 0x000fe200078e02ff */
[----:B------:R-:W-:-:S02]  /*17f0*/  SHF.R.S32.HI R9, RZ, 0x1f, R0 ;  /* 0x0000001fff097819 */ /* 0x000fc40000011400 */
[----:B------:R-:W-:Y:S01]  /*1800*/  IADD3 R6, P3, R30, R6, RZ ;  /* 0x000000061e067210 */ /* 0x000fe20007f7e0ff */
[----:B------:R-:W-:Y:S01]  /*1810*/  IMAD R8, R8, R33, R23 ;  /* 0x0000002108087224 */ /* 0x000fe200078e0217 */
[----:B------:R-:W-:Y:S01]  /*1820*/  LEA.HI R10, R9, R0, RZ, 0x6 ;  /* 0x00000000090a7211 */ /* 0x000fe200078f30ff */
[----:B------:R-:W-:Y:S01]  /*1830*/  IMAD R11, R36, c[0x0][0x37c], R11 ;  /* 0x0000df00240b7a24 */ /* 0x000fe200078e020b */
[----:B------:R-:W-:Y:S01]  /*1840*/  IADD3.X R0, R20, R14, R15, P2, P1 ;  /* 0x0000000e14007210 */ /* 0x000fe200017e240f */
[----:B------:R-:W-:Y:S01]  /*1850*/  IMAD.WIDE R14, R17, R207, c[0x0][0x3c8] ;  /* 0x0000f200110e7625 */ /* 0x000fe200078e02cf */
[----:B------:R-:W-:Y:S02]  /*1860*/  IADD3 R9, P1, R8, R12, RZ ;  /* 0x0000000c08097210 */ /* 0x000fe40007f3e0ff */
[----:B------:R-:W-:Y:S01]  /*1870*/  IADD3.X R7, R24, R7, R13, P3, !PT ;  /* 0x0000000718077210 */ /* 0x000fe20001ffe40d */
[----:B------:R-:W-:Y:S01]  /*1880*/  IMAD.IADD R5, R5, 0x1, R11 ;  /* 0x0000000105057824 */ /* 0x000fe200078e020b */
[----:B------:R-:W-:Y:S01]  /*1890*/  LEA.HI.X.SX32 R12, R8, R0, 0x1, P1 ;  /* 0x00000000080c7211 */ /* 0x000fe200008f0eff */
[----:B------:R-:W-:Y:S01]  /*18a0*/  IMAD R11, R34, c[0x0][0x1a8], RZ ;  /* 0x00006a00220b7a24 */ /* 0x000fe200078e02ff */
[----:B------:R-:W-:Y:S01]  /*18b0*/  SHF.R.S32.HI R0, RZ, 0x6, R10 ;  /* 0x00000006ff007819 */ /* 0x000fe2000001140a */
[----:B------:R-:W-:Y:S01]  /*18c0*/  IMAD R8, R31, c[0x0][0x370], RZ ;  /* 0x0000dc001f087a24 */ /* 0x000fe200078e02ff */
[C---:B------:R-:W-:Y:S01]  /*18d0*/  LEA R203, P1, R9.reuse, c[0x0][0x350], 0x2 ;  /* 0x0000d40009cb7a11 */ /* 0x040fe200078210ff */
[C---:B------:R-:W-:Y:S01]  /*18e0*/  IMAD R11, R36.reuse, c[0x0][0x1ac], R11 ;  /* 0x00006b00240b7a24 */ /* 0x040fe200078e020b */
[----:B------:R-:W-:Y:S01]  /*18f0*/  IMNMX R230, RZ, R0, !PT ;  /* 0x00000000ffe67217 */ /* 0x000fe20007800200 */
[----:B------:R-:W-:Y:S01]  /*1900*/  IMAD.WIDE.U32 R6, R36, c[0x0][0x1a8], R6 ;  /* 0x00006a0024067a25 */ /* 0x000fe200078e0006 */
[----:B------:R-:W-:-:S02]  /*1910*/  LEA.HI.X R202, R9, c[0x0][0x354], R12, 0x2, P1 ;  /* 0x0000d50009ca7a11 */ /* 0x000fc400008f140c */
[----:B------:R-:W-:Y:S01]  /*1920*/  ISETP.GT.AND P4, PT, R192, R230, PT ;  /* 0x000000e6c000720c */ /* 0x000fe20003f84270 */
[----:B------:R-:W-:Y:S01]  /*1930*/  IMAD R0, R231, c[0x0][0x374], R8 ;  /* 0x0000dd00e7007a24 */ /* 0x000fe200078e0208 */
[----:B------:R-:W-:Y:S01]  /*1940*/  IADD3 R11, R7, R11, RZ ;  /* 0x0000000b070b7210 */ /* 0x000fe20007ffe0ff */
[----:B------:R-:W-:Y:S01]  /*1950*/  IMAD.WIDE.U32 R4, R231, c[0x0][0x370], R4 ;  /* 0x0000dc00e7047a25 */ /* 0x000fe200078e0004 */
[----:B------:R-:W-:Y:S02]  /*1960*/  LEA R200, P3, R6, c[0x0][0x160], 0x1 ;  /* 0x0000580006c87a11 */ /* 0x000fe400078608ff */
[----:B------:R-:W-:Y:S01]  /*1970*/  IADD3 R192, R192, -0x1, RZ ;  /* 0xffffffffc0c07810 */ /* 0x000fe20007ffe0ff */
[----:B------:R-:W-:Y:S01]  /*1980*/  IMAD.IADD R0, R5, 0x1, R0 ;  /* 0x0000000105007824 */ /* 0x000fe200078e0200 */
[----:B------:R-:W-:Y:S01]  /*1990*/  LEA R198, P2, R4, c[0x0][0x330], 0x1 ;  /* 0x0000cc0004c67a11 */ /* 0x000fe200078408ff */
[----:B------:R-:W-:Y:S01]  /*19a0*/  IMAD.MOV.U32 R213, RZ, RZ, R14 ;  /* 0x000000ffffd57224 */ /* 0x000fe200078e000e */
[----:B------:R-:W-:Y:S01]  /*19b0*/  LEA.HI.X R201, R6, c[0x0][0x164], R11, 0x1, P3 ;  /* 0x0000590006c97a11 */ /* 0x000fe200018f0c0b */
[----:B------:R-:W-:Y:S01]  /*19c0*/  IMAD.MOV.U32 R212, RZ, RZ, R15 ;  /* 0x000000ffffd47224 */ /* 0x000fe200078e000f */
[----:B------:R-:W-:Y:S01]  /*19d0*/  LEA.HI.X R199, R4, c[0x0][0x334], R0, 0x1, P2 ;  /* 0x0000cd0004c77a11 */ /* 0x000fe200010f0c00 */
[----:B------:R-:W-:Y:S01]  /*19e0*/  IMAD.WIDE R206, R206, R207, c[0x0][0x200] ;  /* 0x00008000cece7625 */ /* 0x000fe200078e02cf */
        /* <DEDUP_REMOVED lines=16> */
.L_x_511:
        /* <DEDUP_REMOVED lines=15> */
.L_x_512:
        /* <DEDUP_REMOVED lines=24> */
.L_x_514:
[----:B------:R-:W-:Y:S05]  /*1d60*/  BSYNC B0 ;  /* 0x0000000000007941 */ /* 0x000fea0003800000 */
.L_x_513:
[----:B------:R-:W-:Y:S01]  /*1d70*/  IADD3 R0, R231, 0x40, RZ ;  /* 0x00000040e7007810 */ /* 0x000fe20007ffe0ff */
[----:B------:R-:W-:Y:S03]  /*1d80*/  BSSY B0, `(.L_x_515) ;  /* 0x000000f000007945 */ /* 0x000fe60003800000 */
[----:B------:R-:W-:-:S13]  /*1d90*/  ISETP.GE.AND P0, PT, R0, R10, PT ;  /* 0x0000000a0000720c */ /* 0x000fda0003f06270 */
        /* <DEDUP_REMOVED lines=13> */
.L_x_516:
[----:B------:R-:W-:Y:S05]  /*1e70*/  BSYNC B0 ;  /* 0x0000000000007941 */ /* 0x000fea0003800000 */
.L_x_515:
        /* <DEDUP_REMOVED lines=22> */
.L_x_518:
[----:B------:R-:W-:Y:S05]  /*1fe0*/  BSYNC B0 ;  /* 0x0000000000007941 */ /* 0x000fea0003800000 */
.L_x_517:
        /* <DEDUP_REMOVED lines=14> */
.L_x_510:
[----:B------:R-:W-:Y:S01]  /*20d0*/  IMAD R0, R215, -0x80, R204 ;  /* 0xffffff80d7007824 */ /* 0x000fe200078e02cc */
[----:B------:R-:W-:Y:S01]  /*20e0*/  IADD3 R4, R231, 0x40, RZ ;  /* 0x00000040e7047810 */ /* 0x000fe20007ffe0ff */
[----:B------:R-:W-:Y:S01]  /*20f0*/  IMAD R8, R19, c[0x0][0x198], RZ ;  /* 0x0000660013087a24 */ /* 0x000fe200078e02ff */
[----:B------:R-:W-:Y:S01]  /*2100*/  LEA.HI R10, R192, R192, RZ, 0x1 ;  /* 0x000000c0c00a7211 */ /* 0x000fe200078f08ff */
[----:B------:R-:W-:Y:S01]  /*2110*/  IMAD.WIDE.U32 R6, R21, c[0x0][0x198], R250 ;  /* 0x0000660015067a25 */ /* 0x000fe200078e00fa */
[-C--:B------:R-:W-:Y:S01]  /*2120*/  ISETP.GE.AND P0, PT, R4, R0.reuse, PT ;  /* 0x000000000400720c */ /* 0x080fe20003f06270 */
[----:B------:R-:W-:Y:S01]  /*2130*/  @P6 BAR.SYNC.DEFER_BLOCKING 0x0 ;  /* 0x0000000000006b1d */ /* 0x000fe20000010000 */
[----:B------:R-:W-:Y:S01]  /*2140*/  ISETP.GE.AND P1, PT, R231, R0, PT ;  /* 0x00000000e700720c */ /* 0x000fe20003f26270 */
[----:B------:R-:W-:Y:S01]  /*2150*/  IMAD R9, R21, c[0x0][0x19c], R8 ;  /* 0x0000670015097a24 */ /* 0x000fe200078e0208 */
[----:B------:R-:W-:Y:S01]  /*2160*/  IADD3 R6, P2, R27, R6, RZ ;  /* 0x000000061b067210 */ /* 0x000fe20007f5e0ff */
[----:B------:R-:W-:Y:S01]  /*2170*/  IMAD.WIDE.U32 R4, R21, c[0x0][0x1a0], R250 ;  /* 0x0000680015047a25 */ /* 0x000fe200078e00fa */
[----:B------:R-:W-:-:S02]  /*2180*/  MOV R217, c[0x0][0x30c] ;  /* 0x0000c30000d97a02 */ /* 0x000fc40000000f00 */
[----:B------:R-:W-:Y:S01]  /*2190*/  IADD3.X R7, R28, R7, R9, P2, !PT ;  /* 0x000000071c077210 */ /* 0x000fe200017fe409 */
[----:B------:R-:W-:Y:S01]  /*21a0*/  IMAD R8, R19, c[0x0][0x1a0], RZ ;  /* 0x0000680013087a24 */ /* 0x000fe200078e02ff */
[----:B------:R-:W-:Y:S01]  /*21b0*/  IADD3 R4, P2, R25, R4, RZ ;  /* 0x0000000419047210 */ /* 0x000fe20007f5e0ff */
[C---:B------:R-:W-:Y:S02]  /*21c0*/  IMAD R0, R22.reuse, c[0x0][0x1b8], RZ ;  /* 0x00006e0016007a24 */ /* 0x040fe400078e02ff */
[----:B------:R-:W-:Y:S02]  /*21d0*/  IMAD R8, R21, c[0x0][0x1a4], R8 ;  /* 0x0000690015087a24 */ /* 0x000fe400078e0208 */
[----:B------:R-:W-:Y:S02]  /*21e0*/  IMAD R9, R22, c[0x0][0x1b0], RZ ;  /* 0x00006c0016097a24 */ /* 0x000fe400078e02ff */
[----:B------:R-:W-:Y:S01]  /*21f0*/  IMAD.WIDE.U32 R6, R3, c[0x0][0x1b0], R6 ;  /* 0x00006c0003067a25 */ /* 0x000fe200078e0006 */
[----:B------:R-:W-:-:S02]  /*2200*/  IADD3.X R5, R26, R5, R8, P2, !PT ;  /* 0x000000051a057210 */ /* 0x000fc400017fe408 */
[----:B------:R-:W-:Y:S01]  /*2210*/  LOP3.LUT R8, R10, 0xfffffffe, RZ, 0xc0, !PT ;  /* 0xfffffffe0a087812 */ /* 0x000fe200078ec0ff */
[----:B------:R-:W-:Y:S01]  /*2220*/  IMAD R10, R3, c[0x0][0x1bc], R0 ;  /* 0x00006f00030a7a24 */ /* 0x000fe200078e0200 */
[----:B------:R-:W-:Y:S01]  /*2230*/  @!P0 IADD3 R0, P2, R231, 0x40, RZ ;  /* 0x00000040e7008810 */ /* 0x000fe20007f5e0ff */
[C---:B------:R-:W-:Y:S01]  /*2240*/  IMAD R9, R3.reuse, c[0x0][0x1b4], R9 ;  /* 0x00006d0003097a24 */ /* 0x040fe200078e0209 */
[----:B------:R-:W-:Y:S01]  /*2250*/  @!P0 MOV R12, R6 ;  /* 0x00000006000c8202 */ /* 0x000fe20000000f00 */
[----:B------:R-:W-:-:S04]  /*2260*/  IMAD.WIDE.U32 R4, R3, c[0x0][0x1b8], R4 ;  /* 0x00006e0003047a25 */ /* 0x000fc800078e0004 */
[----:B------:R-:W-:Y:S01]  /*2270*/  @!P0 IMAD.X R3, RZ, RZ, R31, P2 ;  /* 0x000000ffff038224 */ /* 0x000fe200010e061f */
[----:B------:R-:W-:Y:S01]  /*2280*/  @!P0 IADD3 R14, P2, R231, 0x40, RZ ;  /* 0x00000040e70e8810 */ /* 0x000fe20007f5e0ff */
[----:B------:R-:W-:Y:S02]  /*2290*/  IMAD.IADD R7, R7, 0x1, R9 ;  /* 0x0000000107077824 */ /* 0x000fe400078e0209 */
[----:B------:R-:W-:Y:S02]  /*22a0*/  @!P0 IMAD R3, R3, c[0x0][0x198], RZ ;  /* 0x0000660003038a24 */ /* 0x000fe400078e02ff */
[----:B------:R-:W-:Y:S02]  /*22b0*/  @!P0 IMAD.MOV.U32 R13, RZ, RZ, R7 ;  /* 0x000000ffff0d8224 */ /* 0x000fe400078e0007 */
[----:B------:R-:W-:Y:S02]  /*22c0*/  IMAD.IADD R8, R192, 0x1, -R8 ;  /* 0x00000001c0087824 */ /* 0x000fe400078e0a08 */
[----:B------:R-:W-:-:S02]  /*22d0*/  IMAD.IADD R5, R5, 0x1, R10 ;  /* 0x0000000105057824 */ /* 0x000fc400078e020a */
[C---:B------:R-:W-:Y:S01]  /*22e0*/  @!P0 IMAD R10, R0.reuse, c[0x0][0x19c], R3 ;  /* 0x00006700000a8a24 */ /* 0x040fe200078e0203 */
[----:B------:R-:W-:Y:S01]  /*22f0*/  @!P0 IADD3.X R3, RZ, R31, RZ, P2, !PT ;  /* 0x0000001fff038210 */ /* 0x000fe200017fe4ff */
[----:B------:R-:W-:Y:S01]  /*2300*/  @!P0 IMAD.WIDE.U32 R12, R0, c[0x0][0x198], R12 ;  /* 0x00006600000c8a25 */ /* 0x000fe200078e000c */
[----:B------:R-:W-:-:S03]  /*2310*/  ISETP.NE.AND P3, PT, R8, 0x1, PT ;  /* 0x000000010800780c */ /* 0x000fc60003f65270 */
[C---:B------:R-:W-:Y:S02]  /*2320*/  @!P1 IMAD R0, R31.reuse, c[0x0][0x198], RZ ;  /* 0x000066001f009a24 */ /* 0x040fe400078e02ff */
[----:B------:R-:W-:Y:S02]  /*2330*/  @!P1 IMAD R8, R31, c[0x0][0x1a0], RZ ;  /* 0x000068001f089a24 */ /* 0x000fe400078e02ff */
[C---:B------:R-:W-:Y:S02]  /*2340*/  @!P1 IMAD R0, R231.reuse, c[0x0][0x19c], R0 ;  /* 0x00006700e7009a24 */ /* 0x040fe400078e0200 */
[----:B------:R-:W-:-:S04]  /*2350*/  @!P1 IMAD.WIDE.U32 R6, R231, c[0x0][0x198], R6 ;  /* 0x00006600e7069a25 */ /* 0x000fc800078e0006 */
[----:B------:R-:W-:Y:S02]  /*2360*/  @!P0 IMAD R9, R3, c[0x0][0x1a0], RZ ;  /* 0x0000680003098a24 */ /* 0x000fe400078e02ff */
[----:B------:R-:W-:Y:S01]  /*2370*/  @!P1 IMAD R22, R231, c[0x0][0x1a4], R8 ;  /* 0x00006900e7169a24 */ /* 0x000fe200078e0208 */
[----:B------:R-:W-:Y:S01]  /*2380*/  @!P0 LEA R8, P4, R12, c[0x0][0x168], 0x1 ;  /* 0x00005a000c088a11 */ /* 0x000fe200078808ff */
[----:B------:R-:W-:Y:S01]  /*2390*/  @!P0 IMAD.IADD R3, R13, 0x1, R10 ;  /* 0x000000010d038824 */ /* 0x000fe200078e020a */
[----:B------:R-:W-:Y:S01]  /*23a0*/  @!P1 LEA R10, P5, R6, c[0x0][0x168], 0x1 ;  /* 0x00005a00060a9a11 */ /* 0x000fe200078a08ff */
[----:B------:R-:W-:Y:S02]  /*23b0*/  @!P1 IMAD.IADD R0, R7, 0x1, R0 ;  /* 0x0000000107009824 */ /* 0x000fe400078e0200 */
[----:B------:R-:W-:-:S03]  /*23c0*/  @!P1 IMAD.WIDE.U32 R16, R231, c[0x0][0x1a0], R4 ;  /* 0x00006800e7109a25 */ /* 0x000fc600078e0004 */
[----:B------:R-:W-:Y:S01]  /*23d0*/  @!P1 LEA.HI.X R11, R6, c[0x0][0x16c], R0, 0x1, P5 ;  /* 0x00005b00060b9a11 */ /* 0x000fe200028f0c00 */
[----:B------:R-:W-:Y:S01]  /*23e0*/  @!P0 IMAD.MOV.U32 R19, RZ, RZ, R5 ;  /* 0x000000ffff138224 */ /* 0x000fe200078e0005 */
[----:B------:R-:W-:Y:S01]  /*23f0*/  @!P1 LEA R6, P5, R16, c[0x0][0x170], 0x1 ;  /* 0x00005c0010069a11 */ /* 0x000fe200078a08ff */
[----:B------:R-:W-:Y:S02]  /*2400*/  IMAD R20, R192, -0x40, R233 ;  /* 0xffffffc0c0147824 */ /* 0x000fe400078e02e9 */
[----:B------:R-:W-:Y:S01]  /*2410*/  @!P0 IMAD R5, R14, c[0x0][0x1a4], R9 ;  /* 0x000069000e058a24 */ /* 0x000fe200078e0209 */
[----:B------:R-:W-:Y:S01]  /*2420*/  @!P0 LEA.HI.X R9, R12, c[0x0][0x16c], R3, 0x1, P4 ;  /* 0x00005b000c098a11 */ /* 0x000fe200020f0c03 */
[----:B------:R-:W-:Y:S01]  /*2430*/  @!P1 IMAD.IADD R3, R17, 0x1, R22 ;  /* 0x0000000111039824 */ /* 0x000fe200078e0216 */
[----:B------:R-:W-:Y:S01]  /*2440*/  ISETP.GE.AND P2, PT, R231, R20, PT ;  /* 0x00000014e700720c */ /* 0x000fe20003f46270 */
[----:B------:R-:W-:Y:S02]  /*2450*/  IMAD.SHL.U32 R0, R242, 0x2, RZ ;  /* 0x00000002f2007824 */ /* 0x000fe400078e00ff */
[----:B------:R-:W-:Y:S01]  /*2460*/  IMAD.MOV.U32 R216, RZ, RZ, c[0x0][0x308] ;  /* 0x0000c200ffd87624 */ /* 0x000fe200078e00ff */
[----:B------:R-:W-:Y:S01]  /*2470*/  @!P1 LEA.HI.X R7, R16, c[0x0][0x174], R3, 0x1, P5 ;  /* 0x00005d0010079a11 */ /* 0x000fe200028f0c03 */
[----:B------:R-:W-:Y:S01]  /*2480*/  @!P0 IMAD.MOV.U32 R18, RZ, RZ, R4 ;  /* 0x000000ffff128224 */ /* 0x000fe200078e0004 */
[----:B------:R-:W-:-:S03]  /*2490*/  IADD3 R3, R242, 0x1800, RZ ;  /* 0x00001800f2037810 */ /* 0x000fc60007ffe0ff */
[----:B------:R-:W-:Y:S01]  /*24a0*/  @!P0 IMAD.WIDE.U32 R14, R14, c[0x0][0x1a0], R18 ;  /* 0x000068000e0e8a25 */ /* 0x000fe200078e0012 */
[----:B------:R-:W-:-:S03]  /*24b0*/  SEL R3, R3, R242, !P3 ;  /* 0x000000f203037207 */ /* 0x000fc60005800000 */
[----:B------:R-:W-:Y:S01]  /*24c0*/  @P2 STS [R0+0x6000], RZ ;  /* 0x006000ff00002388 */ /* 0x000fe20000000800 */
[----:B------:R-:W-:Y:S01]  /*24d0*/  @!P0 IADD3 R5, R15, R5, RZ ;  /* 0x000000050f058210 */ /* 0x000fe20007ffe0ff */
[----:B------:R-:W-:Y:S01]  /*24e0*/  IMAD.SHL.U32 R197, R3, 0x2, RZ ;  /* 0x0000000203c57824 */ /* 0x000fe200078e00ff */
[C---:B------:R-:W-:Y:S01]  /*24f0*/  @!P0 LEA R4, P4, R14.reuse, c[0x0][0x170], 0x1 ;  /* 0x00005c000e048a11 */ /* 0x040fe200078808ff */
[----:B------:R-:W-:Y:S03]  /*2500*/  @P2 STS [R0+0x6004], RZ ;  /* 0x006004ff00002388 */ /* 0x000fe60000000800 */
[----:B------:R-:W-:Y:S01]  /*2510*/  @!P0 LEA.HI.X R5, R14, c[0x0][0x174], R5, 0x1, P4 ;  /* 0x00005d000e058a11 */ /* 0x000fe200020f0c05 */
        /* <DEDUP_REMOVED lines=66> */
[----:B------:R1:W-:Y:S04]  /*2940*/  @!P0 LDGSTS.E.BYPASS.LTC128B.128 [R0+0x14000], [R4.64+0x80] ;  /* 0x1400008004008fae */ /* 0x0003e8000b901d46 */
[----:B------:R-:W0:Y:S04]  /*2950*/  LDGDEPBAR ;  /* 0x00000000000079af */ /* 0x000e280000000000 */
[----:B---3--:R3:W4:Y:S01]  /*2960*/  LDG.E.64 R6, [R216.64+0x8] ;  /* 0x00000806d8067981 */ /* 0x008722000c1e1b00 */
[----:B------:R-:W-:Y:S01]  /*2970*/  IADD3 R3, R205, 0x20, RZ ;  /* 0x00000020cd037810 */ /* 0x000fe20007ffe0ff */
[----:B------:R-:W-:Y:S01]  /*2980*/  IMAD.MOV.U32 R208, RZ, RZ, 0x7f800000 ;  /* 0x7f800000ffd07424 */ /* 0x000fe200078e00ff */
[----:B------:R-:W-:Y:S01]  /*2990*/  MOV R209, 0x7f800000 ;  /* 0x7f80000000d17802 */ /* 0x000fe20000000f00 */
[----:B------:R-:W-:Y:S01]  /*29a0*/  IMAD.MOV.U32 R210, RZ, RZ, 0x7f800000 ;  /* 0x7f800000ffd27424 */ /* 0x000fe200078e00ff */
[-C--:B------:R-:W-:Y:S01]  /*29b0*/  ISETP.GE.AND P1, PT, R3, R20.reuse, PT ;  /* 0x000000140300720c */ /* 0x080fe20003f26270 */
[----:B------:R-:W-:Y:S01]  /*29c0*/  IMAD.MOV.U32 R211, RZ, RZ, 0x7f800000 ;  /* 0x7f800000ffd37424 */ /* 0x000fe200078e00ff */
[----:B------:R-:W-:-:S02]  /*29d0*/  ISETP.GE.AND P4, PT, R205, R20, PT ;  /* 0x00000014cd00720c */ /* 0x000fc40003f86270 */
[C---:B-1----:R-:W-:Y:S02]  /*29e0*/  IADD3 R0, R205.reuse, 0x28, RZ ;  /* 0x00000028cd007810 */ /* 0x042fe40007ffe0ff */
[C---:B------:R-:W-:Y:S02]  /*29f0*/  IADD3 R4, R205.reuse, 0x8, RZ ;  /* 0x00000008cd047810 */ /* 0x040fe40007ffe0ff */
[-C--:B------:R-:W-:Y:S01]  /*2a00*/  ISETP.GE.AND P0, PT, R0, R20.reuse, PT ;  /* 0x000000140000720c */ /* 0x080fe20003f06270 */
[----:B---3--:R-:W3:Y:S01]  /*2a10*/  LDG.E.64 R216, [R216.64] ;  /* 0x00000006d8d87981 */ /* 0x008ee2000c1e1b00 */
[----:B------:R-:W-:Y:S01]  /*2a20*/  ISETP.GE.AND P2, PT, R4, R20, PT ;  /* 0x000000140400720c */ /* 0x000fe20003f46270 */
[----:B------:R-:W-:Y:S01]  /*2a30*/  IMAD.WIDE R4, R205, 0x4, R206 ;  /* 0x00000004cd047825 */ /* 0x000fe200078e02ce */
[----:B------:R-:W-:-:S04]  /*2a40*/  SHF.R.S32.HI R3, RZ, 0x1f, R23 ;  /* 0x0000001fff037819 */ /* 0x000fc80000011417 */
[----:B------:R1:W5:Y:S05]  /*2a50*/  @!P1 LDG.E R208, [R4.64+0x80] ;  /* 0x0000800604d09981 */ /* 0x00036a000c1e1900 */
[----:B------:R-:W-:Y:S01]  /*2a60*/  @!P0 IMAD.WIDE R8, R0, 0x4, R206 ;  /* 0x0000000400088825 */ /* 0x000fe200078e02ce */
[----:B------:R1:W5:Y:S03]  /*2a70*/  @!P4 LDG.E R210, [R4.64] ;  /* 0x0000000604d2c981 */ /* 0x000366000c1e1900 */
[----:B------:R-:W-:Y:S01]  /*2a80*/  IMAD R0, R35, c[0x0][0x1c0], R36 ;  /* 0x0000700023007a24 */ /* 0x000fe200078e0224 */
[----:B------:R2:W5:Y:S03]  /*2a90*/  @!P0 LDG.E R209, [R8.64] ;  /* 0x0000000608d18981 */ /* 0x000566000c1e1900 */
[----:B------:R-:W-:Y:S01]  /*2aa0*/  IMAD.SHL.U32 R0, R0, 0x20, RZ ;  /* 0x0000002000007824 */ /* 0x000fe200078e00ff */
[----:B------:R1:W5:Y:S01]  /*2ab0*/  @!P2 LDG.E R211, [R4.64+0x20] ;  /* 0x0000200604d3a981 */ /* 0x000362000c1e1900 */
[----:B------:R-:W-:Y:S01]  /*2ac0*/  IADD3 R21, R233, 0x80, R21 ;  /* 0x00000080e9157810 */ /* 0x000fe20007ffe015 */
[----:B------:R-:W-:Y:S01]  /*2ad0*/  CS2R R126, SRZ ;  /* 0x00000000007e7805 */ /* 0x000fe2000001ff00 */
[----:B------:R-:W-:Y:S01]  /*2ae0*/  CS2R R124, SRZ ;  /* 0x00000000007c7805 */ /* 0x000fe2000001ff00 */
[----:B------:R-:W-:Y:S01]  /*2af0*/  CS2R R130, SRZ ;  /* 0x0000000000827805 */ /* 0x000fe2000001ff00 */
[----:B------:R-:W-:Y:S01]  /*2b00*/  CS2R R128, SRZ ;  /* 0x0000000000807805 */ /* 0x000fe2000001ff00 */
[----:B------:R-:W-:Y:S01]  /*2b10*/  CS2R R122, SRZ ;  /* 0x00000000007a7805 */ /* 0x000fe2000001ff00 */
[----:B------:R-:W-:Y:S01]  /*2b20*/  CS2R R120, SRZ ;  /* 0x0000000000787805 */ /* 0x000fe2000001ff00 */
[----:B------:R-:W-:Y:S01]  /*2b30*/  CS2R R118, SRZ ;  /* 0x0000000000767805 */ /* 0x000fe2000001ff00 */
[----:B-1----:R-:W-:Y:S01]  /*2b40*/  IMAD.SHL.U32 R4, R243, 0x20, RZ ;  /* 0x00000020f3047824 */ /* 0x002fe200078e00ff */
        /* <DEDUP_REMOVED lines=42> */
[----:B----4-:R-:W-:-:S02]  /*2df0*/  IADD3 R23, P1, P0, R0, R6, R23 ;  /* 0x0000000600177210 */ /* 0x010fc4000783e017 */
[----:B------:R-:W-:-:S04]  /*2e00*/  SHF.R.S32.HI R0, RZ, 0x1f, R0 ;  /* 0x0000001fff007819 */ /* 0x000fc80000011400 */
[----:B------:R-:W-:Y:S02]  /*2e10*/  IADD3.X R229, R0, R7, R3, P1, P0 ;  /* 0x0000000700e57210 */ /* 0x000fe40000fe0403 */
[----:B------:R-:W-:-:S04]  /*2e20*/  IADD3 R0, R187, 0x1800, RZ ;  /* 0x00001800bb007810 */ /* 0x000fc80007ffe0ff */
[----:B------:R-:W-:-:S05]  /*2e30*/  SEL R0, R0, R187, !P3 ;  /* 0x000000bb00007207 */ /* 0x000fca0005800000 */
[----:B------:R-:W-:Y:S02]  /*2e40*/  IMAD.SHL.U32 R178, R0, 0x2, RZ ;  /* 0x0000000200b27824 */ /* 0x000fe400078e00ff */
[----:B------:R-:W-:-:S04]  /*2e50*/  IMAD.MOV.U32 R0, RZ, RZ, c[0x0][0x22c] ;  /* 0x00008b00ff007624 */ /* 0x000fc800078e00ff */
[----:B------:R-:W-:-:S04]  /*2e60*/  IMAD R0, R0, c[0x0][0x1c0], RZ ;  /* 0x0000700000007a24 */ /* 0x000fc800078e02ff */
[C---:B------:R-:W-:Y:S01]  /*2e70*/  IMAD.SHL.U32 R244, R0.reuse, 0x10, RZ ;  /* 0x0000001000f47824 */ /* 0x040fe200078e00ff */
[----:B------:R-:W-:-:S04]  /*2e80*/  SHF.L.U32 R214, R0, 0x3, RZ ;  /* 0x0000000300d67819 */ /* 0x000fc800000006ff */
[C---:B------:R-:W-:Y:S02]  /*2e90*/  IADD3 R246, R244.reuse, 0x40, RZ ;  /* 0x00000040f4f67810 */ /* 0x040fe40007ffe0ff */
[----:B------:R-:W-:-:S03]  /*2ea0*/  IADD3 R247, R244, 0x20, RZ ;  /* 0x00000020f4f77810 */ /* 0x000fc60007ffe0ff */
[C---:B------:R-:W-:Y:S01]  /*2eb0*/  IMAD.IADD R240, R214.reuse, 0x1, R246 ;  /* 0x00000001d6f07824 */ /* 0x040fe200078e02f6 */
[C---:B---3--:R-:W-:Y:S01]  /*2ec0*/  IADD3 R4, R217.reuse, 0x32370b8f, RZ ;  /* 0x32370b8fd9047810 */ /* 0x048fe20007ffe0ff */
[C---:B------:R-:W-:Y:S01]  /*2ed0*/  IMAD.IADD R241, R214.reuse, 0x1, R247 ;  /* 0x00000001d6f17824 */ /* 0x040fe200078e02f7 */
[C---:B------:R-:W-:Y:S02]  /*2ee0*/  IADD3 R5, R217.reuse, 0x76cf5d0a, RZ ;  /* 0x76cf5d0ad9057810 */ /* 0x040fe40007ffe0ff */
[C---:B------:R-:W-:Y:S02]  /*2ef0*/  IADD3 R4, R217.reuse, -0x56f99767, RZ ;  /* 0xa9066899d9047810 */ /* 0x040fe40007ffe0ff */
[C---:B------:R-:W-:Y:S01]  /*2f00*/  IADD3 R5, R217.reuse, -0x126145ec, RZ ;  /* 0xed9eba14d9057810 */ /* 0x040fe20007ffe0ff */
[C---:B------:R-:W-:Y:S01]  /*2f10*/  IMAD.IADD R5, R214.reuse, 0x1, R241 ;  /* 0x00000001d6057824 */ /* 0x040fe200078e02f1 */
[----:B------:R-:W-:Y:S02]  /*2f20*/  IADD3 R4, R217, 0x646e171e, RZ ;  /* 0x646e171ed9047810 */ /* 0x000fe40007ffe0ff */
[C---:B------:R-:W-:Y:S01]  /*2f30*/  IADD3 R4, R214.reuse, R240, RZ ;  /* 0x000000f0d6047210 */ /* 0x040fe20007ffe0ff */
[----:B------:R-:W-:Y:S01]  /*2f40*/  IMAD.IADD R220, R214, 0x1, R5 ;  /* 0x00000001d6dc7824 */ /* 0x000fe200078e0205 */
[----:B------:R-:W-:-:S02]  /*2f50*/  IADD3 R3, R185, 0x1800, RZ ;  /* 0x00001800b9037810 */ /* 0x000fc40007ffe0ff */
[----:B------:R-:W-:Y:S01]  /*2f60*/  IADD3 R218, R214, R4, RZ ;  /* 0x00000004d6da7210 */ /* 0x000fe20007ffe0ff */
[----:B------:R-:W-:Y:S01]  /*2f70*/  IMAD.WIDE.U32 R234, R23, -0x2daee0ad, RZ ;  /* 0xd2511f5317ea7825 */ /* 0x000fe200078e00ff */
[----:B------:R-:W-:Y:S02]  /*2f80*/  LOP3.LUT R229, R229, R216, RZ, 0x3c, !PT ;  /* 0x000000d8e5e57212 */ /* 0x000fe400078e3cff */
[----:B------:R-:W-:Y:S01]  /*2f90*/  IADD3 R228, R216, -0x61c88647, RZ ;  /* 0x9e3779b9d8e47810 */ /* 0x000fe20007ffe0ff */
[----:B------:R-:W-:Y:S01]  /*2fa0*/  IMAD.IADD R219, R214, 0x1, R220 ;  /* 0x00000001d6db7824 */ /* 0x000fe200078e02dc */
[C---:B------:R-:W-:Y:S02]  /*2fb0*/  IADD3 R238, R216.reuse, 0x3c6ef372, RZ ;  /* 0x3c6ef372d8ee7810 */ /* 0x040fe40007ffe0ff */
[C---:B------:R-:W-:Y:S02]  /*2fc0*/  IADD3 R227, R216.reuse, -0x255992d5, RZ ;  /* 0xdaa66d2bd8e37810 */ /* 0x040fe40007ffe0ff */
[----:B------:R-:W-:-:S02]  /*2fd0*/  IADD3 R226, R216, 0x78dde6e4, RZ ;  /* 0x78dde6e4d8e27810 */ /* 0x000fc40007ffe0ff */
[C---:B------:R-:W-:Y:S02]  /*2fe0*/  IADD3 R225, R216.reuse, 0x1715609d, RZ ;  /* 0x1715609dd8e17810 */ /* 0x040fe40007ffe0ff */
[----:B------:R-:W-:Y:S01]  /*2ff0*/  IADD3 R223, R216, -0x4ab325aa, RZ ;  /* 0xb54cda56d8df7810 */ /* 0x000fe20007ffe0ff */
[----:B------:R-:W-:Y:S01]  /*3000*/  IMAD.IADD R216, R214, 0x1, R218 ;  /* 0x00000001d6d87824 */ /* 0x000fe200078e02da */
[----:B------:R-:W-:Y:S02]  /*3010*/  SEL R3, R3, R185, !P3 ;  /* 0x000000b903037207 */ /* 0x000fe40005800000 */
[----:B------:R-:W-:Y:S01]  /*3020*/  IADD3 R224, R217, -0x4498517b, RZ ;  /* 0xbb67ae85d9e07810 */ /* 0x000fe20007ffe0ff */
[C---:B------:R-:W-:Y:S01]  /*3030*/  IMAD.U32 R252, R0.reuse, -0x40, RZ ;  /* 0xffffffc000fc7824 */ /* 0x040fe200078e00ff */
[----:B------:R-:W-:Y:S01]  /*3040*/  SHF.L.U32 R3, R3, 0x1, RZ ;  /* 0x0000000103037819 */ /* 0x000fe200000006ff */
[----:B------:R-:W-:Y:S01]  /*3050*/  IMAD R249, R0, 0x38, RZ ;  /* 0x0000003800f97824 */ /* 0x000fe200078e02ff */
[----:B------:R-:W-:Y:S01]  /*3060*/  LOP3.LUT R224, R234, R224, RZ, 0x3c, !PT ;  /* 0x000000e0eae07212 */ /* 0x000fe200078e3cff */
[C---:B------:R-:W-:Y:S01]  /*3070*/  IMAD.IADD R221, R214.reuse, 0x1, R216 ;  /* 0x00000001d6dd7824 */ /* 0x040fe200078e02d8 */
[----:B--2---:R-:W-:-:S02]  /*3080*/  IADD3 R222, R214, R219, RZ ;  /* 0x000000dbd6de7210 */ /* 0x004fc40007ffe0ff */
.L_x_522:
        /* <DEDUP_REMOVED lines=97> */
[--C-:B------:R-:W-:Y:S01]  /*36a0*/  LOP3.LUT R160, R139, R144, R228.reuse, 0x96, !PT ;  /* 0x000000908ba07212 */ /* 0x100fe200078e96e4 */
        /* <DEDUP_REMOVED lines=56> */
[--C-:B------:R-:W-:Y:S01]  /*3a30*/  FFMA.FTZ R9, R9, c[0x0][0x23c], -R138.reuse ;  /* 0x00008f0009097a23 */ /* 0x100fe2000001088a */
        /* <DEDUP_REMOVED lines=91> */
[----:B------:R-:W-:Y:S01]  /*3ff0*/  LOP3.LUT R4, R17, R10, R225, 0x96, !PT ;  /* 0x0000000a11047212 */ /* 0x000fe200078e96e1 */
[----:B------:R-:W-:Y:S01]  /*4000*/  MUFU.EX2 R160, R20 ;  /* 0x0000001400a07308 */ /* 0x000fe20000000800 */
[--C-:B------:R-:W-:Y:S01]  /*4010*/  LOP3.LUT R11, R11, R162, R226.reuse, 0x96, !PT ;  /* 0x000000a20b0b7212 */ /* 0x100fe200078e96e2 */
        /* <DEDUP_REMOVED lines=370> */
[C---:B---3--:R-:W-:Y:S01]  /*5740*/  FADD.FTZ R5, -R0.reuse, R14 ;  /* 0x0000000e00057221 */ /* 0x048fe20000010100 */
        /* <DEDUP_REMOVED lines=67> */
.L_x_520:
        /* <DEDUP_REMOVED lines=13> */
[----:B------:R-:W-:Y:S01]  /*5c50*/  F2FP.BF16.PACK_AB R7, R158, R159 ;  /* 0x0000009f9e07723e */ /* 0x000fe200000010ff */
[----:B------:R-:W-:Y:S01]  /*5c60*/  IMAD.SHL.U32 R160, R242, 0x2, RZ ;  /* 0x00000002f2a07824 */ /* 0x000fe200078e00ff */
        /* <DEDUP_REMOVED lines=103> */
.L_x_521:
[----:B------:R-:W-:Y:S01]  /*62e0*/  LDSM.16.M88.4 R24, [R181] ;  /* 0x00000000b518783b */ /* 0x000fe20000000200 */
[C---:B------:R-:W-:Y:S01]  /*62f0*/  LEA R203, P0, R252.reuse, R162, 0x2 ;  /* 0x000000a2fccb7211 */ /* 0x040fe200078010ff */
[----:B------:R-:W-:Y:S02]  /*6300*/  IMAD.MOV.U32 R166, RZ, RZ, c[0x0][0x22c] ;  /* 0x00008b00ffa67624 */ /* 0x000fe400078e00ff */
[----:B------:R-:W2:Y:S01]  /*6310*/  LDSM.16.MT88.4 R8, [R0+0x9000] ;  /* 0x009000000008783b */ /* 0x000ea20000004200 */
[----:B------:R-:W-:Y:S01]  /*6320*/  LEA.HI.X.SX32 R202, R252, R163, 0x2, P0 ;  /* 0x000000a3fcca7211 */ /* 0x000fe200000f16ff */
[----:B------:R-:W-:Y:S02]  /*6330*/  IMAD R166, R166, c[0x0][0x1c0], RZ ;  /* 0x00007000a6a67a24 */ /* 0x000fe400078e02ff */
[----:B------:R-:W3:Y:S01]  /*6340*/  LDSM.16.MT88.4 R16, [R0+0xb000] ;  /* 0x00b000000010783b */ /* 0x000ee20000004200 */
[----:B------:R-:W-:Y:S02]  /*6350*/  IMAD.MOV.U32 R165, RZ, RZ, c[0x0][0x22c] ;  /* 0x00008b00ffa57624 */ /* 0x000fe400078e00ff */
[----:B------:R-:W-:Y:S01]  /*6360*/  IMAD R166, R166, 0x18, RZ ;  /* 0x00000018a6a67824 */ /* 0x000fe200078e02ff */
[----:B------:R-:W4:Y:S01]  /*6370*/  LDSM.16.MT88.4 R28, [R0+0xd000] ;  /* 0x00d00000001c783b */ /* 0x000f220000004200 */
[----:B------:R-:W-:Y:S02]  /*6380*/  IMAD R165, R165, c[0x0][0x1c0], RZ ;  /* 0x00007000a5a57a24 */ /* 0x000fe400078e02ff */
[----:B------:R-:W-:Y:S01]  /*6390*/  IMAD.MOV.U32 R164, RZ, RZ, c[0x0][0x22c] ;  /* 0x00008b00ffa47624 */ /* 0x000fe200078e00ff */
[----:B------:R-:W-:Y:S01]  /*63a0*/  LDSM.16.M88.4 R32, [R182] ;  /* 0x00000000b620783b */ /* 0x000fe20000000200 */
[----:B------:R-:W-:Y:S02]  /*63b0*/  IMAD.SHL.U32 R165, R165, 0x20, RZ ;  /* 0x00000020a5a57824 */ /* 0x000fe400078e00ff */
[----:B------:R-:W-:Y:S01]  /*63c0*/  IMAD R164, R164, c[0x0][0x1c0], RZ ;  /* 0x00007000a4a47a24 */ /* 0x000fe200078e02ff */
[----:B------:R-:W1:Y:S01]  /*63d0*/  LDSM.16.MT88.4 R132, [R0+0x9400] ;  /* 0x009400000084783b */ /* 0x000e620000004200 */
[----:B------:R-:W-:Y:S02]  /*63e0*/  IMAD.MOV.U32 R161, RZ, RZ, c[0x0][0x22c] ;  /* 0x00008b00ffa17624 */ /* 0x000fe400078e00ff */
[----:B------:R-:W-:Y:S01]  /*63f0*/  IMAD R164, R164, 0x28, RZ ;  /* 0x00000028a4a47824 */ /* 0x000fe200078e02ff */
[----:B------:R-:W1:Y:S01]  /*6400*/  LDSM.16.MT88.4 R136, [R0+0xb400] ;  /* 0x00b400000088783b */ /* 0x000e620000004200 */
[----:B------:R-:W-:Y:S03]  /*6410*/  IMAD R161, R161, c[0x0][0x1c0], RZ ;  /* 0x00007000a1a17a24 */ /* 0x000fe600078e02ff */
[----:B------:R-:W1:Y:S01]  /*6420*/  LDSM.16.MT88.4 R140, [R0+0xd400] ;  /* 0x00d40000008c783b */ /* 0x000e620000004200 */
[----:B------:R-:W-:Y:S03]  /*6430*/  IMAD R161, R161, 0x30, RZ ;  /* 0x00000030a1a17824 */ /* 0x000fe600078e02ff */
[----:B------:R-:W-:Y:S04]  /*6440*/  LDSM.16.M88.4 R144, [R184] ;  /* 0x00000000b890783b */ /* 0x000fe80000000200 */
[----:B------:R-:W1:Y:S04]  /*6450*/  LDSM.16.MT88.4 R148, [R0+0x9800] ;  /* 0x009800000094783b */ /* 0x000e680000004200 */
[----:B------:R-:W1:Y:S01]  /*6460*/  LDSM.16.MT88.4 R152, [R0+0xb800] ;  /* 0x00b800000098783b */ /* 0x000e620000004200 */
[C---:B--2---:R-:W-:Y:S03]  /*6470*/  HMMA.16816.F32.BF16 R4, R24.reuse, R8, RZ ;  /* 0x000000081804723c */ /* 0x044fe600000418ff */
[----:B------:R-:W-:Y:S05]  /*6480*/  LDSM.16.MT88.4 R156, [R0+0xbc00] ;  /* 0x00bc0000009c783b */ /* 0x000fea0000004200 */
        /* <DEDUP_REMOVED lines=8> */
[----:B------:R-:W-:Y:S07]  /*6510*/  LDSM.16.M88.4 R132, [R183] ;  /* 0x00000000b784783b */ /* 0x000fee0000000200 */
[C---:B------:R-:W-:Y:S08]  /*6520*/  HMMA.16816.F32.BF16 R12, R32.reuse, R136, R12 ;  /* 0x00000088200c723c */ /* 0x040ff0000004180c */
[C---:B------:R-:W-:Y:S01]  /*6530*/  HMMA.16816.F32.BF16 R16, R32.reuse, R138, R16 ;  /* 0x0000008a2010723c */ /* 0x040fe20000041810 */
[----:B------:R-:W1:Y:S07]  /*6540*/  LDSM.16.MT88.4 R136, [R0+0x9c00] ;  /* 0x009c00000088783b */ /* 0x000e6e0000004200 */
        /* <DEDUP_REMOVED lines=10> */
[C---:B--2---:R-:W-:Y:S08]  /*65f0*/  HMMA.16816.F32.BF16 R20, R144.reuse, R28, R20 ;  /* 0x0000001c9014723c */ /* 0x044ff00000041814 */
[----:B------:R-:W-:Y:S01]  /*6600*/  HMMA.16816.F32.BF16 R24, R144, R30, R24 ;  /* 0x0000001e9018723c */ /* 0x000fe20000041818 */
[----:B------:R-:W2:Y:S04]  /*6610*/  LDSM.16.MT88.4 R28, [R0+0xe000] ;  /* 0x00e00000001c783b */ /* 0x000ea80000004200 */
[----:B------:R-:W-:Y:S03]  /*6620*/  LDSM.16.MT88.4 R144, [R0+0xa400] ;  /* 0x00a400000090783b */ /* 0x000fe60000004200 */
[C---:B-1----:R-:W-:Y:S08]  /*6630*/  HMMA.16816.F32.BF16 R4, R132.reuse, R136, R4 ;  /* 0x000000888404723c */ /* 0x042ff00000041804 */
[C---:B------:R-:W-:Y:S01]  /*6640*/  HMMA.16816.F32.BF16 R8, R132.reuse, R138, R8 ;  /* 0x0000008a8408723c */ /* 0x040fe20000041808 */
[----:B------:R-:W1:Y:S07]  /*6650*/  LDSM.16.M88.4 R136, [R182+0x2000] ;  /* 0x00200000b688783b */ /* 0x000e6e0000000200 */
        /* <DEDUP_REMOVED lines=16> */
[----:B------:R-:W-:Y:S03]  /*6760*/  LDSM.16.M88.4 R140, [R183+0x2000] ;  /* 0x00200000b78c783b */ /* 0x000fe60000000200 */
[C---:B-1----:R-:W-:Y:S08]  /*6770*/  HMMA.16816.F32.BF16 R4, R136.reuse, R144, R4 ;  /* 0x000000908804723c */ /* 0x042ff00000041804 */
[C---:B------:R-:W-:Y:S01]  /*6780*/  HMMA.16816.F32.BF16 R8, R136.reuse, R146, R8 ;  /* 0x000000928808723c */ /* 0x040fe20000041808 */
[----:B------:R-:W1:Y:S07]  /*6790*/  LDSM.16.MT88.4 R144, [R0+0xac00] ;  /* 0x00ac00000090783b */ /* 0x000e6e0000004200 */
[C---:B------:R-:W-:Y:S08]  /*67a0*/  HMMA.16816.F32.BF16 R12, R136.reuse, R156, R12 ;  /* 0x0000009c880c723c */ /* 0x040ff0000004180c */
[C---:B------:R-:W-:Y:S01]  /*67b0*/  HMMA.16816.F32.BF16 R16, R136.reuse, R158, R16 ;  /* 0x0000009e8810723c */ /* 0x040fe20000041810 */
[----:B------:R-:W1:Y:S07]  /*67c0*/  LDSM.16.MT88.4 R156, [R0+0xcc00] ;  /* 0x00cc0000009c783b */ /* 0x000e6e0000004200 */
[C---:B---3--:R-:W-:Y:S08]  /*67d0*/  HMMA.16816.F32.BF16 R20, R136.reuse, R32, R20 ;  /* 0x000000208814723c */ /* 0x048ff00000041814 */
[----:B------:R-:W-:Y:S01]  /*67e0*/  HMMA.16816.F32.BF16 R24, R136, R34, R24 ;  /* 0x000000228818723c */ /* 0x000fe20000041818 */
[----:B------:R3:W1:Y:S04]  /*67f0*/  LDSM.16.MT88.4 R32, [R0+0xec00] ;  /* 0x00ec00000020783b */ /* 0x0006680000004200 */
[----:B------:R-:W-:Y:S03]  /*6800*/  LDSM.16.MT88.4 R136, [R2+0x18800] ;  /* 0x018800000288783b */ /* 0x000fe60000004200 */
[C---:B----4-:R-:W-:Y:S08]  /*6810*/  HMMA.16816.F32.BF16 R4, R132.reuse, R148, R4 ;  /* 0x000000948404723c */ /* 0x050ff00000041804 */
[C---:B------:R-:W-:Y:S08]  /*6820*/  HMMA.16816.F32.BF16 R8, R132.reuse, R150, R8 ;  /* 0x000000968408723c */ /* 0x040ff00000041808 */
[C---:B------:R-:W-:Y:S04]  /*6830*/  HMMA.16816.F32.BF16 R12, R132.reuse, R152, R12 ;  /* 0x00000098840c723c */ /* 0x040fe8000004180c */
[C---:B---3--:R-:W-:Y:S04]  /*6840*/  IMAD.IADD R0, R214.reuse, 0x1, R240 ;  /* 0x00000001d6007824 */ /* 0x048fe800078e02f0 */
[C---:B------:R-:W-:Y:S08]  /*6850*/  HMMA.16816.F32.BF16 R16, R132.reuse, R154, R16 ;  /* 0x0000009a8410723c */ /* 0x040ff00000041810 */
[C---:B--2---:R-:W-:Y:S07]  /*6860*/  HMMA.16816.F32.BF16 R20, R132.reuse, R28, R20 ;  /* 0x0000001c8414723c */ /* 0x044fee0000041814 */
[----:B------:R-:W-:Y:S01]  /*6870*/  IMAD.MOV.U32 R28, RZ, RZ, R203 ;  /* 0x000000ffff1c7224 */ /* 0x000fe200078e00cb */
[----:B------:R-:W-:Y:S04]  /*6880*/  HMMA.16816.F32.BF16 R24, R132, R30, R24 ;  /* 0x0000001e8418723c */ /* 0x000fe80000041818 */
[----:B------:R-:W-:Y:S03]  /*6890*/  IMAD.MOV.U32 R29, RZ, RZ, R202 ;  /* 0x000000ffff1d7224 */ /* 0x000fe600078e00ca */
[CC--:B------:R-:W-:Y:S01]  /*68a0*/  LEA R30, P1, R214.reuse, R28.reuse, 0x2 ;  /* 0x0000001cd61e7211 */ /* 0x0c0fe200078210ff */
[C---:B-1----:R-:W-:Y:S05]  /*68b0*/  HMMA.16816.F32.BF16 R4, R140.reuse, R144, R4 ;  /* 0x000000908c04723c */ /* 0x042fea0000041804 */
        /* <DEDUP_REMOVED lines=21> */
[-C--:B------:R-:W-:Y:S02]  /*6a10*/  LEA.HI.X.SX32 R133, R166, R29.reuse, 0x2, P1 ;  /* 0x0000001da6857211 */ /* 0x080fe400008f16ff */
[CC--:B--2---:R-:W-:Y:S03]  /*6a20*/  LEA R4, P1, R161.reuse, R28.reuse, 0x2 ;  /* 0x0000001ca1047211 */ /* 0x0c4fe600078210ff */
[----:B------:R1:W-:Y:S01]  /*6a30*/  RED.E.ADD.F32.FTZ.RN.STRONG.GPU [R132.64], R7 ;  /* 0x000000078400798e */ /* 0x0003e2000c10e786 */
[-C--:B---3--:R-:W-:Y:S01]  /*6a40*/  LEA.HI.X.SX32 R5, R161, R29.reuse, 0x2, P1 ;  /* 0x0000001da1057211 */ /* 0x088fe200008f16ff */
[----:B------:R-:W-:Y:S02]  /*6a50*/  IMAD.IADD R161, R214, 0x1, R241 ;  /* 0x00000001d6a17824 */ /* 0x000fe400078e02f1 */
[----:B------:R2:W-:Y:S04]  /*6a60*/  RED.E.ADD.F32.FTZ.RN.STRONG.GPU [R34.64], R8 ;  /* 0x000000082200798e */ /* 0x0005e8000c10e786 */
[----:B------:R-:W-:Y:S01]  /*6a70*/  LDSM.16.MT88.4 R132, [R2+0x17800] ;  /* 0x017800000284783b */ /* 0x000fe20000004200 */
[CC--:B----4-:R-:W-:Y:S02]  /*6a80*/  LEA R32, P2, R164.reuse, R28.reuse, 0x2 ;  /* 0x0000001ca4207211 */ /* 0x0d0fe400078410ff */
[CC--:B------:R-:W-:Y:S02]  /*6a90*/  LEA R6, P0, R249.reuse, R28.reuse, 0x2 ;  /* 0x0000001cf9067211 */ /* 0x0c0fe400078010ff */
        /* <DEDUP_REMOVED lines=16> */
[-C--:B------:R-:W-:Y:S02]  /*6ba0*/  LEA.HI.X.SX32 R11, R161, R29.reuse, 0x2, P0 ;  /* 0x0000001da10b7211 */ /* 0x080fe400000f16ff */
        /* <DEDUP_REMOVED lines=12> */
[-C--:B--2---:R-:W-:Y:S01]  /*6c70*/  LEA R10, P3, R0, R28.reuse, 0x2 ;  /* 0x0000001c000a7211 */ /* 0x084fe200078610ff */
[----:B------:R1:W-:Y:S01]  /*6c80*/  RED.E.ADD.F32.FTZ.RN.STRONG.GPU [R4.64], R19 ;  /* 0x000000130400798e */ /* 0x0003e2000c10e786 */
[-C--:B----4-:R-:W-:Y:S03]  /*6c90*/  LEA R8, P2, R218, R28.reuse, 0x2 ;  /* 0x0000001cda087211 */ /* 0x090fe600078410ff */
[----:B------:R-:W-:Y:S01]  /*6ca0*/  RED.E.ADD.F32.FTZ.RN.STRONG.GPU [R28.64+0x100], R20 ;  /* 0x000100141c00798e */ /* 0x000fe2000c10e786 */
[-C--:B------:R-:W-:Y:S02]  /*6cb0*/  LEA.HI.X.SX32 R11, R0, R29.reuse, 0x2, P3 ;  /* 0x0000001d000b7211 */ /* 0x080fe400018f16ff */
[----:B------:R-:W-:Y:S01]  /*6cc0*/  LEA R6, P1, R216, R28, 0x2 ;  /* 0x0000001cd8067211 */ /* 0x000fe200078210ff */
[----:B------:R-:W-:Y:S01]  /*6cd0*/  RED.E.ADD.F32.FTZ.RN.STRONG.GPU [R30.64+0x100], R21 ;  /* 0x000100151e00798e */ /* 0x000fe2000c10e786 */
[-C--:B------:R-:W-:Y:S02]  /*6ce0*/  LEA.HI.X.SX32 R9, R218, R29.reuse, 0x2, P2 ;  /* 0x0000001dda097211 */ /* 0x080fe400010f16ff */
[-C--:B------:R-:W-:Y:S01]  /*6cf0*/  LEA.HI.X.SX32 R7, R216, R29.reuse, 0x2, P1 ;  /* 0x0000001dd8077211 */ /* 0x080fe200008f16ff */
        /* <DEDUP_REMOVED lines=89> */
[----:B------:R-:W-:Y:S01]  /*7290*/  ISETP.NE.AND P0, PT, R248, -0x1, PT ;  /* 0xfffffffff800780c */ /* 0x000fe20003f05270 */
[----:B------:R-:W-:-:S02]  /*72a0*/  FMUL.FTZ R48, R46, c[0x0][0x2dc] ;  /* 0x0000b7002e307a20 */ /* 0x000fc40000410000 */
[----:B------:R-:W-:Y:S01]  /*72b0*/  FMUL.FTZ R18, R47, c[0x0][0x2dc] ;  /* 0x0000b7002f127a20 */ /* 0x000fe20000410000 */
[----:B------:R-:W1:Y:S01]  /*72c0*/  S2R R144, SR_CTAID.Y ;  /* 0x0000000000907919 */ /* 0x000e620000002600 */
        /* <DEDUP_REMOVED lines=190> */
[----:B--2---:R-:W-:-:S05]  /*7eb0*/  @P0 IADD3 R0, R232, R248, RZ ;  /* 0x000000f8e8000210 */ /* 0x004fca0007ffe0ff */
        /* <DEDUP_REMOVED lines=14> */
.L_x_523:
        /* <DEDUP_REMOVED lines=15> */
.L_x_524:
        /* <DEDUP_REMOVED lines=30> */
[----:B------:R-:W2:Y:S01]  /*8270*/  LDS.128 R20, [R160+0xb000] ;  /* 0x00b00000a0147984 */ /* 0x000ea20000000c00 */
[----:B------:R-:W-:Y:S01]  /*8280*/  MOV R4, R8 ;  /* 0x0000000800047202 */ /* 0x000fe20000000f00 */
[----:B------:R-:W-:Y:S01]  /*8290*/  IMAD R3, R41, c[0x0][0x3a0], RZ ;  /* 0x0000e80029037a24 */ /* 0x000fe200078e02ff */
[----:B------:R-:W-:Y:S01]  /*82a0*/  MOV R5, R24 ;  /* 0x0000001800057202 */ /* 0x000fe20000000f00 */
[----:B------:R-:W4:Y:S02]  /*82b0*/  LDS.128 R16, [R160+0x9000] ;  /* 0x00900000a0107984 */ /* 0x000f240000000c00 */
[----:B------:R-:W-:-:S02]  /*82c0*/  IMAD R3, R231, c[0x0][0x3a4], R3 ;  /* 0x0000e900e7037a24 */ /* 0x000fc400078e0203 */
[----:B------:R-:W3:Y:S01]  /*82d0*/  LDS.128 R12, [R160+0xd000] ;  /* 0x00d00000a00c7984 */ /* 0x000ee20000000c00 */
[----:B------:R-:W-:-:S05]  /*82e0*/  IMAD.WIDE.U32 R10, R231, c[0x0][0x3a0], R4 ;  /* 0x0000e800e70a7a25 */ /* 0x000fca00078e0004 */
[----:B------:R-:W-:Y:S02]  /*82f0*/  IADD3 R3, R3, R11, RZ ;  /* 0x0000000b03037210 */ /* 0x000fe40007ffe0ff */
[----:B------:R-:W-:-:S04]  /*8300*/  LEA R4, P0, R10, c[0x0][0x340], 0x1 ;  /* 0x0000d0000a047a11 */ /* 0x000fc800078008ff */
[----:B------:R-:W-:-:S05]  /*8310*/  LEA.HI.X R5, R10, c[0x0][0x344], R3, 0x1, P0 ;  /* 0x0000d1000a057a11 */ /* 0x000fca00000f0c03 */
[----:B--2---:R2:W-:Y:S04]  /*8320*/  STG.E.128 [R4.64+0x40], R20 ;  /* 0x0000401404007986 */ /* 0x0045e8000c101d06 */
[----:B----4-:R2:W-:Y:S04]  /*8330*/  STG.E.128 [R4.64], R16 ;  /* 0x0000001004007986 */ /* 0x0105e8000c101d06 */
[----:B---3--:R2:W-:Y:S02]  /*8340*/  STG.E.128 [R4.64+0x80], R12 ;  /* 0x0000800c04007986 */ /* 0x0085e4000c101d06 */
.L_x_526:
[----:B------:R-:W-:Y:S05]  /*8350*/  BSYNC B0 ;  /* 0x0000000000007941 */ /* 0x000fea0003800000 */
.L_x_525:
[----:B------:R-:W-:Y:S01]  /*8360*/  IADD3 R3, R231, 0x40, RZ ;  /* 0x00000040e7037810 */ /* 0x000fe20007ffe0ff */
[----:B------:R-:W-:Y:S03]  /*8370*/  BSSY B0, `(.L_x_527) ;  /* 0x0000010000007945 */ /* 0x000fe60003800000 */
[----:B------:R-:W-:-:S13]  /*8380*/  ISETP.GE.AND P1, PT, R3, R25, PT ;  /* 0x000000190300720c */ /* 0x000fda0003f26270 */
[----:B------:R-:W-:Y:S05]  /*8390*/  @P1 BRA `(.L_x_528) ;  /* 0x000000d000001947 */ /* 0x000fea0003800000 */
[----:B------:R-:W-:Y:S02]  /*83a0*/  IADD3 R3, P0, R231, 0x40, RZ ;  /* 0x00000040e7037810 */ /* 0x000fe40007f1e0ff */
[----:B--2---:R-:W-:-:S03]  /*83b0*/  MOV R5, R24 ;  /* 0x0000001800057202 */ /* 0x004fc60000000f00 */
        /* <DEDUP_REMOVED lines=8> */
[----:B---3--:R2:W-:Y:S04]  /*8440*/  STG.E.128 [R4.64], R36 ;  /* 0x0000002404007986 */ /* 0x0085e8000c101d06 */
[----:B----4-:R2:W-:Y:S04]  /*8450*/  STG.E.128 [R4.64+0x40], R32 ;  /* 0x0000402004007986 */ /* 0x0105e8000c101d06 */
[----:B-1----:R2:W-:Y:S02]  /*8460*/  STG.E.128 [R4.64+0x80], R28 ;  /* 0x0000801c04007986 */ /* 0x0025e4000c101d06 */
.L_x_528:
[----:B------:R-:W-:Y:S05]  /*8470*/  BSYNC B0 ;  /* 0x0000000000007941 */ /* 0x000fea0003800000 */
.L_x_527:
        /* <DEDUP_REMOVED lines=11> */
[----:B--2---:R-:W-:Y:S01]  /*8530*/  MOV R4, R6 ;  /* 0x0000000600047202 */ /* 0x004fe20000000f00 */
[----:B------:R-:W-:Y:S01]  /*8540*/  IMAD R0, R41, c[0x0][0x3a8], RZ ;  /* 0x0000ea0029007a24 */ /* 0x000fe200078e02ff */
[----:B------:R-:W-:-:S03]  /*8550*/  MOV R5, R3 ;  /* 0x0000000300057202 */ /* 0x000fc60000000f00 */
[C---:B------:R-:W-:Y:S02]  /*8560*/  IMAD R0, R231.reuse, c[0x0][0x3ac], R0 ;  /* 0x0000eb00e7007a24 */ /* 0x040fe400078e0200 */
[----:B------:R-:W-:-:S05]  /*8570*/  IMAD.WIDE.U32 R8, R231, c[0x0][0x3a8], R4 ;  /* 0x0000ea00e7087a25 */ /* 0x000fca00078e0004 */
[----:B------:R-:W-:Y:S02]  /*8580*/  IADD3 R0, R0, R9, RZ ;  /* 0x0000000900007210 */ /* 0x000fe40007ffe0ff */
[----:B------:R-:W-:-:S04]  /*8590*/  LEA R4, P0, R8, c[0x0][0x348], 0x1 ;  /* 0x0000d20008047a11 */ /* 0x000fc800078008ff */
[----:B------:R-:W-:-:S05]  /*85a0*/  LEA.HI.X R5, R8, c[0x0][0x34c], R0, 0x1, P0 ;  /* 0x0000d30008057a11 */ /* 0x000fca00000f0c00 */
[----:B-1----:R1:W-:Y:S04]  /*85b0*/  STG.E.128 [R4.64], R52 ;  /* 0x0000003404007986 */ /* 0x0023e8000c101d06 */
[----:B------:R1:W-:Y:S04]  /*85c0*/  STG.E.128 [R4.64+0x40], R48 ;  /* 0x0000403004007986 */ /* 0x0003e8000c101d06 */
[----:B------:R1:W-:Y:S02]  /*85d0*/  STG.E.128 [R4.64+0x80], R44 ;  /* 0x0000802c04007986 */ /* 0x0003e4000c101d06 */
.L_x_530:
[----:B------:R-:W-:Y:S05]  /*85e0*/  BSYNC B0 ;  /* 0x0000000000007941 */ /* 0x000fea0003800000 */
.L_x_529:
[----:B------:R-:W-:Y:S05]  /*85f0*/  @P1 BRA `(.L_x_519) ;  /* 0x000000c000001947 */ /* 0x000fea0003800000 */
[----:B------:R-:W-:Y:S02]  /*8600*/  IADD3 R0, P0, R231, 0x40, RZ ;  /* 0x00000040e7007810 */ /* 0x000fe40007f1e0ff */
[----:B------:R-:W-:-:S02]  /*8610*/  MOV R7, R3 ;  /* 0x0000000300077202 */ /* 0x000fc40000000f00 */
[----:B-12---:R-:W-:-:S03]  /*8620*/  IADD3.X R4, RZ, R41, RZ, P0, !PT ;  /* 0x00000029ff047210 */ /* 0x006fc600007fe4ff */
        /* <DEDUP_REMOVED lines=9> */
.L_x_519:
[----:B------:R-:W-:Y:S05]  /*86c0*/  BSYNC B1 ;  /* 0x0000000000017941 */ /* 0x000fea0003800000 */
.L_x_505:
        /* <DEDUP_REMOVED lines=9> */
.L_x_531:
[----:B------:R-:W-:Y:S05]  /*8760*/  EXIT ;  /* 0x000000000000794d */ /* 0x000fea0003800000 */
.L_x_533:
        /* <DEDUP_REMOVED lines=9> */
.L_x_684:


//--------------------- .text._ZN5flash44flash_bwd_dq_dk_dv_loop_seqk_parallel_kernelI23Flash_bwd_kernel_traitsILi96ELi64ELi128ELi8ELi2ELi4ELi4ELb0ELb0EN7cutlass10bfloat16_tE19Flash_kernel_traitsILi96ELi64ELi128ELi8ES3_EELb0ELb1ELb0ELb0ELb0ELb1ELb1EEEvNS_16Flash_bwd_paramsE --------------------------
	.section	.text._ZN5flash44flash_bwd_dq_dk_dv_loop_seqk_parallel_kernelI23Flash_bwd_kernel_traitsILi96ELi64ELi128ELi8ELi2ELi4ELi4ELb0ELb0EN7cutlass10bfloat16_tE19Flash_kernel_traitsILi96ELi64ELi128ELi8ES3_EELb0ELb1ELb0ELb0ELb0ELb1ELb1EEEvNS_16Flash_bwd_paramsE,"ax",@progbits
	.sectioninfo	@"SHI_REGISTERS=255"
	.align	128
        .global         _ZN5flash44flash_bwd_dq_dk_dv_loop_seqk_parallel_kernelI23Flash_bwd_kernel_traitsILi96ELi64ELi128ELi8ELi2ELi4ELi4ELb0ELb0EN7cutlass10bfloat16_tE19Flash_kernel_traitsILi96ELi64ELi128ELi8ES3_EELb0ELb1ELb0ELb0ELb0ELb1ELb1EEEvNS_16Flash_bwd_paramsE
        .type           _ZN5flash44flash_bwd_dq_dk_dv_loop_seqk_parallel_kernelI23Flash_bwd_kernel_traitsILi96ELi64ELi128ELi8ELi2ELi4ELi4ELb0ELb0EN7cutlass10bfloat16_tE19Flash_kernel_traitsILi96ELi64ELi128ELi8ES3_EELb0ELb1ELb0ELb0ELb0ELb1ELb1EEEvNS_16Flash_bwd_paramsE,@function
        .size           _ZN5flash44flash_bwd_dq_dk_dv_loop_seqk_parallel_kernelI23Flash_bwd_kernel_traitsILi96ELi64ELi128ELi8ELi2ELi4ELi4ELb0ELb0EN7cutlass10bfloat16_tE19Flash_kernel_traitsILi96ELi64ELi128ELi8ES3_EELb0ELb1ELb0ELb0ELb0ELb1ELb1EEEvNS_16Flash_bwd_paramsE,(.L_x_685 - _ZN5flash44flash_bwd_dq_dk_dv_loop_seqk_parallel_kernelI23Flash_bwd_kernel_traitsILi96ELi64ELi128ELi8ELi2ELi4ELi4ELb0ELb0EN7cutlass10bfloat16_tE19Flash_kernel_traitsILi96ELi64ELi128ELi8ES3_EELb0ELb1ELb0ELb0ELb0ELb1ELb1EEEvNS_16Flash_bwd_paramsE)
        .other          _ZN5flash44flash_bwd_dq_dk_dv_loop_seqk_parallel_kernelI23Flash_bwd_kernel_traitsILi96ELi64ELi128ELi8ELi2ELi4ELi4ELb0ELb0EN7cutlass10bfloat16_tE19Flash_kernel_traitsILi96ELi64ELi128ELi8ES3_EELb0ELb1ELb0ELb0ELb0ELb1ELb1EEEvNS_16Flash_bwd_paramsE,@"STO_CUDA_ENTRY STV_DEFAULT"
_ZN5flash44flash_bwd_dq_dk_dv_loop_seqk_parallel_kernelI23Flash_bwd_kernel_traitsILi96ELi64ELi128ELi8ELi2ELi4ELi4ELb0ELb0EN7cutlass10bfloat16_tE19Flash_kernel_traitsILi96ELi64ELi128ELi8ES3_EELb0ELb1ELb0ELb0ELb0ELb1ELb1EEEvNS_16Flash_bwd_paramsE:
.text._ZN5flash44flash_bwd_dq_dk_dv_loop_seqk_parallel_kernelI23Flash_bwd_kernel_traitsILi96ELi64ELi128ELi8ELi2ELi4ELi4ELb0ELb0EN7cutlass10bfloat16_tE19Flash_kernel_traitsILi96ELi64ELi128ELi8ES3_EELb0ELb1ELb0ELb0ELb0ELb1ELb1EEEvNS_16Flash_bwd_paramsE:
        /* <DEDUP_REMOVED lines=87> */
[----:B------:R1:W-:Y:S01]  /*0570*/  STL [R1+0x10], R18 ;  /* 0x0000101201007387 */ /* 0x0003e20000100800 */
        /* <DEDUP_REMOVED lines=9> */
[----:B------:R-:W-:Y:S01]  /*0610*/  USHF.R.S32.HI UR58, URZ, 0x1f, UR29 ;  /* 0x0000001f3f3a7899 */ /* 0x000fe2000801141d */
[----:B------:R-:W-:Y:S01]  /*0620*/  LOP3.LUT R4, R13, 0xfffffff0, RZ, 0xc0, !PT ;  /* 0xfffffff00d047812 */ /* 0x000fe200078ec0ff */
[----:B------:R-:W-:Y:S01]  /*0630*/  IMAD.IADD R3, R7, 0x1, -R0 ;  /* 0x0000000107037824 */ /* 0x000fe200078e0a00 */
[----:B------:R-:W-:Y:S01]  /*0640*/  LEA.HI R8, R20, R21, RZ, 0x7 ;  /* 0x0000001514087211 */ /* 0x000fe200078f38ff */
[----:B------:R-:W-:Y:S01]  /*0650*/  IMAD R2, R11, 0x4, R14 ;  /* 0x000000040b027824 */ /* 0x000fe200078e020e */
[----:B------:R-:W-:Y:S01]  /*0660*/  LOP3.LUT P4, RZ, R9, 0x2, RZ, 0xc0, !PT ;  /* 0x0000000209ff7812 */ /* 0x000fe2000788c0ff */
[C---:B------:R-:W-:Y:S01]  /*0670*/  IMAD.IADD R0, R21.reuse, 0x1, -R4 ;  /* 0x0000000115007824 */ /* 0x040fe200078e0a04 */
[----:B------:R-:W-:Y:S01]  /*0680*/  USHF.R.S32.HI UR57, URZ, 0x1f, UR36 ;  /* 0x0000001f3f397899 */ /* 0x000fe20008011424 */
[----:B------:R-:W-:Y:S01]  /*0690*/  IMAD R19, R2, 0x8, R3 ;  /* 0x0000000802137824 */ /* 0x000fe200078e0203 */
[----:B------:R-:W-:Y:S01]  /*06a0*/  UIMAD.WIDE.U32 UR40, UR34, UR42, URZ ;  /* 0x0000002a222872a5 */ /* 0x000fe2000f8e003f */
[----:B------:R-:W-:Y:S01]  /*06b0*/  IMAD.SHL.U32 R21, R21, 0x2, RZ ;  /* 0x0000000215157824 */ /* 0x000fe200078e00ff */
[----:B------:R-:W-:Y:S01]  /*06c0*/  SHF.R.S32.HI R3, RZ, 0x1f, R0 ;  /* 0x0000001fff037819 */ /* 0x000fe20000011400 */
[----:B------:R-:W-:Y:S01]  /*06d0*/  UIMAD UR50, UR35, UR42, URZ ;  /* 0x0000002a233272a4 */ /* 0x000fe2000f8e023f */
[-C--:B------:R-:W-:Y:S01]  /*06e0*/  LEA.HI R2, R0, R0.reuse, RZ, 0x1 ;  /* 0x0000000000027211 */ /* 0x080fe200078f08ff */
[----:B------:R-:W-:Y:S01]  /*06f0*/  USHF.R.S32.HI UR52, URZ, 0x1f, UR46 ;  /* 0x0000001f3f347899 */ /* 0x000fe2000801142e */
[----:B------:R-:W-:Y:S01]  /*0700*/  LEA.HI R10, R3, R0, RZ, 0x3 ;  /* 0x00000000030a7211 */ /* 0x000fe200078f18ff */
[----:B------:R-:W-:Y:S01]  /*0710*/  UIMAD UR49, UR4, UR49, URZ ;  /* 0x00000031043172a4 */ /* 0x000fe2000f8e023f */
[----:B------:R-:W-:Y:S01]  /*0720*/  LOP3.LUT R4, R2, 0x7fffffe, RZ, 0xc0, !PT ;  /* 0x07fffffe02047812 */ /* 0x000fe200078ec0ff */
[----:B------:R-:W-:Y:S01]  /*0730*/  @!UP5 UIMAD UR48, UR5, UR48, URZ ;  /* 0x000000300530d2a4 */ /* 0x000fe2000f8e023f */
[----:B------:R-:W-:Y:S01]  /*0740*/  LOP3.LUT R3, R10, 0xfffffff8, RZ, 0xc0, !PT ;  /* 0xfffffff80a037812 */ /* 0x000fe200078ec0ff */
[----:B------:R-:W-:Y:S01]  /*0750*/  USHF.R.S32.HI UR47, URZ, 0x1f, UR44 ;  /* 0x0000001f3f2f7899 */ /* 0x000fe2000801142c */
[----:B------:R-:W-:Y:S01]  /*0760*/  SHF.R.S32.HI R6, RZ, 0x1, R2 ;  /* 0x00000001ff067819 */ /* 0x000fe20000011402 */
[C---:B-1----:R-:W-:Y:S01]  /*0770*/  IMAD.IADD R18, R0.reuse, 0x1, -R4 ;  /* 0x0000000100127824 */ /* 0x042fe200078e0a04 */
[----:B------:R-:W-:Y:S01]  /*0780*/  LOP3.LUT R4, R9, 0x1, RZ, 0xc0, !PT ;  /* 0x0000000109047812 */ /* 0x000fe200078ec0ff */
[----:B------:R-:W-:Y:S01]  /*0790*/  IMAD.IADD R15, R0, 0x1, -R3 ;  /* 0x00000001000f7824 */ /* 0x000fe200078e0a03 */
[----:B------:R-:W-:Y:S01]  /*07a0*/  SHF.R.S32.HI R3, RZ, 0x1, R5 ;  /* 0x00000001ff037819 */ /* 0x000fe20000011405 */
[----:B------:R-:W-:Y:S01]  /*07b0*/  IMAD.SHL.U32 R0, R7, 0x40, RZ ;  /* 0x0000004007007824 */ /* 0x000fe200078e00ff */
[----:B------:R-:W-:Y:S01]  /*07c0*/  SHF.R.S32.HI R2, RZ, 0x1f, R2 ;  /* 0x0000001fff027819 */ /* 0x000fe20000011402 */
[----:B------:R-:W-:Y:S01]  /*07d0*/  UMOV UR39, 0xffffd000 ;  /* 0xffffd00000277882 */ /* 0x000fe20000000000 */
[C---:B------:R-:W-:Y:S01]  /*07e0*/  LOP3.LUT P6, RZ, R3.reuse, 0x2, RZ, 0xc0, !PT ;  /* 0x0000000203ff7812 */ /* 0x040fe200078cc0ff */
[----:B------:R-:W-:Y:S01]  /*07f0*/  IMAD.SHL.U32 R3, R3, 0x40, RZ ;  /* 0x0000004003037824 */ /* 0x000fe200078e00ff */
[----:B------:R-:W-:Y:S01]  /*0800*/  LOP3.LUT R5, R0, 0x1c0, RZ, 0xc0, !PT ;  /* 0x000001c000057812 */ /* 0x000fe200078ec0ff */
        /* <DEDUP_REMOVED lines=82> */
[----:B------:R-:W-:Y:S01]  /*0d30*/  IADD3 R246, R245, 0x20, RZ ;  /* 0x00000020f5f67810 */ /* 0x000fe20007ffe0ff */
        /* <DEDUP_REMOVED lines=9> */
[----:B------:R2:W-:Y:S01]  /*0dd0*/  STL [R1], R0 ;  /* 0x0000000001007387 */ /* 0x0005e20000100800 */
[----:B-1--4-:R-:W-:-:S03]  /*0de0*/  IMAD.SHL.U32 R2, R3, 0x2, RZ ;  /* 0x0000000203027824 */ /* 0x012fc600078e00ff */
.L_x_562:
        /* <DEDUP_REMOVED lines=12> */
[----:B-1----:R-:W-:Y:S01]  /*0eb0*/  IMAD.U32 R4, RZ, RZ, UR4 ;  /* 0x00000004ff047e24 */ /* 0x002fe2000f8e00ff */
        /* <DEDUP_REMOVED lines=9> */
[----:B------:R1:W4:Y:S01]  /*0f50*/  @P2 LDG.E R3, [R4.64+0x4] ;  /* 0x0000040c04032981 */ /* 0x000322000c1e1900 */
        /* <DEDUP_REMOVED lines=30> */
.L_x_534:
        /* <DEDUP_REMOVED lines=59> */
.L_x_536:
        /* <DEDUP_REMOVED lines=18> */
.L_x_537:
        /* <DEDUP_REMOVED lines=68> */
.L_x_538:
[----:B------:R-:W-:Y:S02]  /*1a50*/  UMOV UR6, UR49 ;  /* 0x0000003100067c82 */ /* 0x000fe40008000000 */
.L_x_539:
        /* <DEDUP_REMOVED lines=98> */
.L_x_541:
        /* <DEDUP_REMOVED lines=18> */
.L_x_542:
        /* <DEDUP_REMOVED lines=29> */
.L_x_544:
[----:B------:R-:W-:Y:S05]  /*2370*/  BSYNC B0 ;  /* 0x0000000000007941 */ /* 0x000fea0003800000 */
.L_x_543:
        /* <DEDUP_REMOVED lines=16> */
.L_x_546:
[----:B------:R-:W-:Y:S05]  /*2480*/  BSYNC B0 ;  /* 0x0000000000007941 */ /* 0x000fea0003800000 */
.L_x_545:
        /* <DEDUP_REMOVED lines=26> */
.L_x_548:
[----:B------:R-:W-:Y:S05]  /*2630*/  BSYNC B0 ;  /* 0x0000000000007941 */ /* 0x000fea0003800000 */
.L_x_547:
        /* <DEDUP_REMOVED lines=14> */
.L_x_540:
[----:B-1----:R-:W2:Y:S01]  /*2720*/  LDL R17, [R1+0x18] ;  /* 0x0000180001117983 */ /* 0x002ea20000100800 */
[----:B------:R-:W-:Y:S01]  /*2730*/  ULDC.64 UR16, c[0x0][0x198] ;  /* 0x0000660000107ab9 */ /* 0x000fe20000000a00 */
[----:B------:R-:W-:Y:S01]  /*2740*/  IMAD.U32 R4, RZ, RZ, UR24 ;  /* 0x00000018ff047e24 */ /* 0x000fe2000f8e00ff */
[----:B------:R-:W-:Y:S01]  /*2750*/  UIMAD UR4, UR20, UR16, URZ ;  /* 0x00000010140472a4 */ /* 0x000fe2000f8e023f */
[----:B------:R-:W-:Y:S01]  /*2760*/  IADD3 R8, R0, 0x40, RZ ;  /* 0x0000004000087810 */ /* 0x000fe20007ffe0ff */
[----:B------:R-:W-:Y:S01]  /*2770*/  IMAD R9, R12, c[0x0][0x1b0], RZ ;  /* 0x00006c000c097a24 */ /* 0x000fe200078e02ff */
[----:B------:R-:W-:Y:S01]  /*2780*/  MOV R234, 0x7f800000 ;  /* 0x7f80000000ea7802 */ /* 0x000fe20000000f00 */
[----:B------:R-:W-:Y:S01]  /*2790*/  UIMAD UR15, UR24, UR17, UR4 ;  /* 0x00000011180f72a4 */ /* 0x000fe2000f8e0204 */
[----:B------:R-:W-:Y:S01]  /*27a0*/  IMAD.WIDE.U32 R6, R4, c[0x0][0x198], R14 ;  /* 0x0000660004067a25 */ /* 0x000fe200078e000e */
[----:B------:R-:W-:-:S02]  /*27b0*/  UIMAD UR4, UR18, -0x80, UR14 ;  /* 0xffffff80120478a4 */ /* 0x000fc4000f8e020e */
[----:B------:R-:W-:Y:S01]  /*27c0*/  ULDC.64 UR16, c[0x0][0x1a0] ;  /* 0x0000680000107ab9 */ /* 0x000fe20000000a00 */
[----:B------:R-:W-:Y:S01]  /*27d0*/  IMAD.WIDE.U32 R4, R4, c[0x0][0x1a0], R14 ;  /* 0x0000680004047a25 */ /* 0x000fe200078e000e */
[----:B------:R-:W-:Y:S01]  /*27e0*/  UIMAD UR6, UR20, UR16, URZ ;  /* 0x00000010140672a4 */ /* 0x000fe2000f8e023f */
[----:B------:R-:W-:Y:S02]  /*27f0*/  IADD3 R6, P2, R6, UR31, RZ ;  /* 0x0000001f06067c10 */ /* 0x000fe4000ff5e0ff */
[----:B------:R-:W-:Y:S01]  /*2800*/  ISETP.GE.AND P1, PT, R8, UR4, PT ;  /* 0x0000000408007c0c */ /* 0x000fe2000bf26270 */
[----:B------:R-:W-:Y:S01]  /*2810*/  UIMAD UR6, UR24, UR17, UR6 ;  /* 0x00000011180672a4 */ /* 0x000fe2000f8e0206 */
[----:B------:R-:W-:Y:S01]  /*2820*/  IMAD.U32 R8, RZ, RZ, UR15 ;  /* 0x0000000fff087e24 */ /* 0x000fe2000f8e00ff */
[----:B------:R-:W-:Y:S01]  /*2830*/  IADD3 R4, P0, R4, UR27, RZ ;  /* 0x0000001b04047c10 */ /* 0x000fe2000ff1e0ff */
[----:B------:R-:W-:Y:S02]  /*2840*/  IMAD R9, R3, c[0x0][0x1b4], R9 ;  /* 0x00006d0003097a24 */ /* 0x000fe400078e0209 */
[----:B------:R-:W-:Y:S01]  /*2850*/  IMAD.MOV.U32 R235, RZ, RZ, 0x7f800000 ;  /* 0x7f800000ffeb7424 */ /* 0x000fe200078e00ff */
[----:B------:R-:W-:Y:S01]  /*2860*/  IADD3.X R7, R7, UR33, R8, P2, !PT ;  /* 0x0000002107077c10 */ /* 0x000fe200097fe408 */
[----:B------:R-:W-:Y:S01]  /*2870*/  IMAD.U32 R10, RZ, RZ, UR6 ;  /* 0x00000006ff0a7e24 */ /* 0x000fe2000f8e00ff */
[----:B------:R-:W-:Y:S01]  /*2880*/  ISETP.GE.AND P2, PT, R0, UR4, PT ;  /* 0x0000000400007c0c */ /* 0x000fe2000bf46270 */
[----:B------:R-:W-:Y:S01]  /*2890*/  IMAD R8, R12, c[0x0][0x1b8], RZ ;  /* 0x00006e000c087a24 */ /* 0x000fe200078e02ff */
[----:B------:R-:W-:Y:S01]  /*28a0*/  UIMAD UR4, UR5, -0x40, UR26 ;  /* 0xffffffc0050478a4 */ /* 0x000fe2000f8e021a */
[----:B------:R-:W-:Y:S01]  /*28b0*/  IMAD.WIDE.U32 R6, R3, c[0x0][0x1b0], R6 ;  /* 0x00006c0003067a25 */ /* 0x000fe200078e0006 */
[----:B------:R-:W-:Y:S01]  /*28c0*/  IADD3.X R5, R5, UR28, R10, P0, !PT ;  /* 0x0000001c05057c10 */ /* 0x000fe200087fe40a */
[----:B------:R-:W-:Y:S01]  /*28d0*/  ULEA.HI UR6, UR5, UR5, URZ, 0x1 ;  /* 0x0000000505067291 */ /* 0x000fe2000f8f083f */
[C---:B------:R-:W-:Y:S01]  /*28e0*/  @!P1 IADD3 R14, P0, R0.reuse, 0x40, RZ ;  /* 0x00000040000e9810 */ /* 0x040fe20007f1e0ff */
[C---:B------:R-:W-:Y:S01]  /*28f0*/  IMAD R8, R3.reuse, c[0x0][0x1bc], R8 ;  /* 0x00006f0003087a24 */ /* 0x040fe200078e0208 */
[----:B------:R-:W-:Y:S01]  /*2900*/  ISETP.GE.AND P3, PT, R0, UR4, PT ;  /* 0x0000000400007c0c */ /* 0x000fe2000bf66270 */
[----:B------:R-:W-:Y:S01]  /*2910*/  IMAD.WIDE.U32 R4, R3, c[0x0][0x1b8], R4 ;  /* 0x00006e0003047a25 */ /* 0x000fe200078e0004 */
[----:B------:R-:W-:-:S03]  /*2920*/  ULOP3.LUT UR6, UR6, 0xfffffffe, URZ, 0xc0, !UPT ;  /* 0xfffffffe06067892 */ /* 0x000fc6000f8ec03f */
[----:B------:R-:W-:Y:S01]  /*2930*/  IMAD.IADD R7, R7, 0x1, R9 ;  /* 0x0000000107077824 */ /* 0x000fe200078e0209 */
[----:B------:R-:W-:Y:S01]  /*2940*/  IADD3 R5, R5, R8, RZ ;  /* 0x0000000805057210 */ /* 0x000fe20007ffe0ff */
[----:B------:R-:W-:Y:S01]  /*2950*/  @!P2 IMAD R10, R16, c[0x0][0x198], RZ ;  /* 0x00006600100aaa24 */ /* 0x000fe200078e02ff */
[----:B------:R-:W-:Y:S01]  /*2960*/  @!P1 MOV R18, R4 ;  /* 0x0000000400129202 */ /* 0x000fe20000000f00 */
[----:B------:R-:W-:Y:S01]  /*2970*/  @!P1 IMAD.MOV.U32 R8, RZ, RZ, R6 ;  /* 0x000000ffff089224 */ /* 0x000fe200078e0006 */
[----:B------:R-:W-:Y:S01]  /*2980*/  UIADD3 UR6, UR5, -UR6, URZ ;  /* 0x8000000605067290 */ /* 0x000fe2000fffe03f */
[--C-:B------:R-:W-:Y:S02]  /*2990*/  @!P1 IMAD.MOV.U32 R9, RZ, RZ, R7.reuse ;  /* 0x000000ffff099224 */ /* 0x100fe400078e0007 */
[C---:B------:R-:W-:Y:S01]  /*29a0*/  @!P2 IMAD R10, R0.reuse, c[0x0][0x19c], R10 ;  /* 0x00006700000aaa24 */ /* 0x040fe200078e020a */
[----:B------:R-:W-:Y:S01]  /*29b0*/  UISETP.NE.AND UP0, UPT, UR6, 0x1, UPT ;  /* 0x000000010600788c */ /* 0x000fe2000bf05270 */
[----:B------:R-:W-:-:S04]  /*29c0*/  @!P2 IMAD.WIDE.U32 R6, R0, c[0x0][0x198], R6 ;  /* 0x000066000006aa25 */ /* 0x000fc800078e0006 */
[----:B------:R-:W-:Y:S02]  /*29d0*/  @!P2 IMAD R11, R16, c[0x0][0x1a0], RZ ;  /* 0x00006800100baa24 */ /* 0x000fe400078e02ff */
[----:B------:R-:W-:Y:S02]  /*29e0*/  @!P2 IMAD.IADD R7, R7, 0x1, R10 ;  /* 0x000000010707a824 */ /* 0x000fe400078e020a */
[--C-:B------:R-:W-:Y:S02]  /*29f0*/  @!P1 IMAD.MOV.U32 R19, RZ, RZ, R5.reuse ;  /* 0x000000ffff139224 */ /* 0x100fe400078e0005 */
[----:B------:R-:W-:-:S04]  /*2a00*/  @!P2 IMAD.WIDE.U32 R4, R0, c[0x0][0x1a0], R4 ;  /* 0x000068000004aa25 */ /* 0x000fc800078e0004 */
[----:B------:R-:W-:Y:S02]  /*2a10*/  IMAD.MOV.U32 R236, RZ, RZ, 0x7f800000 ;  /* 0x7f800000ffec7424 */ /* 0x000fe400078e00ff */
[----:B------:R-:W-:Y:S01]  /*2a20*/  IMAD.MOV.U32 R237, RZ, RZ, 0x7f800000 ;  /* 0x7f800000ffed7424 */ /* 0x000fe200078e00ff */
[----:B--2---:R-:W-:-:S04]  /*2a30*/  IADD3 R3, R17, 0x8, RZ ;  /* 0x0000000811037810 */ /* 0x004fc80007ffe0ff */
[----:B------:R-:W-:Y:S01]  /*2a40*/  ISETP.GE.AND P6, PT, R3, UR4, PT ;  /* 0x0000000403007c0c */ /* 0x000fe2000bfc6270 */
[----:B------:R-:W-:Y:S01]  /*2a50*/  @!P1 IMAD.X R3, RZ, RZ, R16, P0 ;  /* 0x000000ffff039224 */ /* 0x000fe200000e0610 */
[----:B------:R-:W-:-:S03]  /*2a60*/  @!P1 IADD3 R12, P0, R0, 0x40, RZ ;  /* 0x00000040000c9810 */ /* 0x000fc60007f1e0ff */
[----:B------:R-:W-:-:S04]  /*2a70*/  @!P1 IMAD R3, R3, c[0x0][0x198], RZ ;  /* 0x0000660003039a24 */ /* 0x000fc800078e02ff */
[----:B------:R-:W-:Y:S02]  /*2a80*/  @!P1 IMAD R13, R14, c[0x0][0x19c], R3 ;  /* 0x000067000e0d9a24 */ /* 0x000fe400078e0203 */
[----:B------:R-:W-:Y:S01]  /*2a90*/  @!P1 IMAD.X R3, RZ, RZ, R16, P0 ;  /* 0x000000ffff039224 */ /* 0x000fe200000e0610 */
[----:B------:R-:W-:Y:S01]  /*2aa0*/  @!P2 LEA R10, P0, R6, c[0x0][0x168], 0x1 ;  /* 0x00005a00060aaa11 */ /* 0x000fe200078008ff */
[----:B------:R-:W-:-:S04]  /*2ab0*/  @!P1 IMAD.WIDE.U32 R14, R14, c[0x0][0x198], R8 ;  /* 0x000066000e0e9a25 */ /* 0x000fc800078e0008 */
[----:B------:R-:W-:Y:S01]  /*2ac0*/  @!P2 IMAD R8, R0, c[0x0][0x1a4], R11 ;  /* 0x000069000008aa24 */ /* 0x000fe200078e020b */
[----:B------:R-:W-:Y:S01]  /*2ad0*/  @!P2 LEA.HI.X R11, R6, c[0x0][0x16c], R7, 0x1, P0 ;  /* 0x00005b00060baa11 */ /* 0x000fe200000f0c07 */
[----:B------:R-:W-:Y:S01]  /*2ae0*/  @!P1 IMAD R0, R3, c[0x0][0x1a0], RZ ;  /* 0x0000680003009a24 */ /* 0x000fe200078e02ff */
[----:B------:R-:W-:Y:S01]  /*2af0*/  PLOP3.LUT P0, PT, PT, PT, UP6, 0x80, 0x0 ;  /* 0x000000000000781c */ /* 0x000fe20003f0f068 */
[----:B------:R-:W-:Y:S01]  /*2b00*/  @!P2 IMAD.IADD R3, R5, 0x1, R8 ;  /* 0x000000010503a824 */ /* 0x000fe200078e0208 */
[----:B------:R-:W-:Y:S01]  /*2b10*/  @!P2 LEA R6, P4, R4, c[0x0][0x170], 0x1 ;  /* 0x00005c000406aa11 */ /* 0x000fe200078808ff */
[C---:B------:R-:W-:Y:S01]  /*2b20*/  @!P1 IMAD R16, R12.reuse, c[0x0][0x1a4], R0 ;  /* 0x000069000c109a24 */ /* 0x040fe200078e0200 */
[----:B------:R-:W-:Y:S01]  /*2b30*/  @!P1 IADD3 R0, R15, R13, RZ ;  /* 0x0000000d0f009210 */ /* 0x000fe20007ffe0ff */
[----:B------:R-:W-:Y:S01]  /*2b40*/  @!P1 IMAD.WIDE.U32 R12, R12, c[0x0][0x1a0], R18 ;  /* 0x000068000c0c9a25 */ /* 0x000fe200078e0012 */
[----:B------:R-:W-:Y:S02]  /*2b50*/  @!P1 LEA R8, P5, R14, c[0x0][0x168], 0x1 ;  /* 0x00005a000e089a11 */ /* 0x000fe400078a08ff */
[----:B------:R-:W-:Y:S01]  /*2b60*/  @!P2 LEA.HI.X R7, R4, c[0x0][0x174], R3, 0x1, P4 ;  /* 0x00005d000407aa11 */ /* 0x000fe200020f0c03 */
[----:B------:R-:W-:Y:S01]  /*2b70*/  @!P1 IMAD.IADD R13, R13, 0x1, R16 ;  /* 0x000000010d0d9824 */ /* 0x000fe200078e0210 */
[----:B------:R-:W-:-:S02]  /*2b80*/  IADD3 R3, R250, 0x1800, RZ ;  /* 0x00001800fa037810 */ /* 0x000fc40007ffe0ff */
[----:B------:R-:W-:Y:S01]  /*2b90*/  @!P1 LEA.HI.X R9, R14, c[0x0][0x16c], R0, 0x1, P5 ;  /* 0x00005b000e099a11 */ /* 0x000fe200028f0c00 */
[----:B------:R-:W-:Y:S01]  /*2ba0*/  @P0 BAR.SYNC.DEFER_BLOCKING 0x0 ;  /* 0x0000000000000b1d */ /* 0x000fe20000010000 */
[----:B------:R-:W-:Y:S01]  /*2bb0*/  PLOP3.LUT P0, PT, PT, PT, UP0, 0x80, 0x0 ;  /* 0x000000000000781c */ /* 0x000fe20003f0f008 */
[----:B------:R-:W-:Y:S01]  /*2bc0*/  IMAD.SHL.U32 R0, R250, 0x2, RZ ;  /* 0x00000002fa007824 */ /* 0x000fe200078e00ff */
[----:B------:R-:W-:Y:S02]  /*2bd0*/  IADD3 R5, R17, 0x20, RZ ;  /* 0x0000002011057810 */ /* 0x000fe40007ffe0ff */
[----:B------:R-:W-:Y:S02]  /*2be0*/  SEL R3, R3, R250, !P0 ;  /* 0x000000fa03037207 */ /* 0x000fe40004000000 */
[----:B------:R-:W-:Y:S02]  /*2bf0*/  @!P1 LEA R4, P4, R12, c[0x0][0x170], 0x1 ;  /* 0x00005c000c049a11 */ /* 0x000fe400078808ff */
[----:B------:R-:W-:-:S02]  /*2c00*/  SHF.L.U32 R193, R3, 0x1, RZ ;  /* 0x0000000103c17819 */ /* 0x000fc400000006ff */
[----:B------:R-:W-:Y:S02]  /*2c10*/  IADD3 R3, R17, 0x28, RZ ;  /* 0x0000002811037810 */ /* 0x000fe40007ffe0ff */
[----:B------:R-:W-:Y:S02]  /*2c20*/  ISETP.GE.AND P5, PT, R5, UR4, PT ;  /* 0x0000000405007c0c */ /* 0x000fe4000bfa6270 */
[----:B------:R-:W-:Y:S02]  /*2c30*/  @!P1 LEA.HI.X R5, R12, c[0x0][0x174], R13, 0x1, P4 ;  /* 0x00005d000c059a11 */ /* 0x000fe400020f0c0d */
[----:B------:R-:W-:Y:S01]  /*2c40*/  ISETP.GE.AND P4, PT, R17, UR4, PT ;  /* 0x0000000411007c0c */ /* 0x000fe2000bf86270 */
        /* <DEDUP_REMOVED lines=58> */
[----:B---3--:R-:W-:-:S03]  /*2ff0*/  SHF.R.S32.HI R8, RZ, 0x1f, R17 ;  /* 0x0000001fff087819 */ /* 0x008fc60000011411 */
[----:B------:R4:W-:Y:S04]  /*3000*/  @!P2 LDGSTS.E.BYPASS.LTC128B.128 [R0+0x11000], [R6.64+0x40] ;  /* 0x110000400600afae */ /* 0x0009e8000b901d4c */
[----:B------:R4:W-:Y:S01]  /*3010*/  @!P2 LDGSTS.E.BYPASS.LTC128B.128 [R0+0x13000], [R6.64+0x80] ;  /* 0x130000800600afae */ /* 0x0009e2000b901d4c */
[----:B------:R-:W-:-:S03]  /*3020*/  ISETP.GE.AND P2, PT, R3, UR4, PT ;  /* 0x0000000403007c0c */ /* 0x000fc6000bf46270 */
        /* <DEDUP_REMOVED lines=9> */
[----:B----4-:R-:W-:-:S03]  /*30c0*/  IMAD.SHL.U32 R6, R17, 0x4, RZ ;  /* 0x0000000411067824 */ /* 0x010fc600078e00ff */
[----:B------:R-:W0:Y:S02]  /*30d0*/  LDGDEPBAR ;  /* 0x00000000000079af */ /* 0x000e240000000000 */
[----:B---3--:R-:W-:Y:S02]  /*30e0*/  IADD3 R4, P3, R6, UR8, RZ ;  /* 0x0000000806047c10 */ /* 0x008fe4000ff7e0ff */
[----:B-1----:R-:W-:Y:S02]  /*30f0*/  SHF.R.S32.HI R0, RZ, 0x1f, R3 ;  /* 0x0000001fff007819 */ /* 0x002fe40000011403 */
[----:B------:R-:W-:Y:S02]  /*3100*/  @!P2 LEA R6, P1, R3, UR8, 0x2 ;  /* 0x000000080306ac11 */ /* 0x000fe4000f8210ff */
[----:B------:R-:W-:Y:S02]  /*3110*/  SHF.L.U64.HI R5, R17, 0x2, R8 ;  /* 0x0000000211057819 */ /* 0x000fe40000010208 */
[----:B------:R-:W-:-:S02]  /*3120*/  @!P2 LEA.HI.X R7, R3, UR7, R0, 0x2, P1 ;  /* 0x000000070307ac11 */ /* 0x000fc400088f1400 */
[----:B------:R-:W-:-:S03]  /*3130*/  IADD3.X R5, R5, UR7, RZ, P3, !PT ;  /* 0x0000000705057c10 */ /* 0x000fc60009ffe4ff */
[----:B------:R2:W5:Y:S01]  /*3140*/  @!P2 LDG.E R235, [R6.64] ;  /* 0x0000000c06eba981 */ /* 0x000562000c1e1900 */
[----:B------:R-:W-:Y:S01]  /*3150*/  IMAD.U32 R0, RZ, RZ, UR26 ;  /* 0x0000001aff007e24 */ /* 0x000fe2000f8e00ff */
[----:B------:R-:W-:Y:S02]  /*3160*/  IADD3 R3, R17, 0x1, RZ ;  /* 0x0000000111037810 */ /* 0x000fe40007ffe0ff */
[----:B------:R1:W5:Y:S02]  /*3170*/  @!P4 LDG.E R236, [R4.64] ;  /* 0x0000000c04ecc981 */ /* 0x000364000c1e1900 */
[----:B------:R-:W-:Y:S02]  /*3180*/  IADD3 R249, R3, UR14, -R0 ;  /* 0x0000000e03f97c10 */ /* 0x000fe4000fffe800 */
[----:B------:R-:W-:Y:S01]  /*3190*/  IADD3 R3, R183, 0x1800, RZ ;  /* 0x00001800b7037810 */ /* 0x000fe20007ffe0ff */
[----:B------:R1:W5:Y:S01]  /*31a0*/  @!P6 LDG.E R237, [R4.64+0x20] ;  /* 0x0000200c04ede981 */ /* 0x000362000c1e1900 */
[----:B------:R-:W-:-:S02]  /*31b0*/  IADD3 R0, R181, 0x1800, RZ ;  /* 0x00001800b5007810 */ /* 0x000fc40007ffe0ff */
[----:B------:R-:W-:Y:S01]  /*31c0*/  SEL R3, R3, R183, !P0 ;  /* 0x000000b703037207 */ /* 0x000fe20004000000 */
[----:B------:R1:W5:Y:S01]  /*31d0*/  @!P5 LDG.E R234, [R4.64+0x80] ;  /* 0x0000800c04ead981 */ /* 0x000362000c1e1900 */
[----:B------:R-:W-:-:S03]  /*31e0*/  SEL R0, R0, R181, !P0 ;  /* 0x000000b500007207 */ /* 0x000fc60004000000 */
[----:B------:R-:W-:Y:S01]  /*31f0*/  IMAD.SHL.U32 R174, R3, 0x2, RZ ;  /* 0x0000000203ae7824 */ /* 0x000fe200078e00ff */
[----:B------:R-:W-:Y:S01]  /*3200*/  SHF.L.U32 R3, R0, 0x1, RZ ;  /* 0x0000000100037819 */ /* 0x000fe200000006ff */
[----:B------:R-:W-:-:S04]  /*3210*/  IMAD.MOV.U32 R0, RZ, RZ, c[0x0][0x22c] ;  /* 0x00008b00ff007624 */ /* 0x000fc800078e00ff */
[----:B------:R-:W-:-:S04]  /*3220*/  IMAD R0, R0, c[0x0][0x1c0], RZ ;  /* 0x0000700000007a24 */ /* 0x000fc800078e02ff */
[C---:B------:R-:W-:Y:S02]  /*3230*/  IMAD.SHL.U32 R21, R0.reuse, 0x10, RZ ;  /* 0x0000001000157824 */ /* 0x040fe400078e00ff */
[----:B------:R-:W-:-:S03]  /*3240*/  IMAD.SHL.U32 R238, R0, 0x8, RZ ;  /* 0x0000000800ee7824 */ /* 0x000fc600078e00ff */
[C---:B------:R-:W-:Y:S02]  /*3250*/  IADD3 R0, R21.reuse, 0x40, RZ ;  /* 0x0000004015007810 */ /* 0x040fe40007ffe0ff */
[----:B------:R-:W-:-:S03]  /*3260*/  IADD3 R20, R21, 0x20, RZ ;  /* 0x0000002015147810 */ /* 0x000fc60007ffe0ff */
[C---:B------:R-:W-:Y:S02]  /*3270*/  IMAD.IADD R251, R238.reuse, 0x1, R0 ;  /* 0x00000001eefb7824 */ /* 0x040fe400078e0200 */
[C---:B------:R-:W-:Y:S02]  /*3280*/  IMAD.IADD R252, R238.reuse, 0x1, R20 ;  /* 0x00000001eefc7824 */ /* 0x040fe400078e0214 */
[C---:B-1----:R-:W-:Y:S02]  /*3290*/  IMAD.IADD R4, R238.reuse, 0x1, R251 ;  /* 0x00000001ee047824 */ /* 0x042fe400078e02fb */
[----:B------:R-:W-:-:S03]  /*32a0*/  IMAD.IADD R5, R238, 0x1, R252 ;  /* 0x00000001ee057824 */ /* 0x000fc600078e02fc */
[C---:B------:R-:W-:Y:S01]  /*32b0*/  IADD3 R240, R238.reuse, R4, RZ ;  /* 0x00000004eef07210 */ /* 0x040fe20007ffe0ff */
[----:B------:R-:W-:Y:S01]  /*32c0*/  IMAD.IADD R242, R238, 0x1, R5 ;  /* 0x00000001eef27824 */ /* 0x000fe200078e0205 */
[----:B------:R-:W-:-:S03]  /*32d0*/  SHF.L.U32 R175, R183, 0x1, RZ ;  /* 0x00000001b7af7819 */ /* 0x000fc600000006ff */
[C---:B------:R-:W-:Y:S02]  /*32e0*/  IMAD.IADD R241, R238.reuse, 0x1, R242 ;  /* 0x00000001eef17824 */ /* 0x040fe400078e02f2 */
[C---:B------:R-:W-:Y:S01]  /*32f0*/  IMAD.IADD R239, R238.reuse, 0x1, R240 ;  /* 0x00000001eeef7824 */ /* 0x040fe200078e02f0 */
        /* <DEDUP_REMOVED lines=49> */
[C---:B------:R-:W-:Y:S01]  /*3610*/  SHF.L.U64.HI R248, R17.reuse, 0x2, R8 ;  /* 0x0000000211f87819 */ /* 0x040fe20000010208 */
[----:B------:R-:W-:Y:S01]  /*3620*/  IMAD.SHL.U32 R247, R17, 0x4, RZ ;  /* 0x0000000411f77824 */ /* 0x000fe200078e00ff */
[----:B------:R-:W-:Y:S01]  /*3630*/  IADD3 R176, R175, R182, RZ ;  /* 0x000000b6afb07210 */ /* 0x000fe20007ffe0ff */
[C---:B------:R-:W-:Y:S01]  /*3640*/  IMAD.IADD R243, R238.reuse, 0x1, R239 ;  /* 0x00000001eef37824 */ /* 0x040fe200078e02ef */
[----:B------:R-:W-:Y:S01]  /*3650*/  IADD3 R244, R238, R241, RZ ;  /* 0x000000f1eef47210 */ /* 0x000fe20007ffe0ff */
[----:B--2---:R-:W-:-:S02]  /*3660*/  UIADD3 UR15, UR15, -UR14, URZ ;  /* 0x8000000e0f0f7290 */ /* 0x004fc4000fffe03f */
.L_x_552:
        /* <DEDUP_REMOVED lines=8> */
[----:B------:R-:W-:Y:S02]  /*36f0*/  UISETP.GT.AND UP3, UPT, UR5, UR11, UPT ;  /* 0x0000000b0500728c */ /* 0x000fe4000bf64270 */
[----:B------:R-:W-:Y:S06]  /*3700*/  UISETP.LT.AND UP0, UPT, UR4, UR14, UP0 ;  /* 0x0000000e0400728c */ /* 0x000fec0008701270 */
[----:B------:R-:W-:Y:S01]  /*3710*/  PLOP3.LUT P0, PT, PT, PT, UP0, 0x80, 0x0 ;  /* 0x000000000000781c */ /* 0x000fe20003f0f008 */
        /* <DEDUP_REMOVED lines=15> */
[----:B------:R-:W1:Y:S01]  /*3810*/  LDSM.16.M88.4 R156, [R173+0xb000] ;  /* 0x00b00000ad9c783b */ /* 0x000e620000000200 */
[-C--:B----4-:R-:W-:Y:S07]  /*3820*/  HMMA.16816.F32.BF16 R20, R32, R132.reuse, RZ ;  /* 0x000000842014723c */ /* 0x090fee00000418ff */
        /* <DEDUP_REMOVED lines=12> */
[-C--:B---3--:R-:W-:Y:S08]  /*38f0*/  HMMA.16816.F32.BF16 R20, R136, R148.reuse, R20 ;  /* 0x000000948814723c */ /* 0x088ff00000041814 */
[C---:B------:R-:W-:Y:S08]  /*3900*/  HMMA.16816.F32.BF16 R24, R144.reuse, R148, R24 ;  /* 0x000000949018723c */ /* 0x040ff00000041818 */
[-C--:B------:R-:W-:Y:S01]  /*3910*/  HMMA.16816.F32.BF16 R28, R144, R150.reuse, R28 ;  /* 0x00000096901c723c */ /* 0x080fe2000004181c */
[----:B------:R-:W-:Y:S07]  /*3920*/  LDSM.16.M88.4 R144, [R174+0x2000] ;  /* 0x00200000ae90783b */ /* 0x000fee0000000200 */
[----:B------:R-:W-:Y:S01]  /*3930*/  HMMA.16816.F32.BF16 R32, R136, R150, R32 ;  /* 0x000000968820723c */ /* 0x000fe20000041820 */
[----:B------:R-:W1:Y:S07]  /*3940*/  LDSM.16.M88.4 R136, [R0+0x1800] ;  /* 0x001800000088783b */ /* 0x000e6e0000000200 */
[-C--:B------:R-:W-:Y:S01]  /*3950*/  HMMA.16816.F32.BF16 R4, R152, R156.reuse, R4 ;  /* 0x0000009c9804723c */ /* 0x080fe20000041804 */
[----:B------:R-:W3:Y:S07]  /*3960*/  LDSM.16.M88.4 R148, [R173+0xd000] ;  /* 0x00d00000ad94783b */ /* 0x000eee0000000200 */
        /* <DEDUP_REMOVED lines=18> */
[----:B------:R1:W2:Y:S07]  /*3a90*/  LDSM.16.M88.4 R136, [R0+0x2800] ;  /* 0x002800000088783b */ /* 0x0002ae0000000200 */
[----:B------:R-:W-:Y:S08]  /*3aa0*/  HMMA.16816.F32.BF16 R32, R164, R142, R32 ;  /* 0x0000008ea420723c */ /* 0x000ff00000041820 */
[-C--:B---3--:R-:W-:Y:S08]  /*3ab0*/  HMMA.16816.F32.BF16 R4, R144, R148.reuse, R4 ;  /* 0x000000949004723c */ /* 0x088ff00000041804 */
[C---:B----4-:R-:W-:Y:S01]  /*3ac0*/  HMMA.16816.F32.BF16 R8, R132.reuse, R148, R8 ;  /* 0x000000948408723c */ /* 0x050fe20000041808 */
[----:B-1----:R-:W-:Y:S04]  /*3ad0*/  MOV R0, UR18 ;  /* 0x0000001200007c02 */ /* 0x002fe80008000f00 */
[----:B--2---:R-:W-:Y:S03]  /*3ae0*/  @!P0 LEA R0, R0, R195, 0x7 ;  /* 0x000000c300008211 */ /* 0x004fe600078e38ff */
        /* <DEDUP_REMOVED lines=31> */
[----:B---3--:R-:W-:Y:S09]  /*3ce0*/  @!P0 IADD3 R8, R249, UR6, RZ ;  /* 0x00000006f9088c10 */ /* 0x008ff2000fffe0ff */
        /* <DEDUP_REMOVED lines=343> */
[----:B------:R-:W-:Y:S04]  /*5260*/  FMUL.FTZ R4, R201, R4 ;  /* 0x00000004c9047220 */ /* 0x000fe80000410000 */
[----:B------:R-:W-:Y:S02]  /*5270*/  FMUL.FTZ R148, R4, R0 ;  /* 0x0000000004947220 */ /* 0x000fe40000410000 */
[----:B------:R-:W3:Y:S04]  /*5280*/  LDG.E R4, [R146.64+0x80] ;  /* 0x0000800c92047981 */ /* 0x000ee8000c1e1900 */
[----:B------:R-:W4:Y:S02]  /*5290*/  LDG.E R0, [R146.64+0xa0] ;  /* 0x0000a00c92007981 */ /* 0x000f24000c1e1900 */
        /* <DEDUP_REMOVED lines=106> */
[----:B------:R-:W-:Y:S01]  /*5940*/  FFMA.FTZ R25, -R163, R163, 1 ;  /* 0x3f800000a3197423 */ /* 0x000fe200000101a3 */
[----:B------:R-:W-:Y:S01]  /*5950*/  MOV R163, R192 ;  /* 0x000000c000a37202 */ /* 0x000fe20000000f00 */
        /* <DEDUP_REMOVED lines=70> */
.L_x_550:
        /* <DEDUP_REMOVED lines=118> */
.L_x_551:
        /* <DEDUP_REMOVED lines=11> */
[----:B------:R-:W-:Y:S01]  /*65d0*/  IMAD R166, R166, 0x30, RZ ;  /* 0x00000030a6a67824 */ /* 0x000fe200078e02ff */
[----:B------:R-:W3:Y:S01]  /*65e0*/  LDSM.16.MT88.4 R28, [R0+0xd000] ;  /* 0x00d00000001c783b */ /* 0x000ee20000004200 */
[----:B------:R-:W-:Y:S01]  /*65f0*/  IMAD.MOV.U32 R161, RZ, RZ, c[0x0][0x22c] ;  /* 0x00008b00ffa17624 */ /* 0x000fe200078e00ff */
[----:B------:R-:W-:Y:S02]  /*6600*/  UIADD3 UR4, UR5, -0x1, URZ ;  /* 0xffffffff05047890 */ /* 0x000fe4000fffe03f */
[----:B------:R-:W4:Y:S01]  /*6610*/  LDL R165, [R1] ;  /* 0x0000000001a57983 */ /* 0x000f220000100800 */
[----:B------:R-:W-:Y:S03]  /*6620*/  IMAD R161, R161, c[0x0][0x1c0], RZ ;  /* 0x00007000a1a17a24 */ /* 0x000fe600078e02ff */
[----:B------:R-:W-:Y:S01]  /*6630*/  LDSM.16.M88.4 R32, [R178] ;  /* 0x00000000b220783b */ /* 0x000fe20000000200 */
[----:B------:R-:W-:Y:S01]  /*6640*/  IMAD.U32 R161, R161, -0x40, RZ ;  /* 0xffffffc0a1a17824 */ /* 0x000fe200078e00ff */
[----:B------:R-:W-:Y:S02]  /*6650*/  UMOV UR5, UR4 ;  /* 0x0000000400057c82 */ /* 0x000fe40008000000 */
[----:B------:R-:W4:Y:S02]  /*6660*/  LDL R164, [R1+0x4] ;  /* 0x0000040001a47983 */ /* 0x000f240000100800 */
[C---:B------:R-:W-:Y:S02]  /*6670*/  LEA R194, P1, R161.reuse, R162, 0x2 ;  /* 0x000000a2a1c27211 */ /* 0x040fe400078210ff */
[----:B------:R-:W1:Y:S02]  /*6680*/  LDSM.16.MT88.4 R132, [R0+0x9400] ;  /* 0x009400000084783b */ /* 0x000e640000004200 */
[----:B------:R-:W-:Y:S01]  /*6690*/  LEA.HI.X.SX32 R192, R161, R163, 0x2, P1 ;  /* 0x000000a3a1c07211 */ /* 0x000fe200008f16ff */
[----:B------:R-:W-:Y:S01]  /*66a0*/  IMAD.MOV.U32 R161, RZ, RZ, c[0x0][0x22c] ;  /* 0x00008b00ffa17624 */ /* 0x000fe200078e00ff */
[----:B------:R-:W1:Y:S03]  /*66b0*/  LDSM.16.MT88.4 R136, [R0+0xb400] ;  /* 0x00b400000088783b */ /* 0x000e660000004200 */
[----:B------:R-:W-:Y:S01]  /*66c0*/  IMAD R161, R161, c[0x0][0x1c0], RZ ;  /* 0x00007000a1a17a24 */ /* 0x000fe200078e02ff */
[----:B------:R-:W1:Y:S03]  /*66d0*/  LDSM.16.MT88.4 R140, [R0+0xd400] ;  /* 0x00d40000008c783b */ /* 0x000e660000004200 */
[----:B------:R-:W-:Y:S01]  /*66e0*/  IMAD.SHL.U32 R161, R161, 0x10, RZ ;  /* 0x00000010a1a17824 */ /* 0x000fe200078e00ff */
[----:B------:R-:W-:Y:S01]  /*66f0*/  LDSM.16.M88.4 R144, [R180] ;  /* 0x00000000b490783b */ /* 0x000fe20000000200 */
[C---:B--2---:R-:W-:Y:S03]  /*6700*/  HMMA.16816.F32.BF16 R4, R24.reuse, R8, RZ ;  /* 0x000000081804723c */ /* 0x044fe600000418ff */
[----:B------:R-:W2:Y:S04]  /*6710*/  LDSM.16.MT88.4 R148, [R0+0x9800] ;  /* 0x009800000094783b */ /* 0x000ea80000004200 */
[----:B------:R-:W1:Y:S01]  /*6720*/  LDSM.16.MT88.4 R152, [R0+0xb800] ;  /* 0x00b800000098783b */ /* 0x000e620000004200 */
[C---:B------:R-:W-:Y:S03]  /*6730*/  HMMA.16816.F32.BF16 R8, R24.reuse, R10, RZ ;  /* 0x0000000a1808723c */ /* 0x040fe600000418ff */
[----:B------:R-:W-:Y:S05]  /*6740*/  LDSM.16.MT88.4 R156, [R0+0xbc00] ;  /* 0x00bc0000009c783b */ /* 0x000fea0000004200 */
[C---:B---3--:R-:W-:Y:S08]  /*6750*/  HMMA.16816.F32.BF16 R12, R24.reuse, R16, RZ ;  /* 0x00000010180c723c */ /* 0x048ff000000418ff */
[C---:B------:R-:W-:Y:S08]  /*6760*/  HMMA.16816.F32.BF16 R16, R24.reuse, R18, RZ ;  /* 0x000000121810723c */ /* 0x040ff000000418ff */
[C---:B------:R-:W-:Y:S08]  /*6770*/  HMMA.16816.F32.BF16 R20, R24.reuse, R28, RZ ;  /* 0x0000001c1814723c */ /* 0x040ff000000418ff */
[----:B------:R-:W-:Y:S01]  /*6780*/  HMMA.16816.F32.BF16 R24, R24, R30, RZ ;  /* 0x0000001e1818723c */ /* 0x000fe200000418ff */
[----:B------:R-:W3:Y:S07]  /*6790*/  LDSM.16.MT88.4 R28, [R0+0xd800] ;  /* 0x00d80000001c783b */ /* 0x000eee0000004200 */
        /* <DEDUP_REMOVED lines=15> */
[----:B------:R-:W2:Y:S07]  /*6890*/  LDSM.16.MT88.4 R152, [R0+0xc000] ;  /* 0x00c000000098783b */ /* 0x000eae0000004200 */
[C---:B---3--:R-:W-:Y:S08]  /*68a0*/  HMMA.16816.F32.BF16 R20, R144.reuse, R28, R20 ;  /* 0x0000001c9014723c */ /* 0x048ff00000041814 */
[----:B------:R-:W-:Y:S01]  /*68b0*/  HMMA.16816.F32.BF16 R24, R144, R30, R24 ;  /* 0x0000001e9018723c */ /* 0x000fe20000041818 */
[----:B------:R-:W3:Y:S04]  /*68c0*/  LDSM.16.MT88.4 R28, [R0+0xe000] ;  /* 0x00e00000001c783b */ /* 0x000ee80000004200 */
[----:B------:R-:W-:Y:S03]  /*68d0*/  LDSM.16.MT88.4 R144, [R0+0xa400] ;  /* 0x00a400000090783b */ /* 0x000fe60000004200 */
[C---:B-1----:R-:W-:Y:S08]  /*68e0*/  HMMA.16816.F32.BF16 R4, R132.reuse, R136, R4 ;  /* 0x000000888404723c */ /* 0x042ff00000041804 */
[C---:B------:R-:W-:Y:S01]  /*68f0*/  HMMA.16816.F32.BF16 R8, R132.reuse, R138, R8 ;  /* 0x0000008a8408723c */ /* 0x040fe20000041808 */
[----:B------:R-:W1:Y:S07]  /*6900*/  LDSM.16.M88.4 R136, [R178+0x2000] ;  /* 0x00200000b288783b */ /* 0x000e6e0000000200 */
        /* <DEDUP_REMOVED lines=16> */
[----:B------:R-:W-:Y:S03]  /*6a10*/  LDSM.16.M88.4 R140, [R179+0x2000] ;  /* 0x00200000b38c783b */ /* 0x000fe60000000200 */
[C---:B-1----:R-:W-:Y:S08]  /*6a20*/  HMMA.16816.F32.BF16 R4, R136.reuse, R144, R4 ;  /* 0x000000908804723c */ /* 0x042ff00000041804 */
[C---:B------:R-:W-:Y:S01]  /*6a30*/  HMMA.16816.F32.BF16 R8, R136.reuse, R146, R8 ;  /* 0x000000928808723c */ /* 0x040fe20000041808 */
[----:B------:R-:W1:Y:S07]  /*6a40*/  LDSM.16.MT88.4 R144, [R0+0xac00] ;  /* 0x00ac00000090783b */ /* 0x000e6e0000004200 */
[C---:B------:R-:W-:Y:S08]  /*6a50*/  HMMA.16816.F32.BF16 R12, R136.reuse, R156, R12 ;  /* 0x0000009c880c723c */ /* 0x040ff0000004180c */
[C---:B------:R-:W-:Y:S01]  /*6a60*/  HMMA.16816.F32.BF16 R16, R136.reuse, R158, R16 ;  /* 0x0000009e8810723c */ /* 0x040fe20000041810 */
[----:B------:R-:W1:Y:S07]  /*6a70*/  LDSM.16.MT88.4 R156, [R0+0xcc00] ;  /* 0x00cc0000009c783b */ /* 0x000e6e0000004200 */
[C---:B------:R-:W-:Y:S08]  /*6a80*/  HMMA.16816.F32.BF16 R20, R136.reuse, R32, R20 ;  /* 0x000000208814723c */ /* 0x040ff00000041814 */
[----:B------:R-:W-:Y:S01]  /*6a90*/  HMMA.16816.F32.BF16 R24, R136, R34, R24 ;  /* 0x000000228818723c */ /* 0x000fe20000041818 */
[----:B------:R1:W4:Y:S07]  /*6aa0*/  LDSM.16.MT88.4 R32, [R0+0xec00] ;  /* 0x00ec00000020783b */ /* 0x00032e0000004200 */
[C---:B--2---:R-:W-:Y:S08]  /*6ab0*/  HMMA.16816.F32.BF16 R4, R132.reuse, R148, R4 ;  /* 0x000000948404723c */ /* 0x044ff00000041804 */
[C---:B------:R-:W-:Y:S08]  /*6ac0*/  HMMA.16816.F32.BF16 R8, R132.reuse, R150, R8 ;  /* 0x000000968408723c */ /* 0x040ff00000041808 */
[C---:B------:R-:W-:Y:S04]  /*6ad0*/  HMMA.16816.F32.BF16 R12, R132.reuse, R152, R12 ;  /* 0x00000098840c723c */ /* 0x040fe8000004180c */
[----:B-1----:R-:W-:Y:S04]  /*6ae0*/  IMAD.IADD R0, R238, 0x1, R252 ;  /* 0x00000001ee007824 */ /* 0x002fe800078e02fc */
        /* <DEDUP_REMOVED lines=15> */
[----:B------:R-:W-:Y:S02]  /*6be0*/  IMAD.SHL.U32 R165, R165, 0x20, RZ ;  /* 0x00000020a5a57824 */ /* 0x000fe400078e00ff */
[----:B------:R1:W5:Y:S01]  /*6bf0*/  @P0 LDG.E R237, [R30.64+0x20] ;  /* 0x0000200c1eed0981 */ /* 0x000362000c1e1900 */
[----:B------:R-:W-:Y:S01]  /*6c00*/  IMAD R164, R164, c[0x0][0x1c0], RZ ;  /* 0x00007000a4a47a24 */ /* 0x000fe200078e02ff */
[C---:B------:R-:W-:Y:S02]  /*6c10*/  HMMA.16816.F32.BF16 R12, R140.reuse, R156, R12 ;  /* 0x0000009c8c0c723c */ /* 0x040fe4000004180c */
[----:B------:R1:W5:Y:S02]  /*6c20*/  @P0 LDG.E R234, [R30.64+0x80] ;  /* 0x0000800c1eea0981 */ /* 0x000364000c1e1900 */
[----:B------:R-:W-:Y:S02]  /*6c30*/  IMAD R164, R164, 0x18, RZ ;  /* 0x00000018a4a47824 */ /* 0x000fe400078e02ff */
[----:B------:R1:W5:Y:S01]  /*6c40*/  @P0 LDG.E R235, [R30.64+0xa0] ;  /* 0x0000a00c1eeb0981 */ /* 0x000362000c1e1900 */
[CC--:B------:R-:W-:Y:S01]  /*6c50*/  LEA R134, P0, R161.reuse, R28.reuse, 0x2 ;  /* 0x0000001ca1867211 */ /* 0x0c0fe200078010ff */
[C---:B------:R-:W-:Y:S02]  /*6c60*/  HMMA.16816.F32.BF16 R16, R140.reuse, R158, R16 ;  /* 0x0000009e8c10723c */ /* 0x040fe40000041810 */
[----:B------:R2:W-:Y:S02]  /*6c70*/  RED.E.ADD.F32.FTZ.RN.STRONG.GPU [R28.64], R4 ;  /* 0x000000041c00798e */ /* 0x0005e4000c10e78c */
[-C--:B------:R-:W-:Y:S04]  /*6c80*/  LEA.HI.X.SX32 R135, R161, R29.reuse, 0x2, P0 ;  /* 0x0000001da1877211 */ /* 0x080fe800000f16ff */
[C---:B------:R-:W-:Y:S07]  /*6c90*/  HMMA.16816.F32.BF16 R20, R140.reuse, R32, R20 ;  /* 0x000000208c14723c */ /* 0x040fee0000041814 */
[CC--:B------:R-:W-:Y:S01]  /*6ca0*/  LEA R32, P1, R238.reuse, R28.reuse, 0x2 ;  /* 0x0000001cee207211 */ /* 0x0c0fe200078210ff */
[----:B------:R-:W-:Y:S01]  /*6cb0*/  HMMA.16816.F32.BF16 R24, R140, R34, R24 ;  /* 0x000000228c18723c */ /* 0x000fe20000041818 */
[----:B------:R-:W-:Y:S03]  /*6cc0*/  LDSM.16.MT88.4 R140, [R3+0x1c00] ;  /* 0x001c0000038c783b */ /* 0x000fe60000004200 */
[-C--:B------:R-:W-:Y:S02]  /*6cd0*/  LEA.HI.X.SX32 R33, R238, R29.reuse, 0x2, P1 ;  /* 0x0000001dee217211 */ /* 0x080fe400008f16ff */
[CC--:B------:R-:W-:Y:S02]  /*6ce0*/  LEA R132, P1, R164.reuse, R28.reuse, 0x2 ;  /* 0x0000001ca4847211 */ /* 0x0c0fe400078210ff */
[-C--:B------:R-:W-:Y:S01]  /*6cf0*/  LEA R34, P0, R165, R28.reuse, 0x2 ;  /* 0x0000001ca5227211 */ /* 0x080fe200078010ff */
[----:B------:R3:W-:Y:S03]  /*6d00*/  RED.E.ADD.F32.FTZ.RN.STRONG.GPU [R32.64], R5 ;  /* 0x000000052000798e */ /* 0x0007e6000c10e78c */
[-C--:B------:R-:W-:Y:S01]  /*6d10*/  LEA.HI.X.SX32 R133, R164, R29.reuse, 0x2, P1 ;  /* 0x0000001da4857211 */ /* 0x080fe200008f16ff */
[----:B------:R4:W-:Y:S01]  /*6d20*/  RED.E.ADD.F32.FTZ.RN.STRONG.GPU [R134.64], R6 ;  /* 0x000000068600798e */ /* 0x0009e2000c10e78c */
[-C--:B-1----:R-:W-:Y:S01]  /*6d30*/  LEA R30, P2, R167, R28.reuse, 0x2 ;  /* 0x0000001ca71e7211 */ /* 0x082fe200078410ff */
[----:B------:R-:W-:Y:S01]  /*6d40*/  IMAD.MOV.U32 R164, RZ, RZ, c[0x0][0x22c] ;  /* 0x00008b00ffa47624 */ /* 0x000fe200078e00ff */
[-C--:B------:R-:W-:Y:S01]  /*6d50*/  LEA.HI.X.SX32 R35, R165, R29.reuse, 0x2, P0 ;  /* 0x0000001da5237211 */ /* 0x080fe200000f16ff */
[----:B------:R1:W-:Y:S01]  /*6d60*/  RED.E.ADD.F32.FTZ.RN.STRONG.GPU [R132.64], R7 ;  /* 0x000000078400798e */ /* 0x0003e2000c10e78c */
[-C--:B--2---:R-:W-:Y:S01]  /*6d70*/  LEA R4, P1, R166, R28.reuse, 0x2 ;  /* 0x0000001ca6047211 */ /* 0x084fe200078210ff */
[----:B------:R-:W-:Y:S01]  /*6d80*/  IMAD R164, R164, c[0x0][0x1c0], RZ ;  /* 0x00007000a4a47a24 */ /* 0x000fe200078e02ff */
[-C--:B------:R-:W-:Y:S01]  /*6d90*/  LEA.HI.X.SX32 R31, R167, R29.reuse, 0x2, P2 ;  /* 0x0000001da71f7211 */ /* 0x080fe200010f16ff */
[----:B------:R2:W-:Y:S01]  /*6da0*/  RED.E.ADD.F32.FTZ.RN.STRONG.GPU [R34.64], R8 ;  /* 0x000000082200798e */ /* 0x0005e2000c10e78c */
[----:B------:R-:W-:Y:S02]  /*6db0*/  IMAD.MOV.U32 R165, RZ, RZ, c[0x0][0x22c] ;  /* 0x00008b00ffa57624 */ /* 0x000fe400078e00ff */
[----:B------:R-:W-:Y:S01]  /*6dc0*/  IMAD R164, R164, 0x38, RZ ;  /* 0x00000038a4a47824 */ /* 0x000fe200078e02ff */
[----:B------:R2:W-:Y:S01]  /*6dd0*/  RED.E.ADD.F32.FTZ.RN.STRONG.GPU [R30.64], R9 ;  /* 0x000000091e00798e */ /* 0x0005e2000c10e78c */
[----:B------:R-:W-:Y:S04]  /*6de0*/  IMAD R165, R165, c[0x0][0x1c0], RZ ;  /* 0x00007000a5a57a24 */ /* 0x000fe800078e02ff */
[----:B------:R-:W-:Y:S05]  /*6df0*/  IMAD.SHL.U32 R165, R165, 0x10, RZ ;  /* 0x00000010a5a57824 */ /* 0x000fea00078e00ff */
[----:B------:R-:W-:Y:S02]  /*6e00*/  IADD3 R136, R165, 0x20, RZ ;  /* 0x00000020a5887810 */ /* 0x000fe40007ffe0ff */
[-C--:B---3--:R-:W-:Y:S02]  /*6e10*/  LEA.HI.X.SX32 R5, R166, R29.reuse, 0x2, P1 ;  /* 0x0000001da6057211 */ /* 0x088fe400008f16ff */
[CC--:B----4-:R-:W-:Y:S03]  /*6e20*/  LEA R6, P0, R164.reuse, R28.reuse, 0x2 ;  /* 0x0000001ca4067211 */ /* 0x0d0fe600078010ff */
[----:B------:R3:W-:Y:S01]  /*6e30*/  RED.E.ADD.F32.FTZ.RN.STRONG.GPU [R4.64], R10 ;  /* 0x0000000a0400798e */ /* 0x0007e2000c10e78c */
[----:B------:R-:W-:Y:S02]  /*6e40*/  IADD3 R134, R161, 0x40, RZ ;  /* 0x00000040a1867810 */ /* 0x000fe40007ffe0ff */
[-C--:B-1----:R-:W-:Y:S02]  /*6e50*/  LEA.HI.X.SX32 R7, R164, R29.reuse, 0x2, P0 ;  /* 0x0000001da4077211 */ /* 0x082fe400000f16ff */
[-C--:B--2---:R-:W-:Y:S03]  /*6e60*/  LEA R8, P2, R242, R28.reuse, 0x2 ;  /* 0x0000001cf2087211 */ /* 0x084fe600078410ff */
[----:B------:R1:W-:Y:S01]  /*6e70*/  RED.E.ADD.F32.FTZ.RN.STRONG.GPU [R6.64], R11 ;  /* 0x0000000b0600798e */ /* 0x0003e2000c10e78c */
[-C--:B------:R-:W-:Y:S03]  /*6e80*/  LEA R30, P1, R252, R28.reuse, 0x2 ;  /* 0x0000001cfc1e7211 */ /* 0x080fe600078210ff */
[----:B------:R2:W-:Y:S01]  /*6e90*/  RED.E.ADD.F32.FTZ.RN.STRONG.GPU [R28.64+0x80], R12 ;  /* 0x0000800c1c00798e */ /* 0x0005e2000c10e78c */
[-C--:B------:R-:W-:Y:S02]  /*6ea0*/  LEA.HI.X.SX32 R9, R242, R29.reuse, 0x2, P2 ;  /* 0x0000001df2097211 */ /* 0x080fe400010f16ff */
[-C--:B------:R-:W-:Y:S01]  /*6eb0*/  LEA.HI.X.SX32 R31, R252, R29.reuse, 0x2, P1 ;  /* 0x0000001dfc1f7211 */ /* 0x080fe200008f16ff */
[----:B------:R4:W-:Y:S01]  /*6ec0*/  RED.E.ADD.F32.FTZ.RN.STRONG.GPU [R32.64+0x80], R13 ;  /* 0x0000800d2000798e */ /* 0x0009e2000c10e78c */
[CC--:B---3--:R-:W-:Y:S04]  /*6ed0*/  LEA R4, P0, R136.reuse, R28.reuse, 0x2 ;  /* 0x0000001c88047211 */ /* 0x0c8fe800078010ff */
[-C--:B------:R-:W-:Y:S02]  /*6ee0*/  LEA.HI.X.SX32 R5, R136, R29.reuse, 0x2, P0 ;  /* 0x0000001d88057211 */ /* 0x080fe400000f16ff */
[CC--:B------:R-:W-:Y:S01]  /*6ef0*/  LEA R10, P0, R0.reuse, R28.reuse, 0x2 ;  /* 0x0000001c000a7211 */ /* 0x0c0fe200078010ff */
[----:B------:R-:W-:Y:S01]  /*6f00*/  LDSM.16.MT88.4 R136, [R2+0x18800] ;  /* 0x018800000288783b */ /* 0x000fe20000004200 */
[CC--:B-1----:R-:W-:Y:S02]  /*6f10*/  LEA R6, P1, R241.reuse, R28.reuse, 0x2 ;  /* 0x0000001cf1067211 */ /* 0x0c2fe400078210ff */
[-C--:B------:R-:W-:Y:S01]  /*6f20*/  LEA.HI.X.SX32 R11, R0, R29.reuse, 0x2, P0 ;  /* 0x0000001d000b7211 */ /* 0x080fe200000f16ff */
[----:B------:R1:W-:Y:S01]  /*6f30*/  RED.E.ADD.F32.FTZ.RN.STRONG.GPU [R4.64], R14 ;  /* 0x0000000e0400798e */ /* 0x0003e2000c10e78c */
[-C--:B------:R-:W-:Y:S01]  /*6f40*/  LEA.HI.X.SX32 R7, R241, R29.reuse, 0x2, P1 ;  /* 0x0000001df1077211 */ /* 0x080fe200008f16ff */
[----:B------:R-:W-:Y:S01]  /*6f50*/  IMAD.IADD R0, R238, 0x1, R251 ;  /* 0x00000001ee007824 */ /* 0x000fe200078e02fb */
[CC--:B--2---:R-:W-:Y:S01]  /*6f60*/  LEA R12, P4, R251.reuse, R28.reuse, 0x2 ;  /* 0x0000001cfb0c7211 */ /* 0x0c4fe200078810ff */
[----:B------:R2:W-:Y:S03]  /*6f70*/  RED.E.ADD.F32.FTZ.RN.STRONG.GPU [R30.64], R15 ;  /* 0x0000000f1e00798e */ /* 0x0005e6000c10e78c */
[-C--:B----4-:R-:W-:Y:S01]  /*6f80*/  LEA.HI.X.SX32 R13, R251, R29.reuse, 0x2, P4 ;  /* 0x0000001dfb0d7211 */ /* 0x090fe200020f16ff */
[----:B------:R3:W-:Y:S04]  /*6f90*/  RED.E.ADD.F32.FTZ.RN.STRONG.GPU [R10.64], R16 ;  /* 0x000000100a00798e */ /* 0x0007e8000c10e78c */
[----:B------:R4:W-:Y:S04]  /*6fa0*/  RED.E.ADD.F32.FTZ.RN.STRONG.GPU [R8.64], R17 ;  /* 0x000000110800798e */ /* 0x0009e8000c10e78c */
[----:B------:R4:W-:Y:S01]  /*6fb0*/  RED.E.ADD.F32.FTZ.RN.STRONG.GPU [R6.64], R18 ;  /* 0x000000120600798e */ /* 0x0009e2000c10e78c */
[-C--:B-1----:R-:W-:Y:S02]  /*6fc0*/  LEA R4, P0, R244, R28.reuse, 0x2 ;  /* 0x0000001cf4047211 */ /* 0x082fe400078010ff */
[-C--:B------:R-:W-:Y:S02]  /*6fd0*/  LEA R14, P5, R134, R28.reuse, 0x2 ;  /* 0x0000001c860e7211 */ /* 0x080fe400078a10ff */
[-C--:B------:R-:W-:Y:S02]  /*6fe0*/  LEA.HI.X.SX32 R5, R244, R29.reuse, 0x2, P0 ;  /* 0x0000001df4057211 */ /* 0x080fe400000f16ff */
[-C--:B--2---:R-:W-:Y:S02]  /*6ff0*/  LEA.HI.X.SX32 R15, R134, R29.reuse, 0x2, P5 ;  /* 0x0000001d860f7211 */ /* 0x084fe400028f16ff */
[-C--:B---3--:R-:W-:Y:S01]  /*7000*/  LEA R10, P3, R0, R28.reuse, 0x2 ;  /* 0x0000001c000a7211 */ /* 0x088fe200078610ff */
[----:B------:R1:W-:Y:S01]  /*7010*/  RED.E.ADD.F32.FTZ.RN.STRONG.GPU [R4.64], R19 ;  /* 0x000000130400798e */ /* 0x0003e2000c10e78c */
[-C--:B----4-:R-:W-:Y:S03]  /*7020*/  LEA R8, P2, R240, R28.reuse, 0x2 ;  /* 0x0000001cf0087211 */ /* 0x090fe600078410ff */
[----:B------:R-:W-:Y:S01]  /*7030*/  RED.E.ADD.F32.FTZ.RN.STRONG.GPU [R28.64+0x100], R20 ;  /* 0x000100141c00798e */ /* 0x000fe2000c10e78c */
[-C--:B------:R-:W-:Y:S02]  /*7040*/  LEA.HI.X.SX32 R11, R0, R29.reuse, 0x2, P3 ;  /* 0x0000001d000b7211 */ /* 0x080fe400018f16ff */
[CC--:B------:R-:W-:Y:S01]  /*7050*/  LEA R6, P1, R239.reuse, R28.reuse, 0x2 ;  /* 0x0000001cef067211 */ /* 0x0c0fe200078210ff */
[----:B------:R-:W-:Y:S01]  /*7060*/  RED.E.ADD.F32.FTZ.RN.STRONG.GPU [R32.64+0x100], R21 ;  /* 0x000100152000798e */ /* 0x000fe2000c10e78c */
[-C--:B------:R-:W-:Y:S02]  /*7070*/  LEA.HI.X.SX32 R9, R240, R29.reuse, 0x2, P2 ;  /* 0x0000001df0097211 */ /* 0x080fe400010f16ff */
[-C--:B------:R-:W-:Y:S01]  /*7080*/  LEA.HI.X.SX32 R7, R239, R29.reuse, 0x2, P1 ;  /* 0x0000001def077211 */ /* 0x080fe200008f16ff */
[----:B------:R-:W-:Y:S01]  /*7090*/  RED.E.ADD.F32.FTZ.RN.STRONG.GPU [R14.64], R22 ;  /* 0x000000160e00798e */ /* 0x000fe2000c10e78c */
[----:B------:R-:W-:Y:S01]  /*70a0*/  PLOP3.LUT P1, PT, PT, PT, UP0, 0x80, 0x0 ;  /* 0x000000000000781c */ /* 0x000fe20003f2f008 */
[----:B------:R-:W-:Y:S01]  /*70b0*/  @UP3 UIADD3 UR10, UP0, UR10, -0x100, URZ ;  /* 0xffffff000a0a3890 */ /* 0x000fe2000ff1e03f */
[C---:B------:R-:W-:Y:S01]  /*70c0*/  IADD3 R0, R3.reuse, -0x3000, RZ ;  /* 0xffffd00003007810 */ /* 0x040fe20007ffe0ff */
[----:B------:R-:W-:Y:S02]  /*70d0*/  RED.E.ADD.F32.FTZ.RN.STRONG.GPU [R12.64], R23 ;  /* 0x000000170c00798e */ /* 0x000fe4000c10e78c */
[----:B------:R-:W-:Y:S02]  /*70e0*/  @UP3 UIADD3.X UR9, UR9, -0x1, URZ, UP0, !UPT ;  /* 0xffffffff09093890 */ /* 0x000fe400087fe43f */
[----:B------:R-:W-:Y:S04]  /*70f0*/  RED.E.ADD.F32.FTZ.RN.STRONG.GPU [R10.64], R24 ;  /* 0x000000180a00798e */ /* 0x000fe8000c10e78c */
[----:B------:R-:W-:Y:S02]  /*7100*/  RED.E.ADD.F32.FTZ.RN.STRONG.GPU [R8.64], R25 ;  /* 0x000000190800798e */ /* 0x000fe4000c10e78c */
[----:B------:R-:W-:Y:S02]  /*7110*/  @P1 IADD3 R0, R3, 0x3000, RZ ;  /* 0x0000300003001810 */ /* 0x000fe40007ffe0ff */
[C---:B-1----:R-:W-:Y:S01]  /*7120*/  LEA R4, P0, R243.reuse, R28, 0x2 ;  /* 0x0000001cf3047211 */ /* 0x042fe200078010ff */
[----:B------:R-:W-:Y:S03]  /*7130*/  RED.E.ADD.F32.FTZ.RN.STRONG.GPU [R6.64], R26 ;  /* 0x0000001a0600798e */ /* 0x000fe6000c10e78c */
[----:B------:R-:W-:Y:S01]  /*7140*/  LEA.HI.X.SX32 R5, R243, R29, 0x2, P0 ;  /* 0x0000001df3057211 */ /* 0x000fe200000f16ff */
[----:B------:R-:W-:Y:S01]  /*7150*/  LDSM.16.MT88.4 R8, [R3] ;  /* 0x000000000308783b */ /* 0x000fe20000004200 */
[----:B------:R-:W-:Y:S03]  /*7160*/  PLOP3.LUT P0, PT, PT, PT, UP2, 0x80, 0x0 ;  /* 0x000000000000781c */ /* 0x000fe60003f0f028 */
[----:B------:R-:W-:Y:S04]  /*7170*/  RED.E.ADD.F32.FTZ.RN.STRONG.GPU [R4.64], R27 ;  /* 0x0000001b0400798e */ /* 0x000fe8000c10e78c */
[----:B------:R-:W1:Y:S04]  /*7180*/  LDSM.16.MT88.4 R4, [R2+0x15000] ;  /* 0x015000000204783b */ /* 0x000e680000004200 */
[----:B------:R-:W2:Y:S04]  /*7190*/  LDSM.16.MT88.4 R12, [R2+0x17000] ;  /* 0x01700000020c783b */ /* 0x000ea80000004200 */
[----:B------:R-:W3:Y:S04]  /*71a0*/  LDSM.16.MT88.4 R16, [R3+0x1000] ;  /* 0x001000000310783b */ /* 0x000ee80000004200 */
[----:B------:R-:W4:Y:S04]  /*71b0*/  LDSM.16.MT88.4 R28, [R3+0x2000] ;  /* 0x00200000031c783b */ /* 0x000f280000004200 */
[----:B------:R-:W-:Y:S04]  /*71c0*/  LDSM.16.MT88.4 R32, [R2+0x15800] ;  /* 0x015800000220783b */ /* 0x000fe80000004200 */
[----:B------:R-:W3:Y:S04]  /*71d0*/  LDSM.16.MT88.4 R20, [R3+0x400] ;  /* 0x000400000314783b */ /* 0x000ee80000004200 */
        /* <DEDUP_REMOVED lines=226> */
.L_x_553:
        /* <DEDUP_REMOVED lines=18> */
.L_x_554:
[----:B-1----:R-:W2:Y:S01]  /*8120*/  LDL.64 R4, [R1+0x10] ;  /* 0x0000100001047983 */ /* 0x002ea20000100a00 */
[----:B------:R-:W-:Y:S01]  /*8130*/  USHF.L.U32 UR4, UR18, 0x7, URZ ;  /* 0x0000000712047899 */ /* 0x000fe2000800063f */
[----:B------:R-:W-:Y:S01]  /*8140*/  BSSY B0, `(.L_x_555) ;  /* 0x0000032000007945 */ /* 0x000fe20003800000 */
[----:B------:R-:W-:Y:S01]  /*8150*/  ULDC.64 UR6, c[0x0][0x3a0] ;  /* 0x0000e80000067ab9 */ /* 0x000fe20000000a00 */
[----:B------:R-:W-:Y:S01]  /*8160*/  BAR.SYNC.DEFER_BLOCKING 0x0 ;  /* 0x0000000000007b1d */ /* 0x000fe20000010000 */
[----:B------:R-:W-:Y:S02]  /*8170*/  USHF.R.S32.HI UR8, URZ, 0x1f, UR4 ;  /* 0x0000001f3f087899 */ /* 0x000fe40008011404 */
[----:B------:R-:W-:Y:S02]  /*8180*/  IMAD.U32 R25, RZ, RZ, UR4 ;  /* 0x00000004ff197e24 */ /* 0x000fe4000f8e00ff */
[----:B------:R-:W-:Y:S01]  /*8190*/  UIMAD UR5, UR8, UR6, URZ ;  /* 0x00000006080572a4 */ /* 0x000fe2000f8e023f */
[----:B------:R-:W1:Y:S03]  /*81a0*/  S2R R8, SR_TID.X ;  /* 0x0000000000087919 */ /* 0x000e660000002100 */
        /* <DEDUP_REMOVED lines=10> */
[----:B------:R-:W-:Y:S01]  /*8250*/  LEA.HI R0, R0, R8, RZ, 0x2 ;  /* 0x0000000800007211 */ /* 0x000fe200078f10ff */
[----:B------:R-:W-:Y:S02]  /*8260*/  IMAD.U32 R8, RZ, RZ, UR36 ;  /* 0x00000024ff087e24 */ /* 0x000fe4000f8e00ff */
        /* <DEDUP_REMOVED lines=13> */
[----:B------:R-:W-:-:S05]  /*8340*/  IADD3.X R5, R5, UR15, R3, P0, !PT ;  /* 0x0000000f05057c10 */ /* 0x000fca00087fe403 */
[----:B------:R-:W-:-:S05]  /*8350*/  IMAD.WIDE.U32 R8, R8, c[0x0][0x3b8], R4 ;  /* 0x0000ee0008087a25 */ /* 0x000fca00078e0004 */
[----:B------:R-:W-:Y:S01]  /*8360*/  IADD3 R24, R9, UR6, RZ ;  /* 0x0000000609187c10 */ /* 0x000fe2000fffe0ff */
[----:B------:R-:W-:Y:S05]  /*8370*/  @P2 BRA `(.L_x_556) ;  /* 0x000000e000002947 */ /* 0x000fea0003800000 */
[----:B-1-34-:R-:W1:Y:S01]  /*8380*/  LDS.128 R20, [R160+0xb000] ;  /* 0x00b00000a0147984 */ /* 0x01ae620000000c00 */
[----:B------:R-:W-:Y:S01]  /*8390*/  MOV R4, R8 ;  /* 0x0000000800047202 */ /* 0x000fe20000000f00 */
[----:B------:R-:W-:Y:S01]  /*83a0*/  IMAD R3, R26, c[0x0][0x3a0], RZ ;  /* 0x0000e8001a037a24 */ /* 0x000fe200078e02ff */
[----:B------:R-:W-:Y:S01]  /*83b0*/  MOV R5, R24 ;  /* 0x0000001800057202 */ /* 0x000fe20000000f00 */
[----:B------:R-:W2:Y:S02]  /*83c0*/  LDS.128 R16, [R160+0x9000] ;  /* 0x00900000a0107984 */ /* 0x000ea40000000c00 */
[C---:B------:R-:W-:Y:S02]  /*83d0*/  IMAD R3, R0.reuse, c[0x0][0x3a4], R3 ;  /* 0x0000e90000037a24 */ /* 0x040fe400078e0203 */
[----:B------:R-:W3:Y:S01]  /*83e0*/  LDS.128 R12, [R160+0xd000] ;  /* 0x00d00000a00c7984 */ /* 0x000ee20000000c00 */
[----:B------:R-:W-:-:S05]  /*83f0*/  IMAD.WIDE.U32 R10, R0, c[0x0][0x3a0], R4 ;  /* 0x0000e800000a7a25 */ /* 0x000fca00078e0004 */
[----:B------:R-:W-:Y:S02]  /*8400*/  IADD3 R3, R3, R11, RZ ;  /* 0x0000000b03037210 */ /* 0x000fe40007ffe0ff */
[----:B------:R-:W-:-:S04]  /*8410*/  LEA R4, P0, R10, c[0x0][0x340], 0x1 ;  /* 0x0000d0000a047a11 */ /* 0x000fc800078008ff */
[----:B------:R-:W-:-:S05]  /*8420*/  LEA.HI.X R5, R10, c[0x0][0x344], R3, 0x1, P0 ;  /* 0x0000d1000a057a11 */ /* 0x000fca00000f0c03 */
[----:B-1----:R1:W-:Y:S04]  /*8430*/  STG.E.128 [R4.64+0x40], R20 ;  /* 0x0000401404007986 */ /* 0x0023e8000c101d0c */
[----:B--2---:R1:W-:Y:S04]  /*8440*/  STG.E.128 [R4.64], R16 ;  /* 0x0000001004007986 */ /* 0x0043e8000c101d0c */
[----:B---3--:R1:W-:Y:S02]  /*8450*/  STG.E.128 [R4.64+0x80], R12 ;  /* 0x0000800c04007986 */ /* 0x0083e4000c101d0c */
.L_x_556:
[----:B-1-34-:R-:W-:Y:S05]  /*8460*/  BSYNC B0 ;  /* 0x0000000000007941 */ /* 0x01afea0003800000 */
.L_x_555:
        /* <DEDUP_REMOVED lines=17> */
.L_x_558:
[----:B------:R-:W-:Y:S05]  /*8580*/  BSYNC B0 ;  /* 0x0000000000007941 */ /* 0x000fea0003800000 */
.L_x_557:
        /* <DEDUP_REMOVED lines=26> */
.L_x_560:
[----:B------:R-:W-:Y:S05]  /*8730*/  BSYNC B0 ;  /* 0x0000000000007941 */ /* 0x000fea0003800000 */
.L_x_559:
        /* <DEDUP_REMOVED lines=13> */
.L_x_549:
[----:B------:R-:W-:Y:S05]  /*8810*/  BSYNC B1 ;  /* 0x0000000000017941 */ /* 0x000fea0003800000 */
.L_x_535:
        /* <DEDUP_REMOVED lines=11> */
.L_x_561:
[----:B------:R-:W-:Y:S05]  /*88d0*/  EXIT ;  /* 0x000000000000794d */ /* 0x000fea0003800000 */
.L_x_563:
        /* <DEDUP_REMOVED lines=10> */
.L_x_685:


//--------------------- .text._ZN5flash44flash_bwd_dq_dk_dv_loop_seqk_parallel_kernelI23Flash_bwd_kernel_traitsILi96ELi64ELi128ELi8ELi2ELi4ELi4ELb0ELb0EN7cutlass10bfloat16_tE19Flash_kernel_traitsILi96ELi64ELi128ELi8ES3_EELb1ELb1ELb0ELb1ELb0ELb0ELb0EEEvNS_16Flash_bwd_paramsE --------------------------
	.section	.text._ZN5flash44flash_bwd_dq_dk_dv_loop_seqk_parallel_kernelI23Flash_bwd_kernel_traitsILi96ELi64ELi128ELi8ELi2ELi4ELi4ELb0ELb0EN7cutlass10bfloat16_tE19Flash_kernel_traitsILi96ELi64ELi128ELi8ES3_EELb1ELb1ELb0ELb1ELb0ELb0ELb0EEEvNS_16Flash_bwd_paramsE,"ax",@progbits
	.sectioninfo	@"SHI_REGISTERS=255"
	.align	128
        .global         _ZN5flash44flash_bwd_dq_dk_dv_loop_seqk_parallel_kernelI23Flash_bwd_kernel_traitsILi96ELi64ELi128ELi8ELi2ELi4ELi4ELb0ELb0EN7cutlass10bfloat16_tE19Flash_kernel_traitsILi96ELi64ELi128ELi8ES3_EELb1ELb1ELb0ELb1ELb0ELb0ELb0EEEvNS_16Flash_bwd_paramsE
        .type           _ZN5flash44flash_bwd_dq_dk_dv_loop_seqk_parallel_kernelI23Flash_bwd_kernel_traitsILi96ELi64ELi128ELi8ELi2ELi4ELi4ELb0ELb0EN7cutlass10bfloat16_tE19Flash_kernel_traitsILi96ELi64ELi128ELi8ES3_EELb1ELb1ELb0ELb1ELb0ELb0ELb0EEEvNS_16Flash_bwd_paramsE,@function
        .size           _ZN5flash44flash_bwd_dq_dk_dv_loop_seqk_parallel_kernelI23Flash_bwd_kernel_traitsILi96ELi64ELi128ELi8ELi2ELi4ELi4ELb0ELb0EN7cutlass10bfloat16_tE19Flash_kernel_traitsILi96ELi64ELi128ELi8ES3_EELb1ELb1ELb0ELb1ELb0ELb0ELb0EEEvNS_16Flash_bwd_paramsE,(.L_x_686 - _ZN5flash44flash_bwd_dq_dk_dv_loop_seqk_parallel_kernelI23Flash_bwd_kernel_traitsILi96ELi64ELi128ELi8ELi2ELi4ELi4ELb0ELb0EN7cutlass10bfloat16_tE19Flash_kernel_traitsILi96ELi64ELi128ELi8ES3_EELb1ELb1ELb0ELb1ELb0ELb0ELb0EEEvNS_16Flash_bwd_paramsE)
        .other          _ZN5flash44flash_bwd_dq_dk_dv_loop_seqk_parallel_kernelI23Flash_bwd_kernel_traitsILi96ELi64ELi128ELi8ELi2ELi4ELi4ELb0ELb0EN7cutlass10bfloat16_tE19Flash_kernel_traitsILi96ELi64ELi128ELi8ES3_EELb1ELb1ELb0ELb1ELb0ELb0ELb0EEEvNS_16Flash_bwd_paramsE,@"STO_CUDA_ENTRY STV_DEFAULT"
_ZN5flash44flash_bwd_dq_dk_dv_loop_seqk_parallel_kernelI23Flash_bwd_kernel_traitsILi96ELi64ELi128ELi8ELi2ELi4ELi4ELb0ELb0EN7cutlass10bfloat16_tE19Flash_kernel_traitsILi96ELi64ELi128ELi8ES3_EELb1ELb1ELb0ELb1ELb0ELb0ELb0EEEvNS_16Flash_bwd_paramsE:
.text._ZN5flash44flash_bwd_dq_dk_dv_loop_seqk_parallel_kernelI23Flash_bwd_kernel_traitsILi96ELi64ELi128ELi8ELi2ELi4ELi4ELb0ELb0EN7cutlass10bfloat16_tE19Flash_kernel_traitsILi96ELi64ELi128ELi8ES3_EELb1ELb1ELb0ELb1ELb0ELb0ELb0EEEvNS_16Flash_bwd_paramsE:
[----:B------:R-:W-:Y:S02]  /*0000*/  MOV R1, c[0x0][0x28] ;  /* 0x00000a0000017a02 */ /* 0x000fe40000000f00 */
[----:B------:R-:W1:Y:S01]  /*0010*/  S2UR UR23, SR_CTAID.X ;  /* 0x00000000001779c3 */ /* 0x000e620000002500 */
[----:B------:R-:W-:Y:S02]  /*0020*/  ULDC UR4, c[0x0][0x218] ;  /* 0x0000860000047ab9 */ /* 0x000fe40000000800 */
        /* <DEDUP_REMOVED lines=39> */
[--C-:B------:R-:W-:Y:S01]  /*02a0*/  SHF.R.S32.HI R0, RZ, 0x2, R8.reuse ;  /* 0x00000002ff007819 */ /* 0x100fe20000011408 */
[----:B------:R-:W-:Y:S01]  /*02b0*/  ULDC UR9, c[0x0][0x1c0] ;  /* 0x0000700000097ab9 */ /* 0x000fe20000000800 */
[C---:B------:R-:W-:Y:S01]  /*02c0*/  LOP3.LUT R3, R8.reuse, 0xfffffffc, RZ, 0xc0, !PT ;  /* 0xfffffffc08037812 */ /* 0x040fe200078ec0ff */
[----:B------:R-:W-:Y:S01]  /*02d0*/  UIMAD UR54, UR6, UR32, URZ ;  /* 0x00000020063672a4 */ /* 0x000fe2000f8e023f */
[----:B------:R-:W-:Y:S01]  /*02e0*/  SHF.R.S32.HI R2, RZ, 0x1f, R8 ;  /* 0x0000001fff027819 */ /* 0x000fe20000011408 */
[----:B------:R-:W-:Y:S01]  /*02f0*/  UIMAD UR5, UR32, UR9, UR35 ;  /* 0x00000009200572a4 */ /* 0x000fe2000f8e0223 */
[----:B------:R-:W-:Y:S01]  /*0300*/  SHF.R.S32.HI R6, RZ, 0x4, R4 ;  /* 0x00000004ff067819 */ /* 0x000fe20000011404 */
[C---:B------:R-:W-:Y:S01]  /*0310*/  IMAD.IADD R18, R7.reuse, 0x1, -R3 ;  /* 0x0000000107127824 */ /* 0x040fe200078e0a03 */
[-C--:B------:R-:W-:Y:S01]  /*0320*/  LEA.HI R8, R8, R0.reuse, RZ, 0x1 ;  /* 0x0000000008087211 */ /* 0x080fe200078f08ff */
[----:B------:R-:W-:Y:S01]  /*0330*/  @!UP5 UIMAD UR6, UR32, UR12, UR35 ;  /* 0x0000000c2006d2a4 */ /* 0x000fe2000f8e0223 */
[----:B------:R-:W-:Y:S01]  /*0340*/  LEA.HI R2, R2, R0, RZ, 0x3 ;  /* 0x0000000002027211 */ /* 0x000fe200078f18ff */
[----:B------:R-:W-:Y:S01]  /*0350*/  IMAD.SHL.U32 R216, R18, 0x8, RZ ;  /* 0x0000000812d87824 */ /* 0x000fe200078e00ff */
[----:B------:R-:W-:Y:S01]  /*0360*/  LEA.HI R3, R4, R6, RZ, 0x1 ;  /* 0x0000000604037211 */ /* 0x000fe200078f08ff */
[----:B------:R-:W-:Y:S01]  /*0370*/  USHF.L.U32 UR46, UR47, 0x6, URZ ;  /* 0x000000062f2e7899 */ /* 0x000fe2000800063f */
[----:B------:R-:W-:Y:S01]  /*0380*/  LOP3.LUT R10, R14, 0xfffffff8, RZ, 0xc0, !PT ;  /* 0xfffffff80e0a7812 */ /* 0x000fe200078ec0ff */
[----:B------:R-:W-:Y:S01]  /*0390*/  USHF.L.U32 UR41, UR4, 0x5, URZ ;  /* 0x0000000504297899 */ /* 0x000fe2000800063f */
[----:B------:R-:W-:Y:S01]  /*03a0*/  LOP3.LUT R12, R4, 0xfffffff0, RZ, 0xc0, !PT ;  /* 0xfffffff0040c7812 */ /* 0x000fe200078ec0ff */
[----:B------:R-:W-:Y:S01]  /*03b0*/  ULDC UR51, c[0x0][0x214] ;  /* 0x0000850000337ab9 */ /* 0x000fe20000000800 */
[----:B------:R-:W-:Y:S01]  /*03c0*/  LOP3.LUT R4, R8, 0x7fffffe, RZ, 0xc0, !PT ;  /* 0x07fffffe08047812 */ /* 0x000fe200078ec0ff */
[----:B------:R-:W-:Y:S01]  /*03d0*/  IMAD.IADD R11, R7, 0x1, -R10 ;  /* 0x00000001070b7824 */ /* 0x000fe200078e0a0a */
[----:B------:R-:W-:Y:S01]  /*03e0*/  LOP3.LUT R2, R2, 0xfffffff8, RZ, 0xc0, !PT ;  /* 0xfffffff802027812 */ /* 0x000fe200078ec0ff */
[----:B------:R-:W-:Y:S01]  /*03f0*/  ULDC UR58, c[0x0][0x1c8] ;  /* 0x00007200003a7ab9 */ /* 0x000fe20000000800 */
        /* <DEDUP_REMOVED lines=11> */
[----:B------:R-:W-:Y:S01]  /*04b0*/  ULDC.U8 UR8, c[0x0][0x3d0] ;  /* 0x0000f40000087ab9 */ /* 0x000fe20000000000 */
[----:B------:R-:W-:Y:S01]  /*04c0*/  LEA.HI R2, R2, R0, RZ, 0x2 ;  /* 0x0000000002027211 */ /* 0x000fe200078f10ff */
[----:B------:R-:W-:Y:S01]  /*04d0*/  IMAD.SHL.U32 R3, R3, 0x40, RZ ;  /* 0x0000004003037824 */ /* 0x000fe200078e00ff */
[----:B------:R-:W-:Y:S01]  /*04e0*/  LOP3.LUT R5, R4, 0xfffffffe, RZ, 0xc0, !PT ;  /* 0xfffffffe04057812 */ /* 0x000fe200078ec0ff */
[----:B------:R-:W-:Y:S01]  /*04f0*/  ULDC UR52, c[0x0][0x224] ;  /* 0x0000890000347ab9 */ /* 0x000fe20000000800 */
[----:B------:R-:W-:Y:S01]  /*0500*/  LOP3.LUT R4, R2, 0xfffffffc, RZ, 0xc0, !PT ;  /* 0xfffffffc02047812 */ /* 0x000fe200078ec0ff */
[----:B------:R-:W-:Y:S01]  /*0510*/  @UP5 UIMAD UR56, UR32, UR51, URZ ;  /* 0x00000033203852a4 */ /* 0x000fe2000f8e023f */
[----:B------:R-:W-:Y:S01]  /*0520*/  LOP3.LUT R2, R3, 0xc0, RZ, 0xc0, !PT ;  /* 0x000000c003027812 */ /* 0x000fe200078ec0ff */
[C---:B------:R-:W-:Y:S01]  /*0530*/  IMAD.IADD R242, R0.reuse, 0x1, -R5 ;  /* 0x0000000100f27824 */ /* 0x040fe200078e0a05 */
[----:B------:R-:W-:Y:S01]  /*0540*/  LEA.HI R5, R11, R11, RZ, 0x1 ;  /* 0x0000000b0b057211 */ /* 0x000fe200078f08ff */
[C---:B------:R-:W-:Y:S01]  /*0550*/  IMAD.IADD R12, R0.reuse, 0x1, -R4 ;  /* 0x00000001000c7824 */ /* 0x040fe200078e0a04 */
[----:B------:R-:W-:Y:S01]  /*0560*/  SHF.R.U32.HI R3, RZ, 0x3, R2 ;  /* 0x00000003ff037819 */ /* 0x000fe20000011602 */
[----:B------:R-:W-:Y:S01]  /*0570*/  IMAD R4, R0, 0x8, R10 ;  /* 0x0000000800047824 */ /* 0x000fe200078e020a */
[----:B------:R-:W-:Y:S01]  /*0580*/  LOP3.LUT R0, R2, 0x18, R216, 0xf8, !PT ;  /* 0x0000001802007812 */ /* 0x000fe200078ef8d8 */
[----:B------:R-:W-:Y:S01]  /*0590*/  ULDC.64 UR14, c[0x0][0x118] ;  /* 0x00004600000e7ab9 */ /* 0x000fe20000000a00 */
        /* <DEDUP_REMOVED lines=8> */
[CC--:B------:R-:W-:Y:S01]  /*0620*/  LEA.HI R0, R7.reuse, R7.reuse, RZ, 0x1 ;  /* 0x0000000707007211 */ /* 0x0c0fe200078f08ff */
[----:B------:R-:W-:Y:S01]  /*0630*/  USHF.R.S32.HI UR61, URZ, 0x1f, UR32 ;  /* 0x0000001f3f3d7899 */ /* 0x000fe20008011420 */
[----:B------:R-:W-:Y:S01]  /*0640*/  LEA.HI R10, R2, R7, RZ, 0x3 ;  /* 0x00000007020a7211 */ /* 0x000fe200078f18ff */
[----:B------:R-:W-:Y:S01]  /*0650*/  USHF.R.S32.HI UR60, URZ, 0x1f, UR35 ;  /* 0x0000001f3f3c7899 */ /* 0x000fe20008011423 */
[----:B------:R-:W-:Y:S01]  /*0660*/  LOP3.LUT R4, R0, 0x7fffffe, RZ, 0xc0, !PT ;  /* 0x07fffffe00047812 */ /* 0x000fe200078ec0ff */
[----:B------:R-:W-:Y:S01]  /*0670*/  UIMAD.WIDE.U32 UR42, UR36, UR44, URZ ;  /* 0x0000002c242a72a5 */ /* 0x000fe2000f8e003f */
[----:B------:R-:W-:Y:S01]  /*0680*/  LOP3.LUT R2, R10, 0xfffffff8, RZ, 0xc0, !PT ;  /* 0xfffffff80a027812 */ /* 0x000fe200078ec0ff */
[----:B------:R-:W-:Y:S01]  /*0690*/  UIMAD UR53, UR37, UR44, URZ ;  /* 0x0000002c253572a4 */ /* 0x000fe2000f8e023f */
[----:B------:R-:W-:Y:S01]  /*06a0*/  SHF.R.S32.HI R9, RZ, 0x6, R13 ;  /* 0x00000006ff097819 */ /* 0x000fe2000001140d */
[----:B------:R-:W-:Y:S01]  /*06b0*/  IMAD.IADD R16, R7, 0x1, -R4 ;  /* 0x0000000107107824 */ /* 0x000fe200078e0a04 */
[----:B------:R-:W-:Y:S01]  /*06c0*/  LOP3.LUT R3, R5, 0x7fffffe, RZ, 0xc0, !PT ;  /* 0x07fffffe05037812 */ /* 0x000fe200078ec0ff */
[----:B------:R-:W-:Y:S01]  /*06d0*/  IMAD.IADD R13, R7, 0x1, -R2 ;  /* 0x00000001070d7824 */ /* 0x000fe200078e0a02 */
[C---:B------:R-:W-:Y:S01]  /*06e0*/  LEA.HI R7, R8.reuse, R8, RZ, 0x1 ;  /* 0x0000000808077211 */ /* 0x040fe200078f08ff */
[----:B------:R-:W-:Y:S01]  /*06f0*/  IMAD R2, R9, 0x4, R15 ;  /* 0x0000000409027824 */ /* 0x000fe200078e020f */
[C---:B------:R-:W-:Y:S01]  /*0700*/  LOP3.LUT P2, RZ, R8.reuse, 0x2, RZ, 0xc0, !PT ;  /* 0x0000000208ff7812 */ /* 0x040fe2000784c0ff */
[----:B------:R-:W-:Y:S01]  /*0710*/  IMAD.IADD R4, R11, 0x1, -R3 ;  /* 0x000000010b047824 */ /* 0x000fe200078e0a03 */
[----:B------:R-:W-:Y:S01]  /*0720*/  LOP3.LUT R3, R8, 0x1, RZ, 0xc0, !PT ;  /* 0x0000000108037812 */ /* 0x000fe200078ec0ff */
[----:B------:R-:W-:Y:S01]  /*0730*/  USHF.R.S32.HI UR55, URZ, 0x1f, UR48 ;  /* 0x0000001f3f377899 */ /* 0x000fe20008011430 */
[----:B------:R-:W-:Y:S01]  /*0740*/  LOP3.LUT P5, RZ, R13, 0x2, RZ, 0xc0, !PT ;  /* 0x000000020dff7812 */ /* 0x000fe200078ac0ff */
[----:B------:R-:W-:Y:S01]  /*0750*/  IMAD R17, R2, 0x8, R4 ;  /* 0x0000000802117824 */ /* 0x000fe200078e0204 */
[--C-:B------:R-:W-:Y:S01]  /*0760*/  SHF.R.S32.HI R4, RZ, 0x1, R0.reuse ;  /* 0x00000001ff047819 */ /* 0x100fe20000011400 */
[----:B------:R-:W-:Y:S01]  /*0770*/  UIMAD UR52, UR5, UR52, URZ ;  /* 0x00000034053472a4 */ /* 0x000fe2000f8e023f */
[----:B------:R-:W-:Y:S01]  /*0780*/  SHF.R.S32.HI R0, RZ, 0x1f, R0 ;  /* 0x0000001fff007819 */ /* 0x000fe20000011400 */
[----:B------:R-:W-:Y:S01]  /*0790*/  @!UP5 UIMAD UR51, UR6, UR51, URZ ;  /* 0x000000330633d2a4 */ /* 0x000fe2000f8e023f */
[----:B------:R-:W-:Y:S01]  /*07a0*/  ISETP.NE.U32.AND P3, PT, R3, 0x1, PT ;  /* 0x000000010300780c */ /* 0x000fe20003f65070 */
[----:B------:R-:W-:Y:S01]  /*07b0*/  IMAD.SHL.U32 R3, R11, 0x40, RZ ;  /* 0x000000400b037824 */ /* 0x000fe200078e00ff */
[----:B------:R-:W-:Y:S01]  /*07c0*/  LEA.HI R2, R0, R4, RZ, 0x2 ;  /* 0x0000000400027211 */ /* 0x000fe200078f10ff */
[----:B------:R-:W-:Y:S01]  /*07d0*/  USHF.R.S32.HI UR50, URZ, 0x1f, UR46 ;  /* 0x0000001f3f327899 */ /* 0x000fe2000801142e */
[----:B------:R-:W-:Y:S01]  /*07e0*/  SHF.R.S32.HI R0, RZ, 0x1, R5 ;  /* 0x00000001ff007819 */ /* 0x000fe20000011405 */
[----:B------:R-:W-:Y:S01]  /*07f0*/  USHF.R.S32.HI UR49, URZ, 0x1f, UR41 ;  /* 0x0000001f3f317899 */ /* 0x000fe20008011429 */
[----:B------:R-:W-:Y:S01]  /*0800*/  LOP3.LUT R5, R3, 0x1c0, RZ, 0xc0, !PT ;  /* 0x000001c003057812 */ /* 0x000fe200078ec0ff */
[----:B------:R-:W-:Y:S01]  /*0810*/  UMOV UR40, 0xffffd000 ;  /* 0xffffd00000287882 */ /* 0x000fe20000000000 */
[C---:B------:R-:W-:Y:S01]  /*0820*/  LOP3.LUT P4, RZ, R0.reuse, 0x2, RZ, 0xc0, !PT ;  /* 0x0000000200ff7812 */ /* 0x040fe2000788c0ff */
[----:B------:R-:W-:Y:S01]  /*0830*/  IMAD.SHL.U32 R0, R0, 0x40, RZ ;  /* 0x0000004000007824 */ /* 0x000fe200078e00ff */
[----:B------:R-:W-:Y:S01]  /*0840*/  LOP3.LUT R3, R2, 0xfffffffc, RZ, 0xc0, !PT ;  /* 0xfffffffc02037812 */ /* 0x000fe200078ec0ff */
[----:B------:R-:W-:Y:S01]  /*0850*/  IMAD.SHL.U32 R2, R12, 0x10, RZ ;  /* 0x000000100c027824 */ /* 0x000fe200078e00ff */
[----:B------:R-:W-:-:S02]  /*0860*/  LOP3.LUT P6, RZ, R13, 0x4, RZ, 0xc0, !PT ;  /* 0x000000040dff7812 */ /* 0x000fc400078cc0ff */
[----:B------:R-:W-:Y:S01]  /*0870*/  LOP3.LUT R0, R0, 0xc0, RZ, 0xc0, !PT ;  /* 0x000000c000007812 */ /* 0x000fe200078ec0ff */
[----:B------:R-:W-:Y:S01]  /*0880*/  IMAD.IADD R11, R4, 0x1, -R3 ;  /* 0x00000001040b7824 */ /* 0x000fe200078e0a03 */
[----:B------:R-:W-:Y:S02]  /*0890*/  LOP3.LUT R2, R5, 0x30, R2, 0xf8, !PT ;  /* 0x0000003005027812 */ /* 0x000fe400078ef802 */
[----:B------:R-:W-:Y:S02]  /*08a0*/  LOP3.LUT R3, R0, 0x8, R14, 0xf8, !PT ;  /* 0x0000000800037812 */ /* 0x000fe400078ef80e */
[----:B------:R-:W-:Y:S02]  /*08b0*/  SHF.R.U32.HI R0, RZ, 0x3, R0 ;  /* 0x00000003ff007819 */ /* 0x000fe40000011600 */
[----:B------:R-:W-:Y:S02]  /*08c0*/  LOP3.LUT R4, R2, 0x8, R14, 0xf8, !PT ;  /* 0x0000000802047812 */ /* 0x000fe400078ef80e */
[----:B------:R-:W-:Y:S01]  /*08d0*/  LOP3.LUT R168, R3, R0, RZ, 0x3c, !PT ;  /* 0x0000000003a87212 */ /* 0x000fe200078e3cff */
[----:B------:R-:W-:Y:S01]  /*08e0*/  IMAD.SHL.U32 R3, R9, 0x20, RZ ;  /* 0x0000002009037824 */ /* 0x000fe200078e00ff */
[----:B------:R-:W-:-:S02]  /*08f0*/  LOP3.LUT R0, R7, 0x3fffffe, RZ, 0xc0, !PT ;  /* 0x03fffffe07007812 */ /* 0x000fc400078ec0ff */
        /* <DEDUP_REMOVED lines=8> */
[----:B------:R-:W-:Y:S02]  /*0980*/  SEL R197, R197, 0x10, !P3 ;  /* 0x00000010c5c57807 */ /* 0x000fe40005800000 */
        /* <DEDUP_REMOVED lines=8> */
[----:B------:R-:W-:-:S02]  /*0a10*/  SHF.R.S32.HI R2, RZ, 0x7, R19 ;  /* 0x00000007ff027819 */ /* 0x000fc40000011413 */
[----:B------:R-:W-:Y:S01]  /*0a20*/  LOP3.LUT R8, R4, R3, RZ, 0x3c, !PT ;  /* 0x0000000304087212 */ /* 0x000fe200078e3cff */
[----:B------:R-:W-:Y:S01]  /*0a30*/  IMAD R9, R6, 0x20, R0 ;  /* 0x0000002006097824 */ /* 0x000fe200078e0200 */
[----:B------:R-:W-:Y:S01]  /*0a40*/  SHF.R.S32.HI R0, RZ, 0x1, R7 ;  /* 0x00000001ff007819 */ /* 0x000fe20000011407 */
[----:B------:R-:W-:Y:S01]  /*0a50*/  IMAD.U32 R3, RZ, RZ, UR13 ;  /* 0x0000000dff037e24 */ /* 0x000fe2000f8e00ff */
[----:B------:R-:W-:Y:S01]  /*0a60*/  SHF.R.S32.HI R218, RZ, 0x2, R218 ;  /* 0x00000002ffda7819 */ /* 0x000fe200000114da */
[----:B------:R-:W-:Y:S01]  /*0a70*/  IMAD R3, R2, 0x1000, R5 ;  /* 0x0000100002037824 */ /* 0x000fe200078e0205 */
[C---:B------:R-:W-:Y:S01]  /*0a80*/  LOP3.LUT P1, RZ, R0.reuse, 0x2, RZ, 0xc0, !PT ;  /* 0x0000000200ff7812 */ /* 0x040fe2000782c0ff */
[----:B------:R-:W-:Y:S01]  /*0a90*/  IMAD.SHL.U32 R0, R0, 0x40, RZ ;  /* 0x0000004000007824 */ /* 0x000fe200078e00ff */
[----:B------:R-:W-:Y:S01]  /*0aa0*/  SEL R169, R178, 0xffffffe0, !P4 ;  /* 0xffffffe0b2a97807 */ /* 0x000fe20006000000 */
[----:B------:R-:W-:Y:S01]  /*0ab0*/  IMAD.SHL.U32 R2, R2, 0x8, RZ ;  /* 0x0000000802027824 */ /* 0x000fe200078e00ff */
[----:B------:R-:W-:Y:S01]  /*0ac0*/  LOP3.LUT P0, RZ, R11, 0x2, RZ, 0xc0, !PT ;  /* 0x000000020bff7812 */ /* 0x000fe2000780c0ff */
        /* <DEDUP_REMOVED lines=19> */
[----:B------:R-:W-:Y:S01]  /*0c00*/  SHF.R.U32.HI R6, RZ, 0x3, R0 ;  /* 0x00000003ff067819 */ /* 0x000fe20000011600 */
[----:B------:R-:W-:Y:S01]  /*0c10*/  IMAD R218, R242, 0x10, R218 ;  /* 0x00000010f2da7824 */ /* 0x000fe200078e02da */
[----:B------:R-:W-:Y:S01]  /*0c20*/  SHF.R.U32.HI R4, RZ, 0x3, R2 ;  /* 0x00000003ff047819 */ /* 0x000fe20000011602 */
[----:B------:R-:W-:Y:S01]  /*0c30*/  IMAD.IADD R169, R168, 0x1, R169 ;  /* 0x00000001a8a97824 */ /* 0x000fe200078e02a9 */
[--C-:B------:R-:W-:Y:S01]  /*0c40*/  LOP3.LUT R6, R6, R0, R5.reuse, 0x1e, !PT ;  /* 0x0000000006067212 */ /* 0x100fe200078e1e05 */
[----:B------:R-:W-:Y:S01]  /*0c50*/  IMAD.SHL.U32 R0, R16, 0x20, RZ ;  /* 0x0000002010007824 */ /* 0x000fe200078e00ff */
[----:B------:R-:W-:-:S02]  /*0c60*/  LOP3.LUT R5, R4, R2, R5, 0x1e, !PT ;  /* 0x0000000204057212 */ /* 0x000fc400078e1e05 */
[----:B------:R-:W-:Y:S01]  /*0c70*/  LOP3.LUT R2, R4, R7, R2, 0x1e, !PT ;  /* 0x0000000704027212 */ /* 0x000fe200078e1e02 */
[----:B------:R-:W-:Y:S01]  /*0c80*/  IMAD.U32 R173, R173, 0x200, R6 ;  /* 0x00000200adad7824 */ /* 0x000fe200078e0006 */
[----:B------:R-:W-:Y:S01]  /*0c90*/  LEA R235, R8, 0x9000, 0x1 ;  /* 0x0000900008eb7811 */ /* 0x000fe200078e08ff */
[----:B------:R-:W-:Y:S01]  /*0ca0*/  IMAD R179, R242, 0x200, R0 ;  /* 0x00000200f2b37824 */ /* 0x000fe200078e0200 */
[----:B------:R-:W-:Y:S01]  /*0cb0*/  @P2 IADD3 R198, R200, -0x20, RZ ;  /* 0xffffffe0c8c62810 */ /* 0x000fe20007ffe0ff */
[----:B------:R-:W-:Y:S01]  /*0cc0*/  IMAD.IADD R177, R0, 0x1, R2 ;  /* 0x0000000100b17824 */ /* 0x000fe200078e0202 */
[----:B------:R-:W-:Y:S01]  /*0cd0*/  LEA R173, R173, 0x15000, 0x1 ;  /* 0x00015000adad7811 */ /* 0x000fe200078e08ff */
[----:B------:R-:W-:Y:S01]  /*0ce0*/  IMAD.IADD R179, R179, 0x1, R5 ;  /* 0x00000001b3b37824 */ /* 0x000fe200078e0205 */
[----:B------:R-:W-:Y:S01]  /*0cf0*/  IADD3 R236, R235, 0x20, RZ ;  /* 0x00000020ebec7810 */ /* 0x000fe20007ffe0ff */
[----:B------:R-:W-:Y:S01]  /*0d00*/  IMAD.SHL.U32 R2, R3, 0x2, RZ ;  /* 0x0000000203027824 */ /* 0x000fe200078e00ff */
[----:B------:R-:W-:Y:S01]  /*0d10*/  SEL R178, R178, 0xffffffe0, !P0 ;  /* 0xffffffe0b2b27807 */ /* 0x000fe20004000000 */
[----:B------:R-:W-:Y:S01]  /*0d20*/  IMAD.IADD R174, R173, 0x1, R174 ;  /* 0x00000001adae7824 */ /* 0x000fe200078e02ae */
[----:B------:R-:W-:Y:S01]  /*0d30*/  @P1 IADD3 R236, R235, -0x20, RZ ;  /* 0xffffffe0ebec1810 */ /* 0x000fe20007ffe0ff */
[----:B------:R-:W-:-:S02]  /*0d40*/  IMAD.IADD R176, R173, 0x1, R175 ;  /* 0x00000001adb07824 */ /* 0x000fc400078e02af */
[----:B------:R-:W-:Y:S02]  /*0d50*/  IMAD.IADD R197, R197, 0x1, R198 ;  /* 0x00000001c5c57824 */ /* 0x000fe400078e02c6 */
[----:B------:R-:W-:Y:S02]  /*0d60*/  IMAD.IADD R175, R174, 0x1, R175 ;  /* 0x00000001aeaf7824 */ /* 0x000fe400078e02af */
.L_x_605:
        /* <DEDUP_REMOVED lines=12> */
[----:B-123--:R-:W-:Y:S01]  /*0e30*/  IMAD.U32 R4, RZ, RZ, UR4 ;  /* 0x00000004ff047e24 */ /* 0x00efe2000f8e00ff */
        /* <DEDUP_REMOVED lines=40> */
.L_x_564:
        /* <DEDUP_REMOVED lines=59> */
.L_x_566:
        /* <DEDUP_REMOVED lines=18> */
.L_x_567:
        /* <DEDUP_REMOVED lines=71> */
.L_x_568:
[----:B------:R-:W-:Y:S02]  /*1a00*/  UMOV UR6, UR52 ;  /* 0x0000003400067c82 */ /* 0x000fe40008000000 */
.L_x_569:
[----:B------:R-:W1:Y:S01]  /*1a10*/  S2R R21, SR_TID.X ;  /* 0x0000000000157919 */ /* 0x000e620000002100 */
[----:B------:R-:W-:Y:S01]  /*1a20*/  UIADD3 UR4, UP4, UP3, UR4, UR46, UR48 ;  /* 0x0000002e04047290 */ /* 0x000fe2000fb9e030 */
[----:B------:R-:W-:Y:S01]  /*1a30*/  SHF.R.S32.HI R217, RZ, 0x1f, R216 ;  /* 0x0000001fffd97819 */ /* 0x000fe200000114d8 */
[----:B------:R-:W-:Y:S01]  /*1a40*/  IMAD.U32 R9, RZ, RZ, UR35 ;  /* 0x00000023ff097e24 */ /* 0x000fe2000f8e00ff */
[----:B------:R-:W-:Y:S01]  /*1a50*/  UIADD3 UR12, UR11, UR9, URZ ;  /* 0x000000090b0c7290 */ /* 0x000fe2000fffe03f */
[----:B------:R-:W-:Y:S01]  /*1a60*/  BSSY B1, `(.L_x_565) ;  /* 0x0000853000017945 */ /* 0x000fe20003800000 */
[----:B------:R-:W-:Y:S01]  /*1a70*/  UIADD3 UR30, UP2, UP1, UR13, UR4, UR16 ;  /* 0x000000040d1e7290 */ /* 0x000fe2000f95e010 */
[C---:B------:R-:W-:Y:S01]  /*1a80*/  IADD3 R14, R216.reuse, 0x20, RZ ;  /* 0x00000020d80e7810 */ /* 0x040fe20007ffe0ff */
[----:B------:R-:W-:Y:S01]  /*1a90*/  UIADD3.X UR4, UR7, UR50, UR55, UP4, UP3 ;  /* 0x0000003207047290 */ /* 0x000fe2000a7e6437 */
[----:B------:R-:W-:-:S03]  /*1aa0*/  IADD3 R16, R216, 0x40, RZ ;  /* 0x00000040d8107810 */ /* 0x000fc60007ffe0ff */
[----:B------:R-:W-:-:S03]  /*1ab0*/  UIADD3.X UR13, UR8, UR4, UR10, UP2, UP1 ;  /* 0x00000004080d7290 */ /* 0x000fc600097e240a */
        /* <DEDUP_REMOVED lines=9> */
[----:B------:R-:W-:Y:S02]  /*1b50*/  ULDC.64 UR4, c[0x0][0x370] ;  /* 0x0000dc0000047ab9 */ /* 0x000fe40000000a00 */
[----:B------:R-:W-:Y:S01]  /*1b60*/  SHF.R.S32.HI R20, RZ, 0x1f, R3 ;  /* 0x0000001fff147819 */ /* 0x000fe20000011403 */
[----:B------:R-:W-:Y:S01]  /*1b70*/  UIMAD UR4, UR31, UR4, URZ ;  /* 0x000000041f0472a4 */ /* 0x000fe2000f8e023f */
[----:B------:R-:W-:-:S03]  /*1b80*/  IADD3 R0, P0, R3, UR11, RZ ;  /* 0x0000000b03007c10 */ /* 0x000fc6000ff1e0ff */
[----:B------:R-:W-:Y:S01]  /*1b90*/  UIMAD UR7, UR11, UR5, UR4 ;  /* 0x000000050b0772a4 */ /* 0x000fe2000f8e0204 */
[----:B------:R-:W-:Y:S01]  /*1ba0*/  IADD3.X R7, R20, UR31, RZ, P0, !PT ;  /* 0x0000001f14077c10 */ /* 0x000fe200087fe4ff */
[----:B------:R-:W-:Y:S01]  /*1bb0*/  IMAD.WIDE.U32 R4, R0, c[0x0][0x190], R216 ;  /* 0x0000640000047a25 */ /* 0x000fe200078e00d8 */
[----:B------:R-:W-:Y:S02]  /*1bc0*/  UIADD3 UR4, UR11, UR6, URZ ;  /* 0x000000060b047290 */ /* 0x000fe4000fffe03f */
[----:B------:R-:W-:Y:S01]  /*1bd0*/  UMOV UR31, 0x4 ;  /* 0x00000004001f7882 */ /* 0x000fe20000000000 */
[----:B------:R-:W-:Y:S01]  /*1be0*/  IMAD R7, R7, c[0x0][0x190], RZ ;  /* 0x0000640007077a24 */ /* 0x000fe200078e02ff */
[----:B------:R-:W-:Y:S01]  /*1bf0*/  IADD3 R6, P0, R4, UR38, RZ ;  /* 0x0000002604067c10 */ /* 0x000fe2000ff1e0ff */
[----:B------:R-:W-:Y:S02]  /*1c00*/  ULDC UR38, c[0x0][0x2e8] ;  /* 0x0000ba0000267ab9 */ /* 0x000fe40000000800 */
[----:B------:R-:W-:-:S05]  /*1c10*/  IMAD R0, R0, c[0x0][0x194], R7 ;  /* 0x0000650000007a24 */ /* 0x000fca00078e0207 */
[----:B------:R-:W-:Y:S01]  /*1c20*/  IADD3.X R7, R5, UR33, R0, P0, !PT ;  /* 0x0000002105077c10 */ /* 0x000fe200087fe400 */
[----:B------:R-:W-:Y:S01]  /*1c30*/  IMAD.U32 R0, RZ, RZ, UR11 ;  /* 0x0000000bff007e24 */ /* 0x000fe2000f8e00ff */
[----:B------:R-:W-:Y:S01]  /*1c40*/  IADD3 R4, P0, R216, UR17, RZ ;  /* 0x00000011d8047c10 */ /* 0x000fe2000ff1e0ff */
[----:B------:R-:W-:Y:S02]  /*1c50*/  ULDC.64 UR16, c[0x0][0x3c8] ;  /* 0x0000f20000107ab9 */ /* 0x000fe40000000a00 */
[----:B------:R-:W-:Y:S01]  /*1c60*/  UIMAD.WIDE UR4, UR4, UR31, UR16 ;  /* 0x0000001f040472a5 */ /* 0x000fe2000f8e0210 */
[----:B------:R-:W-:Y:S01]  /*1c70*/  IADD3.X R5, R217, UR19, RZ, P0, !PT ;  /* 0x00000013d9057c10 */ /* 0x000fe200087fe4ff */
[----:B------:R-:W-:-:S04]  /*1c80*/  IMAD.WIDE.U32 R6, R9, c[0x0][0x1a8], R6 ;  /* 0x00006a0009067a25 */ /* 0x000fc800078e0006 */
[----:B------:R-:W-:Y:S01]  /*1c90*/  IMAD.WIDE.U32 R4, R0, c[0x0][0x370], R4 ;  /* 0x0000dc0000047a25 */ /* 0x000fe200078e0004 */
[----:B------:R-:W-:Y:S01]  /*1ca0*/  UMOV UR17, UR4 ;  /* 0x0000000400117c82 */ /* 0x000fe20008000000 */
[----:B------:R-:W-:Y:S01]  /*1cb0*/  LEA.HI R0, R22, R21, RZ, 0x5 ;  /* 0x0000001516007211 */ /* 0x000fe200078f28ff */
[----:B------:R-:W-:Y:S01]  /*1cc0*/  UIADD3 UR4, -UR18, UR21, UR24 ;  /* 0x0000001512047290 */ /* 0x000fe2000fffe118 */
[----:B------:R-:W-:Y:S01]  /*1cd0*/  IADD3 R10, R7, UR10, RZ ;  /* 0x0000000a070a7c10 */ /* 0x000fe2000fffe0ff */
[----:B------:R-:W-:Y:S01]  /*1ce0*/  IMAD R7, R20, c[0x0][0x370], RZ ;  /* 0x0000dc0014077a24 */ /* 0x000fe200078e02ff */
[----:B------:R-:W-:Y:S01]  /*1cf0*/  LOP3.LUT R8, R0, 0xffffffe0, RZ, 0xc0, !PT ;  /* 0xffffffe000087812 */ /* 0x000fe200078ec0ff */
[----:B------:R-:W-:Y:S01]  /*1d00*/  UIADD3 UR4, UR4, -UR38, URZ ;  /* 0x8000002604047290 */ /* 0x000fe2000fffe03f */
[----:B------:R-:W-:Y:S01]  /*1d10*/  SHF.R.S32.HI R0, RZ, 0x5, R0 ;  /* 0x00000005ff007819 */ /* 0x000fe20000011400 */
[----:B------:R-:W-:Y:S01]  /*1d20*/  UMOV UR16, UR5 ;  /* 0x0000000500107c82 */ /* 0x000fe20008000000 */
[----:B------:R-:W-:Y:S01]  /*1d30*/  IADD3 R5, R5, UR7, RZ ;  /* 0x0000000705057c10 */ /* 0x000fe2000fffe0ff */
[----:B------:R-:W-:Y:S01]  /*1d40*/  USHF.R.S32.HI UR19, URZ, 0x1f, UR4 ;  /* 0x0000001f3f137899 */ /* 0x000fe20008011404 */
[----:B------:R-:W-:Y:S01]  /*1d50*/  IMAD.IADD R18, R21, 0x1, -R8 ;  /* 0x0000000115127824 */ /* 0x000fe200078e0a08 */
[C---:B------:R-:W-:Y:S01]  /*1d60*/  LEA R205, P4, R6.reuse, c[0x0][0x160], 0x1 ;  /* 0x0000580006cd7a11 */ /* 0x040fe200078808ff */
[----:B------:R-:W-:Y:S01]  /*1d70*/  UIADD3 UR7, UR34, -0x1, URZ ;  /* 0xffffffff22077890 */ /* 0x000fe2000fffe03f */
[----:B------:R-:W-:Y:S01]  /*1d80*/  IMAD.WIDE.U32 R4, R9, c[0x0][0x378], R4 ;  /* 0x0000de0009047a25 */ /* 0x000fe200078e0004 */
[----:B------:R-:W-:Y:S01]  /*1d90*/  ULEA.HI UR19, UR19, UR4, URZ, 0x6 ;  /* 0x0000000413137291 */ /* 0x000fe2000f8f303f */
[----:B------:R-:W-:-:S02]  /*1da0*/  LEA.HI.X R203, R6, c[0x0][0x164], R10, 0x1, P4 ;  /* 0x0000590006cb7a11 */ /* 0x000fc400020f0c0a */
[----:B------:R-:W-:Y:S01]  /*1db0*/  IMAD R0, R0, UR47, R18 ;  /* 0x0000002f00007c24 */ /* 0x000fe2000f8e0212 */
[----:B------:R-:W-:Y:S01]  /*1dc0*/  USHF.R.S32.HI UR19, URZ, 0x6, UR19 ;  /* 0x000000063f137899 */ /* 0x000fe20008011413 */
[----:B------:R-:W-:Y:S01]  /*1dd0*/  IMAD R9, R3, c[0x0][0x374], R7 ;  /* 0x0000dd0003097a24 */ /* 0x000fe200078e0207 */
[----:B------:R-:W-:Y:S01]  /*1de0*/  IADD3 R5, R5, UR8, RZ ;  /* 0x0000000805057c10 */ /* 0x000fe2000fffe0ff */
[----:B------:R-:W-:Y:S01]  /*1df0*/  ULDC.64 UR4, c[0x0][0x200] ;  /* 0x0000800000047ab9 */ /* 0x000fe20000000a00 */
[C---:B------:R-:W-:Y:S01]  /*1e00*/  IADD3 R8, P0, R0.reuse, UR30, RZ ;  /* 0x0000001e00087c10 */ /* 0x040fe2000ff1e0ff */
[----:B------:R-:W-:Y:S02]  /*1e10*/  UISETP.LT.AND UP1, UPT, URZ, UR19, UPT ;  /* 0x000000133f00728c */ /* 0x000fe4000bf21270 */
[----:B------:R-:W-:Y:S01]  /*1e20*/  IMAD.WIDE.U32 R4, R3, c[0x0][0x370], R4 ;  /* 0x0000dc0003047a25 */ /* 0x000fe200078e0004 */
[----:B------:R-:W-:Y:S01]  /*1e30*/  LEA.HI.X.SX32 R7, R0, UR13, 0x1, P0 ;  /* 0x0000000d00077c11 */ /* 0x000fe200080f0eff */
[----:B------:R-:W-:Y:S01]  /*1e40*/  USEL UR19, URZ, UR19, !UP1 ;  /* 0x000000133f137287 */ /* 0x000fe2000c800000 */
[----:B------:R-:W-:Y:S01]  /*1e50*/  LEA R202, P2, R8, c[0x0][0x350], 0x2 ;  /* 0x0000d40008ca7a11 */ /* 0x000fe200078410ff */
[----:B------:R-:W-:Y:S01]  /*1e60*/  IMAD.IADD R0, R5, 0x1, R9 ;  /* 0x0000000105007824 */ /* 0x000fe200078e0209 */
[----:B------:R-:W-:Y:S01]  /*1e70*/  LEA R206, P3, R4, c[0x0][0x330], 0x1 ;  /* 0x0000cc0004ce7a11 */ /* 0x000fe200078608ff */
[----:B------:R-:W-:Y:S01]  /*1e80*/  UISETP.GT.AND UP1, UPT, UR34, UR19, UPT ;  /* 0x000000132200728c */ /* 0x000fe2000bf24270 */
[----:B------:R-:W-:Y:S01]  /*1e90*/  LEA.HI.X R201, R8, c[0x0][0x354], R7, 0x2, P2 ;  /* 0x0000d50008c97a11 */ /* 0x000fe200010f1407 */
[----:B------:R-:W-:Y:S01]  /*1ea0*/  UIMAD.WIDE UR12, UR12, UR31, UR4 ;  /* 0x0000001f0c0c72a5 */ /* 0x000fe2000f8e0204 */
[----:B------:R-:W-:-:S03]  /*1eb0*/  LEA.HI.X R204, R4, c[0x0][0x334], R0, 0x1, P3 ;  /* 0x0000cd0004cc7a11 */ /* 0x000fc600018f0c00 */
[----:B------:R-:W-:-:S13]  /*1ec0*/  PLOP3.LUT P0, PT, PT, PT, UP1, 0x80, 0x0 ;  /* 0x000000000000781c */ /* 0x000fda0003f0f018 */
        /* <DEDUP_REMOVED lines=19> */
.L_x_571:
        /* <DEDUP_REMOVED lines=18> */
.L_x_572:
        /* <DEDUP_REMOVED lines=32> */
.L_x_574:
[----:B------:R-:W-:Y:S05]  /*2320*/  BSYNC B0 ;  /* 0x0000000000007941 */ /* 0x000fea0003800000 */
.L_x_573:
        /* <DEDUP_REMOVED lines=19> */
.L_x_576:
[----:B------:R-:W-:Y:S05]  /*2460*/  BSYNC B0 ;  /* 0x0000000000007941 */ /* 0x000fea0003800000 */
.L_x_575:
        /* <DEDUP_REMOVED lines=29> */
.L_x_578:
[----:B------:R-:W-:Y:S05]  /*2640*/  BSYNC B0 ;  /* 0x0000000000007941 */ /* 0x000fea0003800000 */
.L_x_577:
        /* <DEDUP_REMOVED lines=18> */
.L_x_570:
[----:B------:R-:W-:Y:S01]  /*2770*/  PLOP3.LUT P0, PT, PT, PT, UP6, 0x80, 0x0 ;  /* 0x000000000000781c */ /* 0x000fe20003f0f068 */
[----:B------:R-:W-:Y:S01]  /*2780*/  ULEA.HI UR4, UR7, UR7, URZ, 0x1 ;  /* 0x0000000707047291 */ /* 0x000fe2000f8f083f */
[----:B------:R-:W-:Y:S01]  /*2790*/  IMAD.SHL.U32 R0, R241, 0x2, RZ ;  /* 0x00000002f1007824 */ /* 0x000fe200078e00ff */
[----:B------:R-:W-:Y:S02]  /*27a0*/  BSSY B0, `(.L_x_580) ;  /* 0x0000028000007945 */ /* 0x000fe40003800000 */
[----:B------:R-:W-:-:S04]  /*27b0*/  ULOP3.LUT UR4, UR4, 0xfffffffe, URZ, 0xc0, !UPT ;  /* 0xfffffffe04047892 */ /* 0x000fc8000f8ec03f */
[----:B------:R-:W-:-:S04]  /*27c0*/  UIADD3 UR4, UR7, -UR4, URZ ;  /* 0x8000000407047290 */ /* 0x000fc8000fffe03f */
[----:B------:R-:W-:Y:S01]  /*27d0*/  @P0 BAR.SYNC.DEFER_BLOCKING 0x0 ;  /* 0x0000000000000b1d */ /* 0x000fe20000010000 */
[----:B------:R-:W-:Y:S02]  /*27e0*/  UISETP.NE.AND UP0, UPT, UR4, 0x1, UPT ;  /* 0x000000010400788c */ /* 0x000fe4000bf05270 */
[----:B------:R-:W-:-:S06]  /*27f0*/  UIMAD UR4, UR7, -0x40, UR21 ;  /* 0xffffffc0070478a4 */ /* 0x000fcc000f8e0215 */
[----:B------:R-:W-:-:S13]  /*2800*/  ISETP.GE.AND P1, PT, R3, UR4, PT ;  /* 0x0000000403007c0c */ /* 0x000fda000bf26270 */
        /* <DEDUP_REMOVED lines=33> */
.L_x_581:
[----:B------:R-:W-:Y:S05]  /*2a20*/  BSYNC B0 ;  /* 0x0000000000007941 */ /* 0x000fea0003800000 */
.L_x_580:
        /* <DEDUP_REMOVED lines=19> */
.L_x_583:
        /* <DEDUP_REMOVED lines=34> */
.L_x_584:
[----:B------:R-:W-:Y:S05]  /*2d80*/  BSYNC B0 ;  /* 0x0000000000007941 */ /* 0x000fea0003800000 */
.L_x_582:
[C---:B--2---:R-:W-:Y:S01]  /*2d90*/  IADD3 R6, R218.reuse, 0x28, RZ ;  /* 0x00000028da067810 */ /* 0x044fe20007ffe0ff */
[----:B------:R-:W-:Y:S01]  /*2da0*/  ULDC.64 UR8, c[0x0][0x198] ;  /* 0x0000660000087ab9 */ /* 0x000fe20000000a00 */
[C---:B------:R-:W-:Y:S01]  /*2db0*/  IADD3 R5, R218.reuse, 0x8, RZ ;  /* 0x00000008da057810 */ /* 0x040fe20007ffe0ff */
[----:B------:R-:W-:Y:S01]  /*2dc0*/  IMAD.MOV.U32 R224, RZ, RZ, 0x7f800000 ;  /* 0x7f800000ffe07424 */ /* 0x000fe200078e00ff */
[----:B------:R-:W-:Y:S01]  /*2dd0*/  IADD3 R4, R218, 0x20, RZ ;  /* 0x00000020da047810 */ /* 0x000fe20007ffe0ff */
[----:B------:R-:W-:Y:S01]  /*2de0*/  UIMAD UR5, UR20, UR8, URZ ;  /* 0x00000008140572a4 */ /* 0x000fe2000f8e023f */
[----:B------:R-:W-:Y:S01]  /*2df0*/  ISETP.GE.AND P1, PT, R6, UR4, PT ;  /* 0x0000000406007c0c */ /* 0x000fe2000bf26270 */
[----:B------:R-:W-:Y:S01]  /*2e00*/  IMAD.MOV.U32 R222, RZ, RZ, 0x7f800000 ;  /* 0x7f800000ffde7424 */ /* 0x000fe200078e00ff */
[----:B------:R-:W-:Y:S02]  /*2e10*/  ISETP.GE.AND P3, PT, R5, UR4, PT ;  /* 0x0000000405007c0c */ /* 0x000fe4000bf66270 */
[----:B------:R-:W-:-:S02]  /*2e20*/  ISETP.GE.AND P4, PT, R218, UR4, PT ;  /* 0x00000004da007c0c */ /* 0x000fc4000bf86270 */
[----:B------:R-:W-:Y:S02]  /*2e30*/  MOV R223, 0x7f800000 ;  /* 0x7f80000000df7802 */ /* 0x000fe40000000f00 */
[----:B------:R-:W-:Y:S02]  /*2e40*/  MOV R219, 0x7f800000 ;  /* 0x7f80000000db7802 */ /* 0x000fe40000000f00 */
[----:B------:R-:W-:Y:S01]  /*2e50*/  MOV R7, 0x4 ;  /* 0x0000000400077802 */ /* 0x000fe20000000f00 */
[----:B------:R-:W-:Y:S01]  /*2e60*/  IMAD.U32 R17, RZ, RZ, UR24 ;  /* 0x00000018ff117e24 */ /* 0x000fe2000f8e00ff */
[----:B------:R-:W-:Y:S01]  /*2e70*/  ISETP.GE.AND P2, PT, R4, UR4, PT ;  /* 0x0000000404007c0c */ /* 0x000fe2000bf46270 */
[----:B------:R-:W-:Y:S01]  /*2e80*/  UIMAD UR4, UR23, -0x80, UR18 ;  /* 0xffffff80170478a4 */ /* 0x000fe2000f8e0212 */
[----:B------:R-:W-:Y:S01]  /*2e90*/  IMAD.MOV.U32 R4, RZ, RZ, 0x4 ;  /* 0x00000004ff047424 */ /* 0x000fe200078e00ff */
[----:B------:R-:W-:Y:S01]  /*2ea0*/  UIMAD UR5, UR24, UR9, UR5 ;  /* 0x00000009180572a4 */ /* 0x000fe2000f8e0205 */
[----:B------:R-:W-:-:S03]  /*2eb0*/  @!P1 IMAD.WIDE R6, R6, R7, UR12 ;  /* 0x0000000c06069e25 */ /* 0x000fc6000f8e0207 */
[----:B------:R-:W-:Y:S01]  /*2ec0*/  ISETP.GE.AND P6, PT, R3, UR4, PT ;  /* 0x0000000403007c0c */ /* 0x000fe2000bfc6270 */
[----:B------:R-:W-:Y:S01]  /*2ed0*/  IMAD.WIDE R4, R218, R4, UR12 ;  /* 0x0000000cda047e25 */ /* 0x000fe2000f8e0204 */
[----:B------:R2:W5:Y:S03]  /*2ee0*/  @!P1 LDG.E R222, [R6.64] ;  /* 0x0000000e06de9981 */ /* 0x000566000c1e1900 */
[----:B------:R-:W-:Y:S01]  /*2ef0*/  IMAD.U32 R8, RZ, RZ, UR5 ;  /* 0x00000005ff087e24 */ /* 0x000fe2000f8e00ff */
[----:B------:R3:W5:Y:S04]  /*2f00*/  @!P4 LDG.E R223, [R4.64] ;  /* 0x0000000e04dfc981 */ /* 0x000768000c1e1900 */
[----:B------:R3:W5:Y:S04]  /*2f10*/  @!P3 LDG.E R224, [R4.64+0x20] ;  /* 0x0000200e04e0b981 */ /* 0x000768000c1e1900 */
[----:B------:R3:W5:Y:S04]  /*2f20*/  @!P2 LDG.E R219, [R4.64+0x80] ;  /* 0x0000800e04dba981 */ /* 0x000768000c1e1900 */
[----:B------:R4:W-:Y:S04]  /*2f30*/  @P6 STS [R0+0x9000], RZ ;  /* 0x009000ff00006388 */ /* 0x0009e80000000800 */
[----:B------:R4:W-:Y:S04]  /*2f40*/  @P6 STS [R0+0x9004], RZ ;  /* 0x009004ff00006388 */ /* 0x0009e80000000800 */
[----:B------:R4:W-:Y:S04]  /*2f50*/  @P6 STS.64 [R0+0x9008], RZ ;  /* 0x009008ff00006388 */ /* 0x0009e80000000a00 */
[----:B------:R4:W-:Y:S04]  /*2f60*/  @P6 STS.128 [R0+0xb000], RZ ;  /* 0x00b000ff00006388 */ /* 0x0009e80000000c00 */
[----:B------:R4:W-:Y:S01]  /*2f70*/  @P6 STS.128 [R0+0xd000], RZ ;  /* 0x00d000ff00006388 */ /* 0x0009e20000000c00 */
[----:B---3--:R-:W-:-:S05]  /*2f80*/  IMAD.WIDE.U32 R4, R17, c[0x0][0x198], R216 ;  /* 0x0000660011047a25 */ /* 0x008fca00078e00d8 */
[----:B--2---:R-:W-:Y:S01]  /*2f90*/  IADD3 R6, P1, R4, UR25, RZ ;  /* 0x0000001904067c10 */ /* 0x004fe2000ff3e0ff */
[----:B------:R-:W-:-:S03]  /*2fa0*/  IMAD R4, R19, c[0x0][0x1b0], RZ ;  /* 0x00006c0013047a24 */ /* 0x000fc600078e02ff */
[----:B------:R-:W-:Y:S01]  /*2fb0*/  IADD3.X R7, R5, UR29, R8, P1, !PT ;  /* 0x0000001d05077c10 */ /* 0x000fe20008ffe408 */
[C---:B------:R-:W-:Y:S01]  /*2fc0*/  IMAD R4, R15.reuse, c[0x0][0x1b4], R4 ;  /* 0x00006d000f047a24 */ /* 0x040fe200078e0204 */
[----:B------:R-:W-:Y:S03]  /*2fd0*/  BSSY B0, `(.L_x_585) ;  /* 0x0000025000007945 */ /* 0x000fe60003800000 */
[----:B------:R-:W-:-:S05]  /*2fe0*/  IMAD.WIDE.U32 R6, R15, c[0x0][0x1b0], R6 ;  /* 0x00006c000f067a25 */ /* 0x000fca00078e0006 */
[----:B------:R-:W-:Y:S01]  /*2ff0*/  IADD3 R13, R7, R4, RZ ;  /* 0x00000004070d7210 */ /* 0x000fe20007ffe0ff */
        /* <DEDUP_REMOVED lines=34> */
.L_x_586:
[----:B----4-:R-:W-:Y:S05]  /*3220*/  BSYNC B0 ;  /* 0x0000000000007941 */ /* 0x010fea0003800000 */
.L_x_585:
        /* <DEDUP_REMOVED lines=39> */
.L_x_588:
[----:B------:R-:W-:Y:S05]  /*34a0*/  BSYNC B0 ;  /* 0x0000000000007941 */ /* 0x000fea0003800000 */
.L_x_587:
        /* <DEDUP_REMOVED lines=51> */
.L_x_590:
[----:B------:R-:W-:Y:S05]  /*37e0*/  BSYNC B0 ;  /* 0x0000000000007941 */ /* 0x000fea0003800000 */
.L_x_589:
        /* <DEDUP_REMOVED lines=36> */
.L_x_592:
[----:B------:R-:W-:Y:S05]  /*3a30*/  BSYNC B0 ;  /* 0x0000000000007941 */ /* 0x000fea0003800000 */
.L_x_591:
[----:B------:R-:W-:Y:S01]  /*3a40*/  ULDC.64 UR8, c[0x0][0x318] ;  /* 0x0000c60000087ab9 */ /* 0x000fe20000000a00 */
[----:B--2---:R-:W-:Y:S01]  /*3a50*/  IMAD.MOV.U32 R8, RZ, RZ, c[0x0][0x308] ;  /* 0x0000c200ff087624 */ /* 0x004fe200078e00ff */
[----:B------:R-:W-:Y:S01]  /*3a60*/  UISETP.NE.U32.AND UP1, UPT, URZ, UR8, UPT ;  /* 0x000000083f00728c */ /* 0x000fe2000bf25070 */
[----:B------:R-:W-:Y:S01]  /*3a70*/  MOV R9, c[0x0][0x30c] ;  /* 0x0000c30000097a02 */ /* 0x000fe20000000f00 */
[----:B------:R-:W-:Y:S01]  /*3a80*/  ULDC.64 UR10, c[0x0][0x320] ;  /* 0x0000c800000a7ab9 */ /* 0x000fe20000000a00 */
[----:B------:R-:W2:Y:S01]  /*3a90*/  S2R R7, SR_TID.X ;  /* 0x0000000000077919 */ /* 0x000ea20000002100 */
[----:B------:R-:W-:Y:S01]  /*3aa0*/  UISETP.NE.AND.EX UP1, UPT, URZ, UR9, UPT, UP1 ;  /* 0x000000093f00728c */ /* 0x000fe2000bf25310 */
[----:B-1-34-:R-:W-:Y:S01]  /*3ab0*/  LEA.HI R0, R22, R21, RZ, 0x6 ;  /* 0x0000001516007211 */ /* 0x01afe200078f30ff */
[----:B------:R-:W-:Y:S01]  /*3ac0*/  IMAD.U32 R3, RZ, RZ, UR23 ;  /* 0x00000017ff037e24 */ /* 0x000fe2000f8e00ff */
[----:B------:R-:W0:Y:S03]  /*3ad0*/  LDGDEPBAR ;  /* 0x00000000000079af */ /* 0x000e260000000000 */
[----:B------:R-:W-:-:S05]  /*3ae0*/  PLOP3.LUT P1, PT, PT, PT, UP1, 0x80, 0x0 ;  /* 0x000000000000781c */ /* 0x000fca0003f2f018 */
[----:B------:R-:W-:Y:S02]  /*3af0*/  @UP1 UIMAD UR6, UR39, UR10, URZ ;  /* 0x0000000a270612a4 */ /* 0x000fe4000f8e023f */
[----:B------:R-:W-:Y:S02]  /*3b00*/  @UP1 UMOV UR4, UR35 ;  /* 0x0000002300041c82 */ /* 0x000fe40008000000 */
[----:B------:R-:W-:Y:S02]  /*3b10*/  @UP1 UMOV UR5, UR59 ;  /* 0x0000003b00051c82 */ /* 0x000fe40008000000 */
[----:B------:R-:W-:Y:S02]  /*3b20*/  @UP1 UIMAD.WIDE.U32 UR4, UR32, UR10, UR4 ;  /* 0x0000000a200412a5 */ /* 0x000fe4000f8e0004 */
[----:B------:R-:W-:Y:S02]  /*3b30*/  @UP1 UIMAD UR11, UR32, UR11, UR6 ;  /* 0x0000000b200b12a4 */ /* 0x000fe4000f8e0206 */
[----:B------:R-:W-:-:S02]  /*3b40*/  @UP1 ULEA UR8, UP0, UR4, UR8, 0x2 ;  /* 0x0000000804081291 */ /* 0x000fc4000f80103f */
[----:B------:R-:W-:-:S04]  /*3b50*/  @UP1 UIADD3 UR11, UR5, UR11, URZ ;  /* 0x0000000b050b1290 */ /* 0x000fc8000fffe03f */
[----:B------:R-:W-:Y:S01]  /*3b60*/  @UP1 ULEA.HI.X UR9, UR4, UR9, UR11, 0x2, UP0 ;  /* 0x0000000904091291 */ /* 0x000fe200080f140b */
[----:B------:R-:W-:-:S05]  /*3b70*/  IMAD.U32 R4, RZ, RZ, UR8 ;  /* 0x00000008ff047e24 */ /* 0x000fca000f8e00ff */
[----:B------:R-:W-:-:S05]  /*3b80*/  IMAD.U32 R5, RZ, RZ, UR9 ;  /* 0x00000009ff057e24 */ /* 0x000fca000f8e00ff */
[----:B------:R1:W3:Y:S04]  /*3b90*/  @P1 LDG.E R6, [R4.64] ;  /* 0x0000000e04061981 */ /* 0x0002e8000c1e1900 */
[----:B-1----:R1:W4:Y:S04]  /*3ba0*/  LDG.E.64 R4, [R8.64+0x8] ;  /* 0x0000080e08047981 */ /* 0x002328000c1e1b00 */
[----:B-1----:R-:W4:Y:S01]  /*3bb0*/  LDG.E.64 R8, [R8.64] ;  /* 0x0000000e08087981 */ /* 0x002f22000c1e1b00 */
[----:B------:R-:W-:Y:S01]  /*3bc0*/  SHF.R.S32.HI R0, RZ, 0x6, R0 ;  /* 0x00000006ff007819 */ /* 0x000fe20000011400 */
[----:B------:R-:W3:Y:S01]  /*3bd0*/  @P1 MUFU.RCP R10, c[0x0][0x238] ;  /* 0x00008e00000a1b08 */ /* 0x000ee20000001000 */
[----:B--2---:R-:W-:Y:S01]  /*3be0*/  IMAD.SHL.U32 R7, R7, 0x2, RZ ;  /* 0x0000000207077824 */ /* 0x004fe200078e00ff */
[C---:B------:R-:W-:Y:S01]  /*3bf0*/  IADD3 R170, R179.reuse, 0x1800, RZ ;  /* 0x00001800b3aa7810 */ /* 0x040fe20007ffe0ff */
[----:B------:R-:W-:Y:S01]  /*3c00*/  IMAD.SHL.U32 R171, R179, 0x2, RZ ;  /* 0x00000002b3ab7824 */ /* 0x000fe200078e00ff */
[----:B------:R-:W-:Y:S01]  /*3c10*/  UIADD3 UR20, UR21, 0x80, UR24 ;  /* 0x0000008015147890 */ /* 0x000fe2000fffe018 */
[----:B------:R-:W-:Y:S01]  /*3c20*/  IMAD R11, R3, 0x4, R0 ;  /* 0x00000004030b7824 */ /* 0x000fe200078e0200 */
[----:B------:R-:W-:Y:S01]  /*3c30*/  SHF.R.S32.HI R3, RZ, 0x1f, R18 ;  /* 0x0000001fff037819 */ /* 0x000fe20000011412 */
[----:B------:R-:W-:Y:S01]  /*3c40*/  IMAD.SHL.U32 R196, R0, 0x20, RZ ;  /* 0x0000002000c47824 */ /* 0x000fe200078e00ff */
[----:B------:R-:W-:Y:S01]  /*3c50*/  SEL R170, R170, R179, !P0 ;  /* 0x000000b3aaaa7207 */ /* 0x000fe20004000000 */
[----:B------:R-:W-:Y:S01]  /*3c60*/  IMAD.MOV.U32 R207, RZ, RZ, R195 ;  /* 0x000000ffffcf7224 */ /* 0x000fe200078e00c3 */
[----:B------:R-:W-:Y:S01]  /*3c70*/  CS2R R126, SRZ ;  /* 0x00000000007e7805 */ /* 0x000fe2000001ff00 */
[----:B------:R-:W-:Y:S01]  /*3c80*/  CS2R R124, SRZ ;  /* 0x00000000007c7805 */ /* 0x000fe2000001ff00 */
[----:B------:R-:W-:Y:S01]  /*3c90*/  LOP3.LUT R196, R196, 0x6, R7, 0xf8, !PT ;  /* 0x00000006c4c47812 */ /* 0x000fe200078ef807 */
[----:B------:R-:W-:Y:S01]  /*3ca0*/  CS2R R130, SRZ ;  /* 0x0000000000827805 */ /* 0x000fe2000001ff00 */
[----:B------:R-:W-:Y:S01]  /*3cb0*/  MOV R7, UR23 ;  /* 0x0000001700077c02 */ /* 0x000fe20008000f00 */
[----:B------:R-:W-:Y:S01]  /*3cc0*/  CS2R R128, SRZ ;  /* 0x0000000000807805 */ /* 0x000fe2000001ff00 */
[----:B------:R-:W-:Y:S01]  /*3cd0*/  CS2R R122, SRZ ;  /* 0x00000000007a7805 */ /* 0x000fe2000001ff00 */
[----:B------:R-:W-:Y:S01]  /*3ce0*/  CS2R R120, SRZ ;  /* 0x0000000000787805 */ /* 0x000fe2000001ff00 */
[----:B------:R-:W-:Y:S01]  /*3cf0*/  CS2R R118, SRZ ;  /* 0x0000000000767805 */ /* 0x000fe2000001ff00 */
[----:B------:R-:W-:Y:S01]  /*3d00*/  IMAD R196, R7, 0x80, R196 ;  /* 0x0000008007c47824 */ /* 0x000fe200078e02c4 */
[----:B------:R-:W-:Y:S01]  /*3d10*/  CS2R R116, SRZ ;  /* 0x0000000000747805 */ /* 0x000fe2000001ff00 */
[----:B------:R-:W-:Y:S01]  /*3d20*/  CS2R R110, SRZ ;  /* 0x00000000006e7805 */ /* 0x000fe2000001ff00 */
[----:B------:R-:W-:Y:S01]  /*3d30*/  CS2R R108, SRZ ;  /* 0x00000000006c7805 */ /* 0x000fe2000001ff00 */
[----:B------:R1:W2:Y:S01]  /*3d40*/  I2F R208, R196 ;  /* 0x000000c400d07306 */ /* 0x0002a20000201400 */
[C---:B------:R-:W-:Y:S01]  /*3d50*/  IADD3 R215, R196.reuse, 0x19, RZ ;  /* 0x00000019c4d77810 */ /* 0x040fe20007ffe0ff */
[----:B------:R-:W-:Y:S01]  /*3d60*/  CS2R R114, SRZ ;  /* 0x0000000000727805 */ /* 0x000fe2000001ff00 */
[C---:B------:R-:W-:Y:S01]  /*3d70*/  IADD3 R214, R196.reuse, 0x18, RZ ;  /* 0x00000018c4d67810 */ /* 0x040fe20007ffe0ff */
[----:B------:R-:W-:Y:S01]  /*3d80*/  CS2R R112, SRZ ;  /* 0x0000000000707805 */ /* 0x000fe2000001ff00 */
[C---:B------:R-:W-:Y:S01]  /*3d90*/  IADD3 R213, R196.reuse, 0x11, RZ ;  /* 0x00000011c4d57810 */ /* 0x040fe20007ffe0ff */
[----:B------:R-:W-:Y:S01]  /*3da0*/  CS2R R106, SRZ ;  /* 0x00000000006a7805 */ /* 0x000fe2000001ff00 */
[C---:B------:R-:W-:Y:S01]  /*3db0*/  IADD3 R212, R196.reuse, 0x10, RZ ;  /* 0x00000010c4d47810 */ /* 0x040fe20007ffe0ff */
[----:B------:R-:W1:Y:S01]  /*3dc0*/  I2F R215, R215 ;  /* 0x000000d700d77306 */ /* 0x000e620000201400 */
[C---:B------:R-:W-:Y:S01]  /*3dd0*/  IADD3 R211, R196.reuse, 0x9, RZ ;  /* 0x00000009c4d37810 */ /* 0x040fe20007ffe0ff */
[----:B------:R-:W-:Y:S01]  /*3de0*/  CS2R R104, SRZ ;  /* 0x0000000000687805 */ /* 0x000fe2000001ff00 */
[C---:B------:R-:W-:Y:S01]  /*3df0*/  IADD3 R210, R196.reuse, 0x8, RZ ;  /* 0x00000008c4d27810 */ /* 0x040fe20007ffe0ff */
[----:B------:R-:W-:Y:S01]  /*3e00*/  CS2R R102, SRZ ;  /* 0x0000000000667805 */ /* 0x000fe2000001ff00 */
[----:B------:R-:W-:Y:S01]  /*3e10*/  IADD3 R209, R196, 0x1, RZ ;  /* 0x00000001c4d17810 */ /* 0x000fe20007ffe0ff */
[----:B------:R-:W-:Y:S01]  /*3e20*/  CS2R R100, SRZ ;  /* 0x0000000000647805 */ /* 0x000fe2000001ff00 */
[----:B------:R-:W-:Y:S01]  /*3e30*/  CS2R R94, SRZ ;  /* 0x00000000005e7805 */ /* 0x000fe2000001ff00 */
[----:B------:R-:W1:Y:S01]  /*3e40*/  I2F R214, R214 ;  /* 0x000000d600d67306 */ /* 0x000e620000201400 */
[----:B------:R-:W-:Y:S01]  /*3e50*/  CS2R R92, SRZ ;  /* 0x00000000005c7805 */ /* 0x000fe2000001ff00 */
[----:B------:R-:W-:Y:S01]  /*3e60*/  CS2R R98, SRZ ;  /* 0x0000000000627805 */ /* 0x000fe2000001ff00 */
[----:B------:R-:W-:Y:S01]  /*3e70*/  CS2R R96, SRZ ;  /* 0x0000000000607805 */ /* 0x000fe2000001ff00 */
[----:B------:R-:W-:Y:S01]  /*3e80*/  CS2R R90, SRZ ;  /* 0x00000000005a7805 */ /* 0x000fe2000001ff00 */
[----:B------:R-:W-:Y:S01]  /*3e90*/  CS2R R88, SRZ ;  /* 0x0000000000587805 */ /* 0x000fe2000001ff00 */
        /* <DEDUP_REMOVED lines=30> */
[----:B------:R-:W-:Y:S01]  /*4080*/  IMAD.SHL.U32 R170, R170, 0x2, RZ ;  /* 0x00000002aaaa7824 */ /* 0x000fe200078e00ff */
[C---:B------:R-:W-:Y:S01]  /*4090*/  IADD3 R227, R216.reuse, 0x40, RZ ;  /* 0x00000040d8e37810 */ /* 0x040fe20007ffe0ff */
[----:B------:R-:W-:Y:S01]  /*40a0*/  UMOV UR4, URZ ;  /* 0x0000003f00047c82 */ /* 0x000fe20008000000 */
[----:B------:R-:W-:Y:S01]  /*40b0*/  IADD3 R226, R216, 0x20, RZ ;  /* 0x00000020d8e27810 */ /* 0x000fe20007ffe0ff */
[----:B------:R-:W1:Y:S01]  /*40c0*/  I2F R209, R209 ;  /* 0x000000d100d17306 */ /* 0x000e620000201400 */
[----:B------:R-:W-:Y:S01]  /*40d0*/  IADD3 R172, R171, R178, RZ ;  /* 0x000000b2abac7210 */ /* 0x000fe20007ffe0ff */
[----:B------:R-:W-:Y:S01]  /*40e0*/  UIADD3 UR20, UR20, -UR18, URZ ;  /* 0x8000001214147290 */ /* 0x000fe2000fffe03f */
[----:B---3--:R-:W-:-:S04]  /*40f0*/  @P1 FMUL.FTZ R0, R6, R10 ;  /* 0x0000000a06001220 */ /* 0x008fc80000410000 */
[----:B------:R-:W3:Y:S01]  /*4100*/  @P1 R2UR UR5, R0 ;  /* 0x00000000000513c2 */ /* 0x000ee200000e0000 */
[----:B----4-:R-:W-:Y:S01]  /*4110*/  IADD3 R18, P3, P2, R4, UR41, R18 ;  /* 0x0000002904127c10 */ /* 0x010fe2000fa7e012 */
[----:B------:R-:W-:Y:S01]  /*4120*/  IMAD.MOV.U32 R4, RZ, RZ, c[0x0][0x22c] ;  /* 0x00008b00ff047624 */ /* 0x000fe200078e00ff */
[----:B---3--:R-:W-:Y:S02]  /*4130*/  @UP1 UMOV UR4, UR5 ;  /* 0x0000000500041c82 */ /* 0x008fe40008000000 */
[----:B------:R-:W-:Y:S01]  /*4140*/  IADD3.X R234, R5, UR49, R3, P3, P2 ;  /* 0x0000003105ea7c10 */ /* 0x000fe20009fe4403 */
[----:B------:R-:W-:Y:S01]  /*4150*/  IMAD R4, R4, c[0x0][0x1c0], RZ ;  /* 0x0000700004047a24 */ /* 0x000fe200078e02ff */
[----:B------:R-:W-:Y:S01]  /*4160*/  IADD3 R3, R177, 0x1800, RZ ;  /* 0x00001800b1037810 */ /* 0x000fe20007ffe0ff */
[----:B------:R-:W-:-:S03]  /*4170*/  IMAD.WIDE.U32 R238, R18, -0x2daee0ad, RZ ;  /* 0xd2511f5312ee7825 */ /* 0x000fc600078e00ff */
[C---:B------:R-:W-:Y:S01]  /*4180*/  SHF.L.U32 R243, R4.reuse, 0x4, RZ ;  /* 0x0000000404f37819 */ /* 0x040fe200000006ff */
[C---:B------:R-:W-:Y:S01]  /*4190*/  IMAD.SHL.U32 R225, R4.reuse, 0x8, RZ ;  /* 0x0000000804e17824 */ /* 0x040fe200078e00ff */
[----:B------:R-:W-:Y:S01]  /*41a0*/  SEL R3, R3, R177, !P0 ;  /* 0x000000b103037207 */ /* 0x000fe20004000000 */
[C---:B------:R-:W-:Y:S01]  /*41b0*/  IMAD.U32 R247, R4.reuse, -0x40, RZ ;  /* 0xffffffc004f77824 */ /* 0x040fe200078e00ff */
[C---:B------:R-:W-:Y:S01]  /*41c0*/  IADD3 R244, R243.reuse, 0x40, RZ ;  /* 0x00000040f3f47810 */ /* 0x040fe20007ffe0ff */
[C---:B------:R-:W-:Y:S01]  /*41d0*/  IMAD R251, R4.reuse, 0x18, RZ ;  /* 0x0000001804fb7824 */ /* 0x040fe200078e02ff */
[----:B------:R-:W-:Y:S01]  /*41e0*/  IADD3 R245, R243, 0x20, RZ ;  /* 0x00000020f3f57810 */ /* 0x000fe20007ffe0ff */
[----:B------:R-:W-:Y:S01]  /*41f0*/  IMAD.SHL.U32 R250, R4, 0x20, RZ ;  /* 0x0000002004fa7824 */ /* 0x000fe200078e00ff */
[----:B------:R-:W-:Y:S01]  /*4200*/  SHF.L.U32 R3, R3, 0x1, RZ ;  /* 0x0000000103037819 */ /* 0x000fe200000006ff */
[C---:B------:R-:W-:Y:S02]  /*4210*/  IMAD.IADD R237, R225.reuse, 0x1, R244 ;  /* 0x00000001e1ed7824 */ /* 0x040fe400078e02f4 */
[----:B------:R-:W-:-:S02]  /*4220*/  IMAD.IADD R240, R225, 0x1, R245 ;  /* 0x00000001e1f07824 */ /* 0x000fc400078e02f5 */
[C---:B------:R-:W-:Y:S01]  /*4230*/  IMAD R249, R4.reuse, 0x28, RZ ;  /* 0x0000002804f97824 */ /* 0x040fe200078e02ff */
[C---:B------:R-:W-:Y:S01]  /*4240*/  IADD3 R252, R225.reuse, R237, RZ ;  /* 0x000000ede1fc7210 */ /* 0x040fe20007ffe0ff */
[----:B------:R-:W3:Y:S01]  /*4250*/  R2UR UR10, R9 ;  /* 0x00000000090a73c2 */ /* 0x000ee200000e0000 */
[C---:B------:R-:W-:Y:S02]  /*4260*/  IMAD.IADD R5, R225.reuse, 0x1, R240 ;  /* 0x00000001e1057824 */ /* 0x040fe400078e02f0 */
[C---:B------:R-:W-:Y:S01]  /*4270*/  IADD3 R229, R225.reuse, R252, RZ ;  /* 0x000000fce1e57210 */ /* 0x040fe20007ffe0ff */
[----:B------:R-:W-:Y:S02]  /*4280*/  IMAD R248, R4, 0x30, RZ ;  /* 0x0000003004f87824 */ /* 0x000fe400078e02ff */
[C---:B------:R-:W-:Y:S02]  /*4290*/  IMAD.IADD R231, R225.reuse, 0x1, R5 ;  /* 0x00000001e1e77824 */ /* 0x040fe400078e0205 */
[----:B------:R-:W4:Y:S01]  /*42a0*/  R2UR UR11, R8 ;  /* 0x00000000080b73c2 */ /* 0x000f2200000e0000 */
[----:B------:R-:W-:-:S02]  /*42b0*/  IMAD.IADD R228, R225, 0x1, R229 ;  /* 0x00000001e1e47824 */ /* 0x000fc400078e02e5 */
[C---:B------:R-:W-:Y:S02]  /*42c0*/  IMAD.IADD R230, R225.reuse, 0x1, R231 ;  /* 0x00000001e1e67824 */ /* 0x040fe400078e02e7 */
[----:B------:R-:W-:Y:S02]  /*42d0*/  IMAD R246, R4, 0x38, RZ ;  /* 0x0000003804f67824 */ /* 0x000fe400078e02ff */
[C---:B------:R-:W-:Y:S01]  /*42e0*/  IMAD.IADD R232, R225.reuse, 0x1, R228 ;  /* 0x00000001e1e87824 */ /* 0x040fe200078e02e4 */
[----:B------:R-:W-:Y:S02]  /*42f0*/  IADD3 R233, R225, R230, RZ ;  /* 0x000000e6e1e97210 */ /* 0x000fe40007ffe0ff */
[----:B---3--:R-:W-:-:S04]  /*4300*/  LOP3.LUT R0, R11, UR10, RZ, 0x3c, !PT ;  /* 0x0000000a0b007c12 */ /* 0x008fc8000f8e3cff */
[----:B------:R-:W-:Y:S02]  /*4310*/  LOP3.LUT R0, R239, R0, RZ, 0x3c, !PT ;  /* 0x00000000ef007212 */ /* 0x000fe400078e3cff */
[----:B----4-:R-:W-:-:S03]  /*4320*/  LOP3.LUT R234, R234, UR11, RZ, 0x3c, !PT ;  /* 0x0000000beaea7c12 */ /* 0x010fc6000f8e3cff */
[----:B-12---:R-:W-:-:S04]  /*4330*/  IMAD.WIDE.U32 R220, R0, -0x326172a9, RZ ;  /* 0xcd9e8d5700dc7825 */ /* 0x006fc800078e00ff */
.L_x_595:
[----:B------:R-:W0:Y:S01]  /*4340*/  LDGDEPBAR ;  /* 0x00000000000079af */ /* 0x000e220000000000 */
[----:B------:R-:W-:Y:S01]  /*4350*/  IMAD.IADD R0, R178, 0x1, R170 ;  /* 0x00000001b2007824 */ /* 0x000fe200078e02aa */
[----:B------:R-:W-:Y:S01]  /*4360*/  USHF.L.U32 UR9, UR7, 0x6, URZ ;  /* 0x0000000607097899 */ /* 0x000fe2000800063f */
[----:B-----5:R-:W-:Y:S01]  /*4370*/  FSETP.NEU.FTZ.AND P6, PT, R223, -INF , PT ;  /* 0xff800000df00780b */ /* 0x020fe20003fdd000 */
[----:B------:R-:W-:Y:S02]  /*4380*/  USHF.L.U32 UR5, UR23, 0x7, URZ ;  /* 0x0000000717057899 */ /* 0x000fe4000800063f */
[----:B------:R-:W-:Y:S02]  /*4390*/  UISETP.GE.AND UP0, UPT, UR9, UR20, UPT ;  /* 0x000000140900728c */ /* 0x000fe4000bf06270 */
[----:B------:R-:W-:Y:S02]  /*43a0*/  UIADD3 UR5, UR5, 0x80, URZ ;  /* 0x0000008005057890 */ /* 0x000fe4000fffe03f */
[----:B------:R-:W-:Y:S02]  /*43b0*/  UIADD3 UR6, UR10, -0x4498517b, URZ ;  /* 0xbb67ae850a067890 */ /* 0x000fe4000fffe03f */
[----:B------:R-:W-:Y:S02]  /*43c0*/  UISETP.LT.AND UP0, UPT, UR5, UR18, UP0 ;  /* 0x000000120500728c */ /* 0x000fe40008701270 */
[----:B------:R-:W-:Y:S02]  /*43d0*/  UIADD3 UR5, UR11, -0x61c88647, URZ ;  /* 0x9e3779b90b057890 */ /* 0x000fe4000fffe03f */
[----:B------:R-:W-:Y:S02]  /*43e0*/  UIADD3 UR8, UR11, 0x3c6ef372, URZ ;  /* 0x3c6ef3720b087890 */ /* 0x000fe4000fffe03f */
[----:B------:R-:W-:Y:S01]  /*43f0*/  PLOP3.LUT P0, PT, PT, PT, UP0, 0x80, 0x0 ;  /* 0x000000000000781c */ /* 0x000fe20003f0f008 */
[----:B------:R-:W-:Y:S01]  /*4400*/  UISETP.GT.AND UP3, UPT, UR7, UR19, UPT ;  /* 0x000000130700728c */ /* 0x000fe2000bf64270 */
        /* <DEDUP_REMOVED lines=15> */
[----:B------:R-:W-:Y:S01]  /*4500*/  LDSM.16.M88.4 R156, [R170+0x1800] ;  /* 0x00180000aa9c783b */ /* 0x000fe20000000200 */
[-C--:B---3--:R-:W-:Y:S07]  /*4510*/  HMMA.16816.F32.BF16 R20, R32, R132.reuse, RZ ;  /* 0x000000842014723c */ /* 0x088fee00000418ff */
[----:B------:R-:W-:Y:S01]  /*4520*/  LDSM.16.M88.4 R160, [R168+0xb400] ;  /* 0x00b40000a8a0783b */ /* 0x000fe20000000200 */
[C---:B------:R-:W-:Y:S07]  /*4530*/  HMMA.16816.F32.BF16 R24, R28.reuse, R132, RZ ;  /* 0x000000841c18723c */ /* 0x040fee00000418ff */
[----:B------:R-:W-:Y:S01]  /*4540*/  LDSM.16.M88.4 R164, [R0+0x1800] ;  /* 0x0018000000a4783b */ /* 0x000fe20000000200 */
[-C--:B------:R-:W-:Y:S08]  /*4550*/  HMMA.16816.F32.BF16 R28, R28, R134.reuse, RZ ;  /* 0x000000861c1c723c */ /* 0x080ff000000418ff */
[----:B------:R-:W-:Y:S01]  /*4560*/  HMMA.16816.F32.BF16 R32, R32, R134, RZ ;  /* 0x000000862020723c */ /* 0x000fe200000418ff */
[----:B------:R-:W3:Y:S07]  /*4570*/  LDSM.16.M88.4 R132, [R170+0x1000] ;  /* 0x00100000aa84783b */ /* 0x000eee0000000200 */
[-C--:B----4-:R-:W-:Y:S08]  /*4580*/  HMMA.16816.F32.BF16 R4, R136, R140.reuse, R4 ;  /* 0x0000008c8804723c */ /* 0x090ff00000041804 */
[C---:B-1----:R-:W-:Y:S08]  /*4590*/  HMMA.16816.F32.BF16 R8, R144.reuse, R140, R8 ;  /* 0x0000008c9008723c */ /* 0x042ff00000041808 */
[-C--:B------:R-:W-:Y:S08]  /*45a0*/  HMMA.16816.F32.BF16 R12, R144, R142.reuse, R12 ;  /* 0x0000008e900c723c */ /* 0x080ff0000004180c */
[C---:B------:R-:W-:Y:S01]  /*45b0*/  HMMA.16816.F32.BF16 R16, R136.reuse, R142, R16 ;  /* 0x0000008e8810723c */ /* 0x040fe20000041810 */
[----:B------:R-:W-:Y:S07]  /*45c0*/  LDSM.16.M88.4 R140, [R0+0x1000] ;  /* 0x00100000008c783b */ /* 0x000fee0000000200 */
[-C--:B--2---:R-:W-:Y:S08]  /*45d0*/  HMMA.16816.F32.BF16 R20, R136, R148.reuse, R20 ;  /* 0x000000948814723c */ /* 0x084ff00000041814 */
        /* <DEDUP_REMOVED lines=22> */
[-C--:B--2---:R-:W-:Y:S08]  /*4740*/  HMMA.16816.F32.BF16 R20, R140, R136.reuse, R20 ;  /* 0x000000888c14723c */ /* 0x084ff00000041814 */
[C---:B------:R-:W-:Y:S08]  /*4750*/  HMMA.16816.F32.BF16 R24, R164.reuse, R136, R24 ;  /* 0x00000088a418723c */ /* 0x040ff00000041818 */
[-C--:B------:R-:W-:Y:S08]  /*4760*/  HMMA.16816.F32.BF16 R28, R164, R138.reuse, R28 ;  /* 0x0000008aa41c723c */ /* 0x080ff0000004181c */
[----:B------:R-:W-:Y:S01]  /*4770*/  HMMA.16816.F32.BF16 R32, R140, R138, R32 ;  /* 0x0000008a8c20723c */ /* 0x000fe20000041820 */
[----:B------:R1:W-:Y:S07]  /*4780*/  LDSM.16.M88.4 R136, [R0+0x2000] ;  /* 0x002000000088783b */ /* 0x0003ee0000000200 */
[-C--:B---3--:R-:W-:Y:S01]  /*4790*/  HMMA.16816.F32.BF16 R4, R132, R148.reuse, R4 ;  /* 0x000000948404723c */ /* 0x088fe20000041804 */
[----:B------:R-:W2:Y:S07]  /*47a0*/  LDSM.16.M88.4 R140, [R169+0xd000] ;  /* 0x00d00000a98c783b */ /* 0x000eae0000000200 */
[C---:B------:R-:W-:Y:S08]  /*47b0*/  HMMA.16816.F32.BF16 R8, R152.reuse, R148, R8 ;  /* 0x000000949808723c */ /* 0x040ff00000041808 */
[-C--:B------:R-:W-:Y:S01]  /*47c0*/  HMMA.16816.F32.BF16 R12, R152, R150.reuse, R12 ;  /* 0x00000096980c723c */ /* 0x080fe2000004180c */
[----:B-1----:R-:W-:Y:S04]  /*47d0*/  IMAD.U32 R0, RZ, RZ, UR7 ;  /* 0x00000007ff007e24 */ /* 0x002fe8000f8e00ff */
[----:B------:R-:W-:Y:S03]  /*47e0*/  IMAD R0, R0, 0x4, R242 ;  /* 0x0000000400007824 */ /* 0x000fe600078e02f2 */
        /* <DEDUP_REMOVED lines=11> */
[-C--:B------:R-:W-:Y:S07]  /*48a0*/  HMMA.16816.F32.BF16 R28, R152, R158.reuse, R28 ;  /* 0x0000009e981c723c */ /* 0x080fee000004181c */
[----:B------:R-:W-:Y:S01]  /*48b0*/  LOP3.LUT R153, R149, R234, RZ, 0x3c, !PT ;  /* 0x000000ea95997212 */ /* 0x000fe200078e3cff */
[----:B------:R-:W-:Y:S01]  /*48c0*/  HMMA.16816.F32.BF16 R32, R132, R158, R32 ;  /* 0x0000009e8420723c */ /* 0x000fe20000041820 */
[----:B------:R-:W-:Y:S01]  /*48d0*/  LOP3.LUT R152, R221, UR5, R148, 0x96, !PT ;  /* 0x00000005dd987c12 */ /* 0x000fe2000f8e9694 */
[----:B------:R-:W-:Y:S02]  /*48e0*/  UIADD3 UR5, UR10, 0x76cf5d0a, URZ ;  /* 0x76cf5d0a0a057890 */ /* 0x000fe4000fffe03f */
[----:B------:R-:W-:Y:S01]  /*48f0*/  LOP3.LUT R155, R220, UR8, RZ, 0x3c, !PT ;  /* 0x00000008dc9b7c12 */ /* 0x000fe2000f8e3cff */
[----:B------:R-:W-:Y:S01]  /*4900*/  IMAD.U32 R148, RZ, RZ, UR9 ;  /* 0x00000009ff947e24 */ /* 0x000fe2000f8e00ff */
[----:B------:R-:W-:Y:S01]  /*4910*/  @!P0 IADD3 R154, R196, 0x19, RZ ;  /* 0x00000019c49a8810 */ /* 0x000fe20007ffe0ff */
[----:B------:R-:W-:Y:S01]  /*4920*/  IMAD.U32 R134, RZ, RZ, UR21 ;  /* 0x00000015ff867e24 */ /* 0x000fe2000f8e00ff */
[-C--:B--2---:R-:W-:Y:S01]  /*4930*/  HMMA.16816.F32.BF16 R4, R136, R140.reuse, R4 ;  /* 0x0000008c8804723c */ /* 0x084fe20000041804 */
[----:B------:R-:W-:Y:S01]  /*4940*/  IMAD.WIDE.U32 R132, R151, -0x2daee0ad, RZ ;  /* 0xd2511f5397847825 */ /* 0x000fe200078e00ff */
[----:B------:R-:W-:Y:S02]  /*4950*/  UIADD3 UR8, UR11, 0x1715609d, URZ ;  /* 0x1715609d0b087890 */ /* 0x000fe4000fffe03f */
[----:B------:R-:W-:Y:S01]  /*4960*/  @!P0 IADD3 R134, -R134, 0x1, R218 ;  /* 0x0000000186868810 */ /* 0x000fe20007ffe1da */
[----:B------:R-:W-:Y:S01]  /*4970*/  IMAD.WIDE.U32 R162, R152, -0x2daee0ad, RZ ;  /* 0xd2511f5398a27825 */ /* 0x000fe200078e00ff */
[----:B------:R-:W-:Y:S02]  /*4980*/  @!P0 IADD3 R152, R196, 0x11, RZ ;  /* 0x00000011c4988810 */ /* 0x000fe40007ffe0ff */
[----:B------:R-:W-:Y:S01]  /*4990*/  LOP3.LUT R135, R0, R133, RZ, 0x3c, !PT ;  /* 0x0000008500877212 */ /* 0x000fe200078e3cff */
[C---:B------:R-:W-:Y:S03]  /*49a0*/  HMMA.16816.F32.BF16 R8, R144.reuse, R140, R8 ;  /* 0x0000008c9008723c */ /* 0x040fe60000041808 */
[----:B------:R-:W-:Y:S01]  /*49b0*/  @!P0 IADD3 R148, R148, UR18, R134 ;  /* 0x0000001294948c10 */ /* 0x000fe2000fffe086 */
[----:B------:R-:W-:Y:S01]  /*49c0*/  IMAD.WIDE.U32 R134, R135, -0x326172a9, RZ ;  /* 0xcd9e8d5787867825 */ /* 0x000fe200078e00ff */
[----:B------:R-:W-:Y:S02]  /*49d0*/  LOP3.LUT R149, R165, UR5, R132, 0x96, !PT ;  /* 0x00000005a5957c12 */ /* 0x000fe4000f8e9684 */
[C---:B------:R-:W-:Y:S01]  /*49e0*/  @!P0 IADD3 R151, R148.reuse, 0x8, RZ ;  /* 0x0000000894978810 */ /* 0x040fe20007ffe0ff */
[----:B------:R-:W-:Y:S01]  /*49f0*/  IMAD.WIDE.U32 R132, R153, -0x2daee0ad, RZ ;  /* 0xd2511f5399847825 */ /* 0x000fe200078e00ff */
[----:B------:R-:W-:Y:S01]  /*4a00*/  LOP3.LUT R160, R155, R135, RZ, 0x3c, !PT ;  /* 0x000000879ba07212 */ /* 0x000fe200078e3cff */
[-C--:B------:R-:W-:Y:S02]  /*4a10*/  HMMA.16816.F32.BF16 R12, R144, R142.reuse, R12 ;  /* 0x0000008e900c723c */ /* 0x080fe4000004180c */
[----:B------:R-:W-:Y:S01]  /*4a20*/  @!P0 IADD3 R150, R148, 0x20, RZ ;  /* 0x0000002094968810 */ /* 0x000fe20007ffe0ff */
[----:B------:R-:W-:Y:S01]  /*4a30*/  IMAD.WIDE.U32 R156, R149, -0x326172a9, RZ ;  /* 0xcd9e8d57959c7825 */ /* 0x000fe200078e00ff */
[----:B------:R-:W-:Y:S02]  /*4a40*/  LOP3.LUT R158, R0, R133, RZ, 0x3c, !PT ;  /* 0x00000085009e7212 */ /* 0x000fe400078e3cff */
[C---:B------:R-:W-:Y:S01]  /*4a50*/  @!P0 IADD3 R149, R148.reuse, 0x28, RZ ;  /* 0x0000002894958810 */ /* 0x040fe20007ffe0ff */
[----:B------:R-:W-:Y:S01]  /*4a60*/  FFMA.FTZ R7, R209, UR4, R7 ;  /* 0x00000004d1077c23 */ /* 0x000fe20008010007 */
[----:B------:R-:W-:Y:S01]  /*4a70*/  LOP3.LUT R159, R163, UR5, R132, 0x96, !PT ;  /* 0x00000005a39f7c12 */ /* 0x000fe2000f8e9684 */
[C---:B------:R-:W-:Y:S01]  /*4a80*/  HMMA.16816.F32.BF16 R16, R136.reuse, R142, R16 ;  /* 0x0000008e8810723c */ /* 0x040fe20000041810 */
[----:B------:R-:W-:Y:S02]  /*4a90*/  UIADD3 UR5, UR10, 0x32370b8f, URZ ;  /* 0x32370b8f0a057890 */ /* 0x000fe4000fffe03f */
[----:B------:R-:W-:Y:S01]  /*4aa0*/  @!P0 IMNMX R148, R148, UR18, PT ;  /* 0x0000001294948c17 */ /* 0x000fe2000b800200 */
[----:B------:R-:W-:Y:S01]  /*4ab0*/  FMUL.FTZ R141, R223, 1.4426950216293334961 ;  /* 0x3fb8aa3bdf8d7820 */ /* 0x000fe20000410000 */
[----:B------:R-:W-:Y:S01]  /*4ac0*/  LOP3.LUT R157, R157, UR6, R134, 0x96, !PT ;  /* 0x000000069d9d7c12 */ /* 0x000fe2000f8e9686 */
[----:B------:R-:W-:Y:S01]  /*4ad0*/  FFMA.FTZ R4, R208, UR4, R4 ;  /* 0x00000004d0047c23 */ /* 0x000fe20008010004 */
[-C--:B------:R-:W-:Y:S01]  /*4ae0*/  @!P0 ISETP.GE.AND P4, PT, R196, R148.reuse, PT ;  /* 0x00000094c400820c */ /* 0x080fe20003f86270 */
[----:B------:R-:W1:Y:S01]  /*4af0*/  LDSM.16.M88.4 R132, [R169+0xd400] ;  /* 0x00d40000a984783b */ /* 0x000e620000000200 */
[----:B------:R-:W-:Y:S02]  /*4b00*/  FSEL R141, R141, RZ, P6 ;  /* 0x000000ff8d8d7208 */ /* 0x000fe40003000000 */
[C---:B------:R-:W-:Y:S01]  /*4b10*/  FSETP.NEU.FTZ.AND P6, PT, R224.reuse, -INF , PT ;  /* 0xff800000e000780b */ /* 0x040fe20003fdd000 */
[----:B------:R-:W-:Y:S01]  /*4b20*/  FMUL.FTZ R142, R219, 1.4426950216293334961 ;  /* 0x3fb8aa3bdb8e7820 */ /* 0x000fe20000410000 */
[----:B------:R-:W-:Y:S01]  /*4b30*/  @!P0 IMNMX R149, R149, UR18, PT ;  /* 0x0000001295958c17 */ /* 0x000fe2000b800200 */
[----:B------:R-:W-:Y:S01]  /*4b40*/  FMUL.FTZ R140, R224, 1.4426950216293334961 ;  /* 0x3fb8aa3be08c7820 */ /* 0x000fe20000410000 */
[----:B------:R-:W-:Y:S01]  /*4b50*/  @!P0 FSEL R4, R4, -INF , !P4 ;  /* 0xff80000004048808 */ /* 0x000fe20006000000 */
[----:B------:R-:W-:Y:S01]  /*4b60*/  FFMA.FTZ R14, R210, UR4, R14 ;  /* 0x00000004d20e7c23 */ /* 0x000fe2000801000e */
[----:B------:R-:W-:Y:S01]  /*4b70*/  @!P0 IADD3 R0, R196, 0x1, RZ ;  /* 0x00000001c4008810 */ /* 0x000fe20007ffe0ff */
[----:B------:R-:W-:Y:S01]  /*4b80*/  FFMA.FTZ R15, R211, UR4, R15 ;  /* 0x00000004d30f7c23 */ /* 0x000fe2000801000f */
[----:B------:R-:W-:Y:S01]  /*4b90*/  @!P0 IMNMX R151, R151, UR18, PT ;  /* 0x0000001297978c17 */ /* 0x000fe2000b800200 */
[----:B------:R-:W-:Y:S01]  /*4ba0*/  FFMA.FTZ R4, R4, c[0x0][0x23c], -R141 ;  /* 0x00008f0004047a23 */ /* 0x000fe2000001088d */
[----:B------:R-:W-:Y:S01]  /*4bb0*/  @!P0 ISETP.GE.AND P2, PT, R0, R149, PT ;  /* 0x000000950000820c */ /* 0x000fe20003f46270 */
[C---:B------:R-:W-:Y:S01]  /*4bc0*/  FFMA.FTZ R9, R209.reuse, UR4, R9 ;  /* 0x00000004d1097c23 */ /* 0x040fe20008010009 */
[----:B------:R-:W-:Y:S01]  /*4bd0*/  @!P0 IMNMX R150, R150, UR18, PT ;  /* 0x0000001296968c17 */ /* 0x000fe2000b800200 */
[----:B------:R2:W3:Y:S01]  /*4be0*/  MUFU.EX2 R189, R4 ;  /* 0x0000000400bd7308 */ /* 0x0004e20000000800 */
[C---:B------:R-:W-:Y:S01]  /*4bf0*/  @!P0 ISETP.GE.AND P3, PT, R0.reuse, R148, PT ;  /* 0x000000940000820c */ /* 0x040fe20003f66270 */
[----:B------:R-:W-:Y:S01]  /*4c00*/  FFMA.FTZ R5, R209, UR4, R5 ;  /* 0x00000004d1057c23 */ /* 0x000fe20008010005 */
[CC--:B------:R-:W-:Y:S01]  /*4c10*/  @!P0 ISETP.GE.AND P1, PT, R0.reuse, R151.reuse, PT ;  /* 0x000000970000820c */ /* 0x0c0fe20003f26270 */
[----:B------:R-:W-:Y:S01]  /*4c20*/  FFMA.FTZ R17, R211, UR4, R17 ;  /* 0x00000004d3117c23 */ /* 0x000fe20008010011 */
[-C--:B------:R-:W-:Y:S01]  /*4c30*/  @!P0 ISETP.GE.AND P5, PT, R0, R150.reuse, PT ;  /* 0x000000960000820c */ /* 0x080fe20003fa6270 */
[----:B------:R-:W-:Y:S01]  /*4c40*/  FMUL.FTZ R0, R222, 1.4426950216293334961 ;  /* 0x3fb8aa3bde007820 */ /* 0x000fe20000410000 */
[----:B------:R-:W-:Y:S01]  /*4c50*/  @!P0 FSEL R5, R5, -INF , !P3 ;  /* 0xff80000005058808 */ /* 0x000fe20005800000 */
[----:B------:R-:W-:Y:S01]  /*4c60*/  FFMA.FTZ R6, R208, UR4, R6 ;  /* 0x00000004d0067c23 */ /* 0x000fe20008010006 */
[----:B------:R-:W-:Y:S01]  /*4c70*/  FSETP.NEU.FTZ.AND P3, PT, R222, -INF , PT ;  /* 0xff800000de00780b */ /* 0x000fe20003f7d000 */
[----:B------:R-:W-:Y:S01]  /*4c80*/  FFMA.FTZ R8, R208, UR4, R8 ;  /* 0x00000004d0087c23 */ /* 0x000fe20008010008 */
[----:B------:R-:W-:Y:S01]  /*4c90*/  FSETP.NEU.FTZ.AND P4, PT, R219, -INF , PT ;  /* 0xff800000db00780b */ /* 0x000fe20003f9d000 */
[----:B------:R-:W-:Y:S01]  /*4ca0*/  FFMA.FTZ R143, R5, c[0x0][0x23c], -R141 ;  /* 0x00008f00058f7a23 */ /* 0x000fe2000001088d */
[----:B------:R-:W-:Y:S01]  /*4cb0*/  FSEL R0, R0, RZ, P3 ;  /* 0x000000ff00007208 */ /* 0x000fe20001800000 */
[----:B------:R-:W-:Y:S01]  /*4cc0*/  FFMA.FTZ R10, R208, UR4, R10 ;  /* 0x00000004d00a7c23 */ /* 0x000fe2000801000a */
[C---:B------:R-:W-:Y:S01]  /*4cd0*/  @!P0 ISETP.GE.AND P3, PT, R196.reuse, R151, PT ;  /* 0x00000097c400820c */ /* 0x040fe20003f66270 */
[----:B------:R4:W-:Y:S01]  /*4ce0*/  MUFU.EX2 R186, R143 ;  /* 0x0000008f00ba7308 */ /* 0x0009e20000000800 */
[----:B------:R-:W-:Y:S01]  /*4cf0*/  @!P0 IADD3 R5, R196, 0x8, RZ ;  /* 0x00000008c4058810 */ /* 0x000fe20007ffe0ff */
[----:B------:R-:W-:Y:S01]  /*4d00*/  FFMA.FTZ R11, R209, UR4, R11 ;  /* 0x00000004d10b7c23 */ /* 0x000fe2000801000b */
[----:B------:R-:W-:Y:S01]  /*4d10*/  @!P0 FSEL R6, R6, -INF , !P3 ;  /* 0xff80000006068808 */ /* 0x000fe20005800000 */
[----:B------:R-:W-:Y:S01]  /*4d20*/  FFMA.FTZ R12, R210, UR4, R12 ;  /* 0x00000004d20c7c23 */ /* 0x000fe2000801000c */
[----:B------:R-:W-:Y:S01]  /*4d30*/  @!P0 ISETP.GE.AND P3, PT, R196, R150, PT ;  /* 0x00000096c400820c */ /* 0x000fe20003f66270 */
[----:B------:R-:W-:Y:S01]  /*4d40*/  FFMA.FTZ R13, R211, UR4, R13 ;  /* 0x00000004d30d7c23 */ /* 0x000fe2000801000d */
[----:B------:R-:W-:Y:S01]  /*4d50*/  FSEL R140, R140, RZ, P6 ;  /* 0x000000ff8c8c7208 */ /* 0x000fe20003000000 */
[-C--:B-1----:R-:W-:Y:S01]  /*4d60*/  HMMA.16816.F32.BF16 R20, R136, R132.reuse, R20 ;  /* 0x000000848814723c */ /* 0x082fe20000041814 */
[----:B------:R-:W-:Y:S01]  /*4d70*/  @!P0 FSEL R8, R8, -INF , !P3 ;  /* 0xff80000008088808 */ /* 0x000fe20005800000 */
[----:B------:R-:W-:Y:S01]  /*4d80*/  FFMA.FTZ R16, R210, UR4, R16 ;  /* 0x00000004d2107c23 */ /* 0x000fe20008010010 */
[----:B--2---:R-:W-:Y:S01]  /*4d90*/  FSEL R4, R142, RZ, P4 ;  /* 0x000000ff8e047208 */ /* 0x004fe20002000000 */
[----:B------:R-:W-:Y:S01]  /*4da0*/  FFMA.FTZ R6, R6, c[0x0][0x23c], -R140 ;  /* 0x00008f0006067a23 */ /* 0x000fe2000001088c */
[-C--:B------:R-:W-:Y:S01]  /*4db0*/  @!P0 ISETP.GE.AND P3, PT, R196, R149.reuse, PT ;  /* 0x00000095c400820c */ /* 0x080fe20003f66270 */
[----:B------:R-:W-:Y:S01]  /*4dc0*/  FFMA.FTZ R18, R210, UR4, R18 ;  /* 0x00000004d2127c23 */ /* 0x000fe20008010012 */
[----:B------:R-:W-:Y:S01]  /*4dd0*/  @!P0 IADD3 R142, R196, 0x9, RZ ;  /* 0x00000009c48e8810 */ /* 0x000fe20007ffe0ff */
[----:B------:R-:W-:Y:S01]  /*4de0*/  FFMA.FTZ R8, R8, c[0x0][0x23c], -R4 ;  /* 0x00008f0008087a23 */ /* 0x000fe20000010804 */
[----:B------:R-:W-:Y:S01]  /*4df0*/  @!P0 FSEL R7, R7, -INF , !P1 ;  /* 0xff80000007078808 */ /* 0x000fe20004800000 */
[C---:B------:R-:W-:Y:S01]  /*4e00*/  HMMA.16816.F32.BF16 R24, R144.reuse, R132, R24 ;  /* 0x000000849018723c */ /* 0x040fe20000041818 */
[----:B------:R-:W-:Y:S01]  /*4e10*/  @!P0 ISETP.GE.AND P6, PT, R5, R148, PT ;  /* 0x000000940500820c */ /* 0x000fe20003fc6270 */
[----:B------:R-:W-:Y:S01]  /*4e20*/  MUFU.EX2 R188, R6 ;  /* 0x0000000600bc7308 */ /* 0x000fe20000000800 */
[----:B------:R-:W-:Y:S01]  /*4e30*/  @!P0 FSEL R10, R10, -INF , !P3 ;  /* 0xff8000000a0a8808 */ /* 0x000fe20005800000 */
[----:B------:R-:W-:Y:S01]  /*4e40*/  FFMA.FTZ R7, R7, c[0x0][0x23c], -R140 ;  /* 0x00008f0007077a23 */ /* 0x000fe2000001088c */
[-C--:B------:R-:W-:Y:S01]  /*4e50*/  @!P0 ISETP.GE.AND P3, PT, R5, R150.reuse, PT ;  /* 0x000000960500820c */ /* 0x080fe20003f66270 */
[----:B------:R-:W-:Y:S01]  /*4e60*/  FFMA.FTZ R19, R211, UR4, R19 ;  /* 0x00000004d3137c23 */ /* 0x000fe20008010013 */
[----:B------:R-:W-:Y:S01]  /*4e70*/  @!P0 FSEL R11, R11, -INF , !P2 ;  /* 0xff8000000b0b8808 */ /* 0x000fe20005000000 */
[-C--:B------:R-:W-:Y:S01]  /*4e80*/  HMMA.16816.F32.BF16 R28, R144, R134.reuse, R28 ;  /* 0x00000086901c723c */ /* 0x080fe2000004181c */
[C---:B------:R-:W-:Y:S02]  /*4e90*/  @!P0 ISETP.GE.AND P2, PT, R142.reuse, R150, PT ;  /* 0x000000968e00820c */ /* 0x040fe40003f46270 */
[-C--:B------:R-:W-:Y:S01]  /*4ea0*/  @!P0 ISETP.GE.AND P4, PT, R142, R148.reuse, PT ;  /* 0x000000948e00820c */ /* 0x080fe20003f86270 */
[--C-:B------:R-:W-:Y:S01]  /*4eb0*/  FFMA.FTZ R10, R10, c[0x0][0x23c], -R0.reuse ;  /* 0x00008f000a0a7a23 */ /* 0x100fe20000010800 */
[----:B------:R-:W-:Y:S01]  /*4ec0*/  @!P0 FSEL R12, R12, -INF , !P3 ;  /* 0xff8000000c0c8808 */ /* 0x000fe20005800000 */
[----:B------:R-:W-:Y:S01]  /*4ed0*/  FFMA.FTZ R11, R11, c[0x0][0x23c], -R0 ;  /* 0x00008f000b0b7a23 */ /* 0x000fe20000010800 */
[----:B------:R-:W-:Y:S01]  /*4ee0*/  @!P0 FSEL R17, R17, -INF , !P4 ;  /* 0xff80000011118808 */ /* 0x000fe20006000000 */
[----:B------:R-:W-:Y:S01]  /*4ef0*/  HMMA.16816.F32.BF16 R32, R136, R134, R32 ;  /* 0x000000868820723c */ /* 0x000fe20000041820 */
[----:B------:R-:W-:Y:S01]  /*4f00*/  @!P0 ISETP.GE.AND P3, PT, R5, R149, PT ;  /* 0x000000950500820c */ /* 0x000fe20003f66270 */
[----:B------:R1:W2:Y:S01]  /*4f10*/  MUFU.EX2 R190, R7 ;  /* 0x0000000700be7308 */ /* 0x0002a20000000800 */
[----:B------:R-:W-:Y:S01]  /*4f20*/  @!P0 ISETP.GE.AND P4, PT, R142, R151, PT ;  /* 0x000000978e00820c */ /* 0x000fe20003f86270 */
[--C-:B------:R-:W-:Y:S01]  /*4f30*/  FFMA.FTZ R12, R12, c[0x0][0x23c], -R4.reuse ;  /* 0x00008f000c0c7a23 */ /* 0x100fe20000010804 */
[----:B------:R-:W-:Y:S01]  /*4f40*/  @!P0 FSEL R13, R13, -INF , !P2 ;  /* 0xff8000000d0d8808 */ /* 0x000fe20005000000 */
[----:B------:R-:W-:Y:S01]  /*4f50*/  IMAD.WIDE.U32 R132, R157, -0x2daee0ad, RZ ;  /* 0xd2511f539d847825 */ /* 0x000fe200078e00ff */
[----:B------:R-:W-:Y:S02]  /*4f60*/  @!P0 ISETP.GE.AND P2, PT, R142, R149, PT ;  /* 0x000000958e00820c */ /* 0x000fe40003f46270 */
[----:B------:R-:W-:Y:S03]  /*4f70*/  @!P0 FSEL R14, R14, -INF , !P3 ;  /* 0xff8000000e0e8808 */ /* 0x000fe60005800000 */
[----:B------:R-:W-:Y:S01]  /*4f80*/  @!P0 FSEL R15, R15, -INF , !P2 ;  /* 0xff8000000f0f8808 */ /* 0x000fe20005000000 */
[----:B------:R-:W-:Y:S01]  /*4f90*/  FFMA.FTZ R13, R13, c[0x0][0x23c], -R4 ;  /* 0x00008f000d0d7a23 */ /* 0x000fe20000010804 */
[----:B----4-:R-:W-:Y:S01]  /*4fa0*/  @!P0 IADD3 R143, R196, 0x10, RZ ;  /* 0x00000010c48f8810 */ /* 0x010fe20007ffe0ff */
[--C-:B------:R-:W-:Y:S01]  /*4fb0*/  FFMA.FTZ R14, R14, c[0x0][0x23c], -R0.reuse ;  /* 0x00008f000e0e7a23 */ /* 0x100fe20000010800 */
[----:B------:R-:W-:Y:S01]  /*4fc0*/  @!P0 FSEL R16, R16, -INF , !P6 ;  /* 0xff80000010108808 */ /* 0x000fe20007000000 */
[----:B------:R-:W-:Y:S01]  /*4fd0*/  FFMA.FTZ R15, R15, c[0x0][0x23c], -R0 ;  /* 0x00008f000f0f7a23 */ /* 0x000fe20000010800 */
[----:B------:R-:W-:Y:S01]  /*4fe0*/  @!P0 ISETP.GE.AND P1, PT, R143, R148, PT ;  /* 0x000000948f00820c */ /* 0x000fe20003f26270 */
[----:B------:R-:W-:Y:S01]  /*4ff0*/  MUFU.EX2 R185, R14 ;  /* 0x0000000e00b97308 */ /* 0x000fe20000000800 */
[-C--:B------:R-:W-:Y:S01]  /*5000*/  @!P0 ISETP.GE.AND P6, PT, R5, R151.reuse, PT ;  /* 0x000000970500820c */ /* 0x080fe20003fc6270 */
[----:B------:R-:W-:Y:S01]  /*5010*/  FFMA.FTZ R20, R212, UR4, R20 ;  /* 0x00000004d4147c23 */ /* 0x000fe20008010014 */
[----:B------:R-:W-:Y:S01]  /*5020*/  @!P0 FSEL R19, R19, -INF , !P4 ;  /* 0xff80000013138808 */ /* 0x000fe20006000000 */
[C---:B------:R-:W-:Y:S01]  /*5030*/  FFMA.FTZ R31, R215.reuse, UR4, R31 ;  /* 0x00000004d71f7c23 */ /* 0x040fe2000801001f */
[----:B------:R-:W-:Y:S01]  /*5040*/  @!P0 FSEL R18, R18, -INF , !P6 ;  /* 0xff80000012128808 */ /* 0x000fe20007000000 */
[----:B------:R-:W-:Y:S01]  /*5050*/  FFMA.FTZ R33, R215, UR4, R33 ;  /* 0x00000004d7217c23 */ /* 0x000fe20008010021 */
[----:B------:R-:W-:Y:S01]  /*5060*/  @!P0 FSEL R20, R20, -INF , !P1 ;  /* 0xff80000014148808 */ /* 0x000fe20004800000 */
[----:B-1----:R-:W-:Y:S01]  /*5070*/  IMAD.WIDE.U32 R6, R158, -0x326172a9, RZ ;  /* 0xcd9e8d579e067825 */ /* 0x002fe200078e00ff */
[C---:B------:R-:W-:Y:S01]  /*5080*/  @!P0 ISETP.GE.AND P6, PT, R143.reuse, R151, PT ;  /* 0x000000978f00820c */ /* 0x040fe20003fc6270 */
[----:B------:R1:W-:Y:S01]  /*5090*/  MUFU.EX2 R187, R15 ;  /* 0x0000000f00bb7308 */ /* 0x0003e20000000800 */
[C---:B------:R-:W-:Y:S01]  /*50a0*/  @!P0 ISETP.GE.AND P1, PT, R143.reuse, R149, PT ;  /* 0x000000958f00820c */ /* 0x040fe20003f26270 */
[--C-:B------:R-:W-:Y:S01]  /*50b0*/  FFMA.FTZ R18, R18, c[0x0][0x23c], -R140.reuse ;  /* 0x00008f0012127a23 */ /* 0x100fe2000001088c */
[----:B------:R-:W-:Y:S01]  /*50c0*/  @!P0 ISETP.GE.AND P4, PT, R143, R150, PT ;  /* 0x000000968f00820c */ /* 0x000fe20003f86270 */
[----:B------:R-:W-:Y:S01]  /*50d0*/  IMAD.WIDE.U32 R142, R159, -0x326172a9, RZ ;  /* 0xcd9e8d579f8e7825 */ /* 0x000fe200078e00ff */
[----:B------:R-:W-:Y:S02]  /*50e0*/  @!P0 FSEL R9, R9, -INF , !P5 ;  /* 0xff80000009098808 */ /* 0x000fe40006800000 */
[-C--:B------:R-:W-:Y:S01]  /*50f0*/  @!P0 ISETP.GE.AND P5, PT, R152, R148.reuse, PT ;  /* 0x000000949800820c */ /* 0x080fe20003fa6270 */
[----:B------:R-:W-:Y:S01]  /*5100*/  FFMA.FTZ R19, R19, c[0x0][0x23c], -R140 ;  /* 0x00008f0013137a23 */ /* 0x000fe2000001088c */
[----:B------:R-:W-:Y:S01]  /*5110*/  LOP3.LUT R5, R143, UR6, R6, 0x96, !PT ;  /* 0x000000068f057c12 */ /* 0x000fe2000f8e9606 */
[----:B------:R4:W-:Y:S01]  /*5120*/  MUFU.EX2 R193, R8 ;  /* 0x0000000800c17308 */ /* 0x0009e20000000800 */
[----:B------:R-:W-:Y:S01]  /*5130*/  @!P0 IADD3 R153, R196, 0x18, RZ ;  /* 0x00000018c4998810 */ /* 0x000fe20007ffe0ff */
[----:B------:R-:W-:Y:S01]  /*5140*/  FFMA.FTZ R9, R9, c[0x0][0x23c], -R4 ;  /* 0x00008f0009097a23 */ /* 0x000fe20000010804 */
[-C--:B------:R-:W-:Y:S01]  /*5150*/  @!P0 ISETP.GE.AND P2, PT, R154, R148.reuse, PT ;  /* 0x000000949a00820c */ /* 0x080fe20003f46270 */
[----:B------:R-:W-:Y:S01]  /*5160*/  FFMA.FTZ R20, R20, c[0x0][0x23c], -R141 ;  /* 0x00008f0014147a23 */ /* 0x000fe2000001088d */
[----:B------:R-:W-:Y:S01]  /*5170*/  @!P0 ISETP.GE.AND P3, PT, R153, R148, PT ;  /* 0x000000949900820c */ /* 0x000fe20003f66270 */
[----:B------:R-:W-:Y:S01]  /*5180*/  FFMA.FTZ R29, R215, UR4, R29 ;  /* 0x00000004d71d7c23 */ /* 0x000fe2000801001d */
[----:B------:R-:W-:Y:S01]  /*5190*/  @!P0 FSEL R33, R33, -INF , !P2 ;  /* 0xff80000021218808 */ /* 0x000fe20005000000 */
[----:B------:R-:W-:Y:S01]  /*51a0*/  FFMA.FTZ R35, R215, UR4, R35 ;  /* 0x00000004d7237c23 */ /* 0x000fe20008010023 */
[----:B------:R-:W-:Y:S01]  /*51b0*/  UIADD3 UR6, UR10, -0x126145ec, URZ ;  /* 0xed9eba140a067890 */ /* 0x000fe2000fffe03f */
[----:B------:R2:W-:Y:S01]  /*51c0*/  MUFU.EX2 R192, R9 ;  /* 0x0000000900c07308 */ /* 0x0005e20000000800 */
[C---:B------:R-:W-:Y:S02]  /*51d0*/  FFMA.FTZ R30, R214.reuse, UR4, R30 ;  /* 0x00000004d61e7c23 */ /* 0x040fe4000801001e */
[----:B------:R-:W-:Y:S02]  /*51e0*/  FFMA.FTZ R32, R214, UR4, R32 ;  /* 0x00000004d6207c23 */ /* 0x000fe40008010020 */
[----:B-1----:R-:W-:Y:S03]  /*51f0*/  IMAD.WIDE.U32 R14, R5, -0x2daee0ad, RZ ;  /* 0xd2511f53050e7825 */ /* 0x002fe600078e00ff */
[----:B------:R-:W-:Y:S01]  /*5200*/  @!P0 FSEL R32, R32, -INF , !P3 ;  /* 0xff80000020208808 */ /* 0x000fe20005800000 */
[--C-:B------:R-:W-:Y:S01]  /*5210*/  FFMA.FTZ R5, R16, c[0x0][0x23c], -R141.reuse ;  /* 0x00008f0010057a23 */ /* 0x100fe2000001088d */
[----:B------:R1:W-:Y:S01]  /*5220*/  MUFU.EX2 R194, R10 ;  /* 0x0000000a00c27308 */ /* 0x0003e20000000800 */
[----:B------:R-:W-:Y:S02]  /*5230*/  FFMA.FTZ R28, R214, UR4, R28 ;  /* 0x00000004d61c7c23 */ /* 0x000fe4000801001c */
[----:B------:R-:W-:Y:S01]  /*5240*/  FFMA.FTZ R32, R32, c[0x0][0x23c], -R141 ;  /* 0x00008f0020207a23 */ /* 0x000fe2000001088d */
[----:B----4-:R-:W-:Y:S01]  /*5250*/  LOP3.LUT R8, R155, R7, RZ, 0x3c, !PT ;  /* 0x000000079b087212 */ /* 0x010fe200078e3cff */
[----:B------:R-:W-:Y:S04]  /*5260*/  IMAD.WIDE.U32 R6, R160, -0x2daee0ad, RZ ;  /* 0xd2511f53a0067825 */ /* 0x000fe800078e00ff */
[----:B------:R-:W-:Y:S01]  /*5270*/  FFMA.FTZ R34, R214, UR4, R34 ;  /* 0x00000004d6227c23 */ /* 0x000fe20008010022 */
[----:B------:R-:W-:Y:S01]  /*5280*/  LOP3.LUT R7, R7, UR5, R164, 0x96, !PT ;  /* 0x0000000507077c12 */ /* 0x000fe2000f8e96a4 */
[----:B------:R4:W-:Y:S01]  /*5290*/  MUFU.EX2 R182, R5 ;  /* 0x0000000500b67308 */ /* 0x0009e20000000800 */
[----:B------:R-:W-:Y:S01]  /*52a0*/  LOP3.LUT R144, R133, UR6, R6, 0x96, !PT ;  /* 0x0000000685907c12 */ /* 0x000fe2000f8e9606 */
[----:B------:R-:W-:Y:S02]  /*52b0*/  FFMA.FTZ R21, R213, UR4, R21 ;  /* 0x00000004d5157c23 */ /* 0x000fe40008010015 */
[----:B--2---:R-:W-:Y:S03]  /*52c0*/  IMAD.WIDE.U32 R8, R8, -0x2daee0ad, RZ ;  /* 0xd2511f5308087825 */ /* 0x004fe600078e00ff */
[----:B------:R-:W-:Y:S01]  /*52d0*/  @!P0 FSEL R21, R21, -INF , !P5 ;  /* 0xff80000015158808 */ /* 0x000fe20006800000 */
[----:B------:R-:W-:Y:S01]  /*52e0*/  IMAD.WIDE.U32 R144, R144, -0x326172a9, RZ ;  /* 0xcd9e8d5790907825 */ /* 0x000fe200078e00ff */
[----:B------:R-:W-:Y:S01]  /*52f0*/  LOP3.LUT R16, R15, UR6, R8, 0x96, !PT ;  /* 0x000000060f107c12 */ /* 0x000fe2000f8e9608 */
[----:B------:R2:W-:Y:S01]  /*5300*/  MUFU.EX2 R191, R11 ;  /* 0x0000000b00bf7308 */ /* 0x0005e20000000800 */
[----:B------:R-:W-:Y:S01]  /*5310*/  @!P0 ISETP.GE.AND P5, PT, R152, R151, PT ;  /* 0x000000979800820c */ /* 0x000fe20003fa6270 */
[----:B------:R-:W-:Y:S01]  /*5320*/  UIADD3 UR6, UR10, -0x56f99767, URZ ;  /* 0xa90668990a067890 */ /* 0x000fe2000fffe03f */
[----:B-1----:R-:W-:Y:S01]  /*5330*/  LOP3.LUT R10, R9, UR5, R162, 0x96, !PT ;  /* 0x00000005090a7c12 */ /* 0x002fe2000f8e96a2 */
[----:B------:R-:W-:Y:S01]  /*5340*/  UIADD3 UR5, UR11, 0x78dde6e4, URZ ;  /* 0x78dde6e40b057890 */ /* 0x000fe2000fffe03f */
[----:B------:R-:W-:Y:S04]  /*5350*/  IMAD.WIDE.U32 R6, R7, -0x326172a9, RZ ;  /* 0xcd9e8d5707067825 */ /* 0x000fe800078e00ff */
[--C-:B------:R-:W-:Y:S01]  /*5360*/  FFMA.FTZ R21, R21, c[0x0][0x23c], -R141.reuse ;  /* 0x00008f0015157a23 */ /* 0x100fe2000001088d */
[----:B------:R-:W-:Y:S01]  /*5370*/  LOP3.LUT R8, R145, UR8, R6, 0x96, !PT ;  /* 0x0000000891087c12 */ /* 0x000fe2000f8e9606 */
[----:B------:R1:W-:Y:S01]  /*5380*/  MUFU.EX2 R184, R12 ;  /* 0x0000000c00b87308 */ /* 0x0003e20000000800 */
[----:B------:R-:W-:Y:S02]  /*5390*/  FFMA.FTZ R22, R212, UR4, R22 ;  /* 0x00000004d4167c23 */ /* 0x000fe40008010016 */
[--C-:B----4-:R-:W-:Y:S02]  /*53a0*/  FFMA.FTZ R5, R17, c[0x0][0x23c], -R141.reuse ;  /* 0x00008f0011057a23 */ /* 0x110fe4000001088d */
[----:B------:R-:W-:Y:S01]  /*53b0*/  IMAD.WIDE.U32 R16, R16, -0x326172a9, RZ ;  /* 0xcd9e8d5710107825 */ /* 0x000fe200078e00ff */
[----:B------:R-:W-:Y:S02]  /*53c0*/  @!P0 FSEL R22, R22, -INF , !P6 ;  /* 0xff80000016168808 */ /* 0x000fe40007000000 */
[-C--:B------:R-:W-:Y:S01]  /*53d0*/  @!P0 ISETP.GE.AND P6, PT, R152, R150.reuse, PT ;  /* 0x000000969800820c */ /* 0x080fe20003fc6270 */
[----:B------:R-:W-:Y:S01]  /*53e0*/  FFMA.FTZ R141, R33, c[0x0][0x23c], -R141 ;  /* 0x00008f00218d7a23 */ /* 0x000fe2000001088d */
[----:B------:R4:W-:Y:S01]  /*53f0*/  MUFU.EX2 R183, R13 ;  /* 0x0000000d00b77308 */ /* 0x0009e20000000800 */
[----:B------:R-:W-:Y:S04]  /*5400*/  IMAD.WIDE.U32 R8, R8, -0x2daee0ad, RZ ;  /* 0xd2511f5308087825 */ /* 0x000fe800078e00ff */
[----:B--2---:R-:W-:Y:S01]  /*5410*/  IMAD.WIDE.U32 R10, R10, -0x326172a9, RZ ;  /* 0xcd9e8d570a0a7825 */ /* 0x004fe200078e00ff */
[----:B------:R-:W-:Y:S03]  /*5420*/  SHF.R.U32.HI R147, RZ, 0x10, R8 ;  /* 0x00000010ff937819 */ /* 0x000fe60000011608 */
[----:B------:R-:W-:Y:S01]  /*5430*/  FFMA.FTZ R22, R22, c[0x0][0x23c], -R140 ;  /* 0x00008f0016167a23 */ /* 0x000fe2000001088c */
[----:B------:R-:W-:Y:S01]  /*5440*/  LOP3.LUT R11, R11, UR5, R142, 0x96, !PT ;  /* 0x000000050b0b7c12 */ /* 0x000fe2000f8e968e */
[----:B------:R2:W-:Y:S01]  /*5450*/  MUFU.EX2 R180, R5 ;  /* 0x0000000500b47308 */ /* 0x0005e20000000800 */
[----:B------:R-:W-:Y:S01]  /*5460*/  LOP3.LUT R6, R17, UR8, R10, 0x96, !PT ;  /* 0x0000000811067c12 */ /* 0x000fe2000f8e960a */
[----:B------:R-:W-:Y:S01]  /*5470*/  FFMA.FTZ R23, R213, UR4, R23 ;  /* 0x00000004d5177c23 */ /* 0x000fe20008010017 */
[----:B-1----:R-:W-:Y:S01]  /*5480*/  LOP3.LUT R12, R7, UR5, R156, 0x96, !PT ;  /* 0x00000005070c7c12 */ /* 0x002fe2000f8e969c */
[----:B------:R-:W-:Y:S01]  /*5490*/  IMAD.WIDE.U32 R10, R11, -0x2daee0ad, RZ ;  /* 0xd2511f530b0a7825 */ /* 0x000fe200078e00ff */
[----:B------:R-:W-:Y:S01]  /*54a0*/  UIADD3 UR5, UR10, 0x646e171e, URZ ;  /* 0x646e171e0a057890 */ /* 0x000fe2000fffe03f */
[----:B------:R-:W-:Y:S02]  /*54b0*/  LOP3.LUT R142, R8, 0xffff, RZ, 0xc0, !PT ;  /* 0x0000ffff088e7812 */ /* 0x000fe400078ec0ff */
[----:B------:R-:W-:Y:S01]  /*54c0*/  IMAD.WIDE.U32 R6, R6, -0x2daee0ad, RZ ;  /* 0xd2511f5306067825 */ /* 0x000fe200078e00ff */
[----:B------:R-:W-:Y:S01]  /*54d0*/  LOP3.LUT R14, R11, UR6, R14, 0x96, !PT ;  /* 0x000000060b0e7c12 */ /* 0x000fe2000f8e960e */
[----:B------:R-:W-:Y:S01]  /*54e0*/  MUFU.EX2 R181, R18 ;  /* 0x0000001200b57308 */ /* 0x000fe20000000800 */
[----:B------:R-:W-:Y:S01]  /*54f0*/  @!P0 FSEL R23, R23, -INF , !P5 ;  /* 0xff80000017178808 */ /* 0x000fe20006800000 */
[----:B------:R-:W-:Y:S01]  /*5500*/  FFMA.FTZ R26, R212, UR4, R26 ;  /* 0x00000004d41a7c23 */ /* 0x000fe2000801001a */
[-C--:B------:R-:W-:Y:S01]  /*5510*/  @!P0 ISETP.GE.AND P5, PT, R152, R149.reuse, PT ;  /* 0x000000959800820c */ /* 0x080fe20003fa6270 */
[----:B----4-:R-:W-:Y:S01]  /*5520*/  IMAD.WIDE.U32 R12, R12, -0x2daee0ad, RZ ;  /* 0xd2511f530c0c7825 */ /* 0x010fe200078e00ff */
[----:B------:R-:W-:Y:S02]  /*5530*/  LOP3.LUT R133, R6, 0xff, RZ, 0xc0, !PT ;  /* 0x000000ff06857812 */ /* 0x000fe400078ec0ff */
[----:B------:R-:W-:Y:S01]  /*5540*/  SHF.R.U32.HI R145, RZ, 0x18, R6 ;  /* 0x00000018ff917819 */ /* 0x000fe20000011606 */
[----:B------:R-:W-:Y:S01]  /*5550*/  FFMA.FTZ R27, R213, UR4, R27 ;  /* 0x00000004d51b7c23 */ /* 0x000fe2000801001b */
[----:B------:R-:W-:Y:S01]  /*5560*/  LOP3.LUT R132, R13, UR6, R132, 0x96, !PT ;  /* 0x000000060d847c12 */ /* 0x000fe2000f8e9684 */
[----:B------:R-:W-:Y:S01]  /*5570*/  UIADD3 UR6, UR11, -0x4ab325aa, URZ ;  /* 0xb54cda560b067890 */ /* 0x000fe2000fffe03f */
[----:B------:R-:W-:Y:S01]  /*5580*/  LOP3.LUT R12, R9, UR5, R12, 0x96, !PT ;  /* 0x00000005090c7c12 */ /* 0x000fe2000f8e960c */
[----:B------:R1:W-:Y:S01]  /*5590*/  MUFU.EX2 R167, R19 ;  /* 0x0000001300a77308 */ /* 0x0003e20000000800 */
[----:B------:R-:W-:Y:S01]  /*55a0*/  LOP3.LUT R13, R8, 0xff, RZ, 0xc0, !PT ;  /* 0x000000ff080d7812 */ /* 0x000fe200078ec0ff */
[----:B------:R-:W-:Y:S01]  /*55b0*/  FFMA.FTZ R24, R212, UR4, R24 ;  /* 0x00000004d4187c23 */ /* 0x000fe20008010018 */
[----:B--2---:R-:W-:Y:S01]  /*55c0*/  SHF.R.U32.HI R5, RZ, 0x18, R8 ;  /* 0x00000018ff057819 */ /* 0x004fe20000011608 */
[----:B------:R-:W-:Y:S01]  /*55d0*/  IMAD.WIDE.U32 R8, R132, -0x326172a9, RZ ;  /* 0xcd9e8d5784087825 */ /* 0x000fe200078e00ff */
[----:B------:R-:W-:Y:S02]  /*55e0*/  LOP3.LUT R143, R6, 0xffff, RZ, 0xc0, !PT ;  /* 0x0000ffff068f7812 */ /* 0x000fe400078ec0ff */
[----:B------:R-:W-:Y:S01]  /*55f0*/  SHF.R.U32.HI R146, RZ, 0x10, R6 ;  /* 0x00000010ff927819 */ /* 0x000fe20000011606 */
[----:B------:R-:W-:Y:S01]  /*5600*/  FFMA.FTZ R25, R213, UR4, R25 ;  /* 0x00000004d5197c23 */ /* 0x000fe20008010019 */
[----:B------:R-:W-:Y:S01]  /*5610*/  LOP3.LUT R11, R7, UR5, R10, 0x96, !PT ;  /* 0x00000005070b7c12 */ /* 0x000fe2000f8e960a */
[----:B------:R-:W-:Y:S01]  /*5620*/  IMAD.WIDE.U32 R6, R14, -0x326172a9, RZ ;  /* 0xcd9e8d570e067825 */ /* 0x000fe200078e00ff */
[----:B------:R-:W-:Y:S01]  /*5630*/  LOP3.LUT R10, R9, UR6, R144, 0x96, !PT ;  /* 0x00000006090a7c12 */ /* 0x000fe2000f8e9690 */
[----:B------:R2:W-:Y:S01]  /*5640*/  MUFU.EX2 R164, R20 ;  /* 0x0000001400a47308 */ /* 0x0005e20000000800 */
[----:B------:R-:W-:Y:S01]  /*5650*/  @!P0 FSEL R26, R26, -INF , !P1 ;  /* 0xff8000001a1a8808 */ /* 0x000fe20004800000 */
[----:B------:R-:W-:Y:S01]  /*5660*/  ULDC.U8 UR5, c[0x0][0x2d8] ;  /* 0x0000b60000057ab9 */ /* 0x000fe20000000000 */
[-C--:B------:R-:W-:Y:S01]  /*5670*/  @!P0 ISETP.GE.AND P1, PT, R153, R149.reuse, PT ;  /* 0x000000959900820c */ /* 0x080fe20003f26270 */
[----:B------:R-:W-:Y:S01]  /*5680*/  FFMA.FTZ R23, R23, c[0x0][0x23c], -R140 ;  /* 0x00008f0017177a23 */ /* 0x000fe2000001088c */
[----:B------:R-:W-:Y:S01]  /*5690*/  @!P0 FSEL R27, R27, -INF , !P5 ;  /* 0xff8000001b1b8808 */ /* 0x000fe20006800000 */
[--C-:B------:R-:W-:Y:S01]  /*56a0*/  FFMA.FTZ R26, R26, c[0x0][0x23c], -R0.reuse ;  /* 0x00008f001a1a7a23 */ /* 0x100fe20000010800 */
[----:B------:R-:W-:Y:S02]  /*56b0*/  @!P0 ISETP.GE.AND P5, PT, R154, R149, PT ;  /* 0x000000959a00820c */ /* 0x000fe40003fa6270 */
[----:B------:R-:W-:Y:S01]  /*56c0*/  @!P0 FSEL R30, R30, -INF , !P1 ;  /* 0xff8000001e1e8808 */ /* 0x000fe20004800000 */
[----:B------:R-:W-:Y:S01]  /*56d0*/  MUFU.EX2 R160, R21 ;  /* 0x0000001500a07308 */ /* 0x000fe20000000800 */
[----:B------:R-:W-:Y:S01]  /*56e0*/  @!P0 FSEL R31, R31, -INF , !P5 ;  /* 0xff8000001f1f8808 */ /* 0x000fe20006800000 */
[--C-:B------:R-:W-:Y:S01]  /*56f0*/  FFMA.FTZ R27, R27, c[0x0][0x23c], -R0.reuse ;  /* 0x00008f001b1b7a23 */ /* 0x100fe20000010800 */
[----:B------:R-:W-:Y:S01]  /*5700*/  ISETP.LE.U32.AND P5, PT, R5, UR5, PT ;  /* 0x0000000505007c0c */ /* 0x000fe2000bfa3070 */
[----:B------:R-:W-:Y:S01]  /*5710*/  FFMA.FTZ R30, R30, c[0x0][0x23c], -R0 ;  /* 0x00008f001e1e7a23 */ /* 0x000fe20000010800 */
[----:B------:R-:W-:Y:S01]  /*5720*/  LOP3.LUT R5, R7, UR6, R16, 0x96, !PT ;  /* 0x0000000607057c12 */ /* 0x000fe2000f8e9610 */
[----:B------:R-:W-:Y:S01]  /*5730*/  FFMA.FTZ R0, R31, c[0x0][0x23c], -R0 ;  /* 0x00008f001f007a23 */ /* 0x000fe20000010800 */
[----:B------:R-:W-:Y:S02]  /*5740*/  ISETP.LE.U32.AND P1, PT, R13, UR5, PT ;  /* 0x000000050d007c0c */ /* 0x000fe4000bf23070 */
[----:B------:R-:W-:Y:S01]  /*5750*/  LOP3.LUT R13, R6, 0xffff, RZ, 0xc0, !PT ;  /* 0x0000ffff060d7812 */ /* 0x000fe200078ec0ff */
[----:B------:R-:W-:Y:S01]  /*5760*/  MUFU.EX2 R162, R22 ;  /* 0x0000001600a27308 */ /* 0x000fe20000000800 */
[----:B------:R-:W-:Y:S02]  /*5770*/  LOP3.LUT R7, R10, 0xff, RZ, 0xc0, !PT ;  /* 0x000000ff0a077812 */ /* 0x000fe400078ec0ff */
[----:B------:R-:W-:Y:S02]  /*5780*/  LOP3.LUT R17, R8, 0xffff, RZ, 0xc0, !PT ;  /* 0x0000ffff08117812 */ /* 0x000fe400078ec0ff */
[--C-:B------:R-:W-:Y:S02]  /*5790*/  SHF.R.U32.HI R9, RZ, 0x10, R6.reuse ;  /* 0x00000010ff097819 */ /* 0x100fe40000011606 */
[----:B------:R-:W-:Y:S02]  /*57a0*/  LOP3.LUT R14, R6, 0xff, RZ, 0xc0, !PT ;  /* 0x000000ff060e7812 */ /* 0x000fe400078ec0ff */
[----:B------:R-:W-:Y:S01]  /*57b0*/  SHF.R.U32.HI R15, RZ, 0x18, R6 ;  /* 0x00000018ff0f7819 */ /* 0x000fe20000011606 */
[----:B------:R-:W-:Y:S01]  /*57c0*/  MUFU.EX2 R152, R141 ;  /* 0x0000008d00987308 */ /* 0x000fe20000000800 */
[----:B------:R-:W-:Y:S02]  /*57d0*/  ISETP.LE.U32.AND P3, PT, R7, UR5, PT ;  /* 0x0000000507007c0c */ /* 0x000fe4000bf63070 */
[--C-:B------:R-:W-:Y:S02]  /*57e0*/  SHF.R.U32.HI R6, RZ, 0x18, R10.reuse ;  /* 0x00000018ff067819 */ /* 0x100fe4000001160a */
[----:B------:R-:W-:Y:S02]  /*57f0*/  SHF.R.U32.HI R7, RZ, 0x10, R10 ;  /* 0x00000010ff077819 */ /* 0x000fe4000001160a */
[----:B------:R-:W-:Y:S02]  /*5800*/  LOP3.LUT R10, R10, 0xffff, RZ, 0xc0, !PT ;  /* 0x0000ffff0a0a7812 */ /* 0x000fe400078ec0ff */
[----:B------:R-:W-:Y:S01]  /*5810*/  @!P0 FSEL R24, R24, -INF , !P4 ;  /* 0xff80000018188808 */ /* 0x000fe20006000000 */
[----:B------:R-:W-:Y:S01]  /*5820*/  MUFU.EX2 R155, R0 ;  /* 0x00000000009b7308 */ /* 0x000fe20000000800 */
[-C--:B------:R-:W-:Y:S02]  /*5830*/  @!P0 ISETP.GE.AND P4, PT, R153, R150.reuse, PT ;  /* 0x000000969900820c */ /* 0x080fe40003f86270 */
[----:B------:R-:W-:Y:S01]  /*5840*/  ISETP.LE.U32.AND P2, PT, R6, UR5, PT ;  /* 0x0000000506007c0c */ /* 0x000fe2000bf43070 */
[----:B------:R-:W-:Y:S01]  /*5850*/  FFMA.FTZ R24, R24, c[0x0][0x23c], -R4 ;  /* 0x00008f0018187a23 */ /* 0x000fe20000010804 */
[----:B------:R-:W-:Y:S01]  /*5860*/  @!P0 FSEL R25, R25, -INF , !P6 ;  /* 0xff80000019198808 */ /* 0x000fe20007000000 */
[----:B---3--:R-:W-:Y:S01]  /*5870*/  @!P3 FADD.FTZ R189, -R189, -RZ ;  /* 0x800000ffbdbdb221 */ /* 0x008fe20000010100 */
[C---:B------:R-:W-:Y:S02]  /*5880*/  @!P0 ISETP.GE.AND P6, PT, R154.reuse, R150, PT ;  /* 0x000000969a00820c */ /* 0x040fe40003fc6270 */
[----:B------:R-:W-:Y:S01]  /*5890*/  SHF.R.U32.HI R6, RZ, 0x8, R10 ;  /* 0x00000008ff067819 */ /* 0x000fe2000001160a */
[--C-:B------:R-:W-:Y:S01]  /*58a0*/  FFMA.FTZ R25, R25, c[0x0][0x23c], -R4.reuse ;  /* 0x00008f0019197a23 */ /* 0x100fe20000010804 */
[----:B------:R-:W-:Y:S01]  /*58b0*/  @!P0 FSEL R29, R29, -INF , !P6 ;  /* 0xff8000001d1d8808 */ /* 0x000fe20007000000 */
[----:B------:R-:W-:Y:S01]  /*58c0*/  MUFU.EX2 R163, R24 ;  /* 0x0000001800a37308 */ /* 0x000fe20000000800 */
[-C--:B------:R-:W-:Y:S02]  /*58d0*/  @!P0 ISETP.GE.AND P6, PT, R154, R151.reuse, PT ;  /* 0x000000979a00820c */ /* 0x080fe40003fc6270 */
[----:B------:R-:W-:Y:S01]  /*58e0*/  @!P0 FSEL R28, R28, -INF , !P4 ;  /* 0xff8000001c1c8808 */ /* 0x000fe20006000000 */
[----:B------:R-:W-:Y:S01]  /*58f0*/  @!P2 FADD.FTZ R190, -R190, -RZ ;  /* 0x800000ffbebea221 */ /* 0x000fe20000010100 */
[----:B------:R-:W-:Y:S02]  /*5900*/  @!P0 ISETP.GE.AND P4, PT, R153, R151, PT ;  /* 0x000000979900820c */ /* 0x000fe40003f86270 */
[----:B------:R-:W-:Y:S01]  /*5910*/  LOP3.LUT R6, R6, 0xffff, RZ, 0xc0, !PT ;  /* 0x0000ffff06067812 */ /* 0x000fe200078ec0ff */
[--C-:B------:R-:W-:Y:S01]  /*5920*/  FFMA.FTZ R28, R28, c[0x0][0x23c], -R4.reuse ;  /* 0x00008f001c1c7a23 */ /* 0x100fe20000010804 */
[----:B------:R-:W-:Y:S01]  /*5930*/  LOP3.LUT R7, R7, 0xff, RZ, 0xc0, !PT ;  /* 0x000000ff07077812 */ /* 0x000fe200078ec0ff */
[----:B------:R-:W-:Y:S01]  /*5940*/  FFMA.FTZ R4, R29, c[0x0][0x23c], -R4 ;  /* 0x00008f001d047a23 */ /* 0x000fe20000010804 */
[----:B------:R-:W-:Y:S01]  /*5950*/  @!P0 FSEL R35, R35, -INF , !P6 ;  /* 0xff80000023238808 */ /* 0x000fe20007000000 */
[----:B------:R-:W3:Y:S01]  /*5960*/  MUFU.EX2 R154, R32 ;  /* 0x00000020009a7308 */ /* 0x000ee20000000800 */
[----:B------:R-:W-:Y:S02]  /*5970*/  @!P0 FSEL R34, R34, -INF , !P4 ;  /* 0xff80000022228808 */ /* 0x000fe40006000000 */
[----:B------:R-:W-:Y:S02]  /*5980*/  ISETP.LE.U32.AND P0, PT, R6, UR5, PT ;  /* 0x0000000506007c0c */ /* 0x000fe4000bf03070 */
[----:B------:R-:W-:Y:S01]  /*5990*/  ISETP.LE.U32.AND P4, PT, R7, UR5, PT ;  /* 0x0000000507007c0c */ /* 0x000fe2000bf83070 */
[--C-:B------:R-:W-:Y:S01]  /*59a0*/  FFMA.FTZ R34, R34, c[0x0][0x23c], -R140.reuse ;  /* 0x00008f0022227a23 */ /* 0x100fe2000001088c */
[----:B------:R-:W-:Y:S01]  /*59b0*/  LOP3.LUT R7, R5, 0xff, RZ, 0xc0, !PT ;  /* 0x000000ff05077812 */ /* 0x000fe200078ec0ff */
[----:B------:R-:W-:Y:S01]  /*59c0*/  FFMA.FTZ R140, R35, c[0x0][0x23c], -R140 ;  /* 0x00008f00238c7a23 */ /* 0x000fe2000001088c */
[----:B------:R-:W-:Y:S01]  /*59d0*/  LOP3.LUT R6, R5, 0xffff, RZ, 0xc0, !PT ;  /* 0x0000ffff05067812 */ /* 0x000fe200078ec0ff */
[----:B------:R4:W-:Y:S01]  /*59e0*/  MUFU.EX2 R157, R4 ;  /* 0x00000004009d7308 */ /* 0x0009e20000000800 */
[----:B-1----:R-:W-:Y:S02]  /*59f0*/  LOP3.LUT R19, R8, 0xff, RZ, 0xc0, !PT ;  /* 0x000000ff08137812 */ /* 0x002fe400078ec0ff */
[--C-:B------:R-:W-:Y:S02]  /*5a00*/  SHF.R.U32.HI R18, RZ, 0x10, R8.reuse ;  /* 0x00000010ff127819 */ /* 0x100fe40000011608 */
[----:B--2---:R-:W-:Y:S01]  /*5a10*/  SHF.R.U32.HI R20, RZ, 0x18, R8 ;  /* 0x00000018ff147819 */ /* 0x004fe20000011608 */
[----:B------:R-:W-:Y:S01]  /*5a20*/  @!P0 FADD.FTZ R186, -R186, -RZ ;  /* 0x800000ffbaba8221 */ /* 0x000fe20000010100 */
[----:B------:R-:W-:Y:S01]  /*5a30*/  ISETP.LE.U32.AND P6, PT, R7, UR5, PT ;  /* 0x0000000507007c0c */ /* 0x000fe2000bfc3070 */
[----:B------:R-:W-:Y:S01]  /*5a40*/  @!P4 FADD.FTZ R188, -R188, -RZ ;  /* 0x800000ffbcbcc221 */ /* 0x000fe20000010100 */
[--C-:B------:R-:W-:Y:S01]  /*5a50*/  SHF.R.U32.HI R7, RZ, 0x18, R5.reuse ;  /* 0x00000018ff077819 */ /* 0x100fe20000011605 */
[----:B------:R-:W-:Y:S01]  /*5a60*/  MUFU.EX2 R161, R23 ;  /* 0x0000001700a17308 */ /* 0x000fe20000000800 */
[----:B------:R-:W-:Y:S02]  /*5a70*/  SHF.R.U32.HI R8, RZ, 0x10, R5 ;  /* 0x00000010ff087819 */ /* 0x000fe40000011605 */
[----:B------:R-:W-:Y:S01]  /*5a80*/  SHF.R.U32.HI R5, RZ, 0x8, R6 ;  /* 0x00000008ff057819 */ /* 0x000fe20000011606 */
[----:B---3--:R-:W-:Y:S01]  /*5a90*/  @!P1 FADD.FTZ R154, -R154, -RZ ;  /* 0x800000ff9a9a9221 */ /* 0x008fe20000010100 */
[----:B------:R-:W-:Y:S02]  /*5aa0*/  LOP3.LUT R6, R8, 0xff, RZ, 0xc0, !PT ;  /* 0x000000ff08067812 */ /* 0x000fe400078ec0ff */
[----:B------:R-:W-:Y:S02]  /*5ab0*/  LOP3.LUT R5, R5, 0xffff, RZ, 0xc0, !PT ;  /* 0x0000ffff05057812 */ /* 0x000fe400078ec0ff */
[----:B------:R-:W-:Y:S01]  /*5ac0*/  ISETP.LE.U32.AND P4, PT, R6, UR5, PT ;  /* 0x0000000506007c0c */ /* 0x000fe2000bf83070 */
[----:B------:R-:W-:Y:S01]  /*5ad0*/  @!P6 FADD.FTZ R193, -R193, -RZ ;  /* 0x800000ffc1c1e221 */ /* 0x000fe20000010100 */
[----:B------:R-:W-:Y:S01]  /*5ae0*/  ISETP.LE.U32.AND P0, PT, R5, UR5, PT ;  /* 0x0000000505007c0c */ /* 0x000fe2000bf03070 */
[----:B------:R-:W-:Y:S01]  /*5af0*/  MUFU.EX2 R166, R26 ;  /* 0x0000001a00a67308 */ /* 0x000fe20000000800 */
[----:B------:R-:W-:Y:S02]  /*5b00*/  LOP3.LUT R5, R9, 0xff, RZ, 0xc0, !PT ;  /* 0x000000ff09057812 */ /* 0x000fe400078ec0ff */
[----:B------:R-:W-:Y:S02]  /*5b10*/  SHF.R.U32.HI R6, RZ, 0x8, R13 ;  /* 0x00000008ff067819 */ /* 0x000fe4000001160d */
[----:B------:R-:W-:Y:S02]  /*5b20*/  ISETP.LE.U32.AND P2, PT, R14, UR5, PT ;  /* 0x000000050e007c0c */ /* 0x000fe4000bf43070 */
[----:B------:R-:W-:Y:S02]  /*5b30*/  ISETP.LE.U32.AND P6, PT, R5, UR5, PT ;  /* 0x0000000505007c0c */ /* 0x000fe4000bfc3070 */
[----:B------:R-:W-:Y:S01]  /*5b40*/  LOP3.LUT R5, R6, 0xffff, RZ, 0xc0, !PT ;  /* 0x0000ffff06057812 */ /* 0x000fe200078ec0ff */
[----:B------:R-:W-:Y:S01]  /*5b50*/  @!P4 FADD.FTZ R194, -R194, -RZ ;  /* 0x800000ffc2c2c221 */ /* 0x000fe20000010100 */
[----:B------:R-:W-:Y:S01]  /*5b60*/  ISETP.LE.U32.AND P3, PT, R7, UR5, PT ;  /* 0x0000000507007c0c */ /* 0x000fe2000bf63070 */
[----:B------:R-:W-:Y:S01]  /*5b70*/  @!P0 FADD.FTZ R192, -R192, -RZ ;  /* 0x800000ffc0c08221 */ /* 0x000fe20000010100 */
[----:B------:R-:W-:Y:S01]  /*5b80*/  ISETP.LE.U32.AND P0, PT, R5, UR5, PT ;  /* 0x0000000505007c0c */ /* 0x000fe2000bf03070 */
[----:B------:R-:W-:Y:S01]  /*5b90*/  MUFU.EX2 R159, R25 ;  /* 0x00000019009f7308 */ /* 0x000fe20000000800 */
[----:B------:R-:W-:Y:S02]  /*5ba0*/  LOP3.LUT R6, R12, 0xff, RZ, 0xc0, !PT ;  /* 0x000000ff0c067812 */ /* 0x000fe400078ec0ff */
        /* <DEDUP_REMOVED lines=16> */
[----:B----4-:R-:W-:Y:S02]  /*5cb0*/  SHF.R.U32.HI R4, RZ, 0x8, R5 ;  /* 0x00000008ff047819 */ /* 0x010fe40000011605 */
[----:B------:R-:W-:Y:S01]  /*5cc0*/  ISETP.LE.U32.AND P2, PT, R20, UR5, PT ;  /* 0x0000000514007c0c */ /* 0x000fe2000bf43070 */
[----:B------:R-:W1:Y:S01]  /*5cd0*/  MUFU.EX2 R149, R140 ;  /* 0x0000008c00957308 */ /* 0x000e620000000800 */
        /* <DEDUP_REMOVED lines=11> */
[----:B------:R-:W-:Y:S02]  /*5d90*/  ISETP.LE.U32.AND P3, PT, R6, UR5, PT ;  /* 0x0000000506007c0c */ /* 0x000fe4000bf63070 */
[----:B------:R-:W-:Y:S02]  /*5da0*/  LOP3.LUT R6, R11, 0xff, RZ, 0xc0, !PT ;  /* 0x000000ff0b067812 */ /* 0x000fe400078ec0ff */
[----:B------:R-:W-:Y:S02]  /*5db0*/  ISETP.LE.U32.AND P6, PT, R12, UR5, PT ;  /* 0x000000050c007c0c */ /* 0x000fe4000bfc3070 */
[----:B------:R-:W-:Y:S01]  /*5dc0*/  SHF.R.U32.HI R5, RZ, 0x10, R11 ;  /* 0x00000010ff057819 */ /* 0x000fe2000001160b */
[----:B------:R-:W-:Y:S01]  /*5dd0*/  MUFU.EX2 R158, R28 ;  /* 0x0000001c009e7308 */ /* 0x000fe20000000800 */
[----:B------:R-:W-:Y:S01]  /*5de0*/  SHF.R.U32.HI R4, RZ, 0x8, R4 ;  /* 0x00000008ff047819 */ /* 0x000fe20000011604 */
[----:B------:R-:W-:Y:S01]  /*5df0*/  @!P0 FADD.FTZ R160, -R160, -RZ ;  /* 0x800000ffa0a08221 */ /* 0x000fe20000010100 */
[----:B------:R-:W-:Y:S01]  /*5e00*/  ISETP.LE.U32.AND P2, PT, R6, UR5, PT ;  /* 0x0000000506007c0c */ /* 0x000fe2000bf43070 */
[----:B-1----:R-:W-:Y:S01]  /*5e10*/  @!P5 FADD.FTZ R149, -R149, -RZ ;  /* 0x800000ff9595d221 */ /* 0x002fe20000010100 */
[----:B------:R-:W-:Y:S01]  /*5e20*/  LOP3.LUT R5, R5, 0xff, RZ, 0xc0, !PT ;  /* 0x000000ff05057812 */ /* 0x000fe200078ec0ff */
[----:B------:R-:W-:Y:S01]  /*5e30*/  @!P3 FADD.FTZ R161, -R161, -RZ ;  /* 0x800000ffa1a1b221 */ /* 0x000fe20000010100 */
[----:B------:R-:W-:Y:S02]  /*5e40*/  LOP3.LUT R4, R4, 0xffff, RZ, 0xc0, !PT ;  /* 0x0000ffff04047812 */ /* 0x000fe400078ec0ff */
[----:B------:R-:W-:Y:S01]  /*5e50*/  ISETP.LE.U32.AND P4, PT, R5, UR5, PT ;  /* 0x0000000505007c0c */ /* 0x000fe2000bf83070 */
[----:B------:R-:W-:Y:S01]  /*5e60*/  @!P6 FADD.FTZ R162, -R162, -RZ ;  /* 0x800000ffa2a2e221 */ /* 0x000fe20000010100 */
[----:B------:R-:W-:Y:S01]  /*5e70*/  SHF.R.U32.HI R5, RZ, 0x8, R142 ;  /* 0x00000008ff057819 */ /* 0x000fe2000001168e */
[----:B------:R-:W1:Y:S01]  /*5e80*/  MUFU.EX2 R156, R30 ;  /* 0x0000001e009c7308 */ /* 0x000e620000000800 */
[----:B------:R-:W-:Y:S02]  /*5e90*/  ISETP.LE.U32.AND P0, PT, R4, UR5, PT ;  /* 0x0000000504007c0c */ /* 0x000fe4000bf03070 */
[----:B------:R-:W-:Y:S01]  /*5ea0*/  LOP3.LUT R4, R147, 0xff, RZ, 0xc0, !PT ;  /* 0x000000ff93047812 */ /* 0x000fe200078ec0ff */
[----:B------:R-:W-:Y:S01]  /*5eb0*/  @!P2 FADD.FTZ R163, -R163, -RZ ;  /* 0x800000ffa3a3a221 */ /* 0x000fe20000010100 */
[----:B------:R-:W-:Y:S02]  /*5ec0*/  F2FP.RELU.BF16.PACK_AB R7, R190, R188 ;  /* 0x000000bcbe07723e */ /* 0x000fe400000018ff */
[----:B------:R-:W-:Y:S02]  /*5ed0*/  ISETP.LE.U32.AND P6, PT, R4, UR5, PT ;  /* 0x0000000504007c0c */ /* 0x000fe4000bfc3070 */
[----:B------:R-:W-:Y:S01]  /*5ee0*/  LOP3.LUT R4, R5, 0xffff, RZ, 0xc0, !PT ;  /* 0x0000ffff05047812 */ /* 0x000fe200078ec0ff */
[----:B------:R2:W-:Y:S01]  /*5ef0*/  STS [R200+0x19400], R7 ;  /* 0x01940007c8007388 */ /* 0x0005e20000000800 */
[----:B------:R-:W-:Y:S01]  /*5f00*/  SHF.R.U32.HI R5, RZ, 0x8, R143 ;  /* 0x00000008ff057819 */ /* 0x000fe2000001168f */
[----:B------:R-:W-:Y:S01]  /*5f10*/  @!P4 FADD.FTZ R166, -R166, -RZ ;  /* 0x800000ffa6a6c221 */ /* 0x000fe20000010100 */
[----:B------:R-:W-:Y:S01]  /*5f20*/  ISETP.LE.U32.AND P2, PT, R4, UR5, PT ;  /* 0x0000000504007c0c */ /* 0x000fe2000bf43070 */
[----:B------:R-:W-:Y:S01]  /*5f30*/  @!P0 FADD.FTZ R159, -R159, -RZ ;  /* 0x800000ff9f9f8221 */ /* 0x000fe20000010100 */
[----:B------:R-:W-:Y:S02]  /*5f40*/  F2FP.RELU.BF16.PACK_AB R4, R186, R189 ;  /* 0x000000bdba04723e */ /* 0x000fe400000018ff */
[----:B------:R-:W-:Y:S02]  /*5f50*/  LOP3.LUT R5, R5, 0xffff, RZ, 0xc0, !PT ;  /* 0x0000ffff05057812 */ /* 0x000fe400078ec0ff */
[----:B------:R-:W-:Y:S01]  /*5f60*/  LOP3.LUT R6, R146, 0xff, RZ, 0xc0, !PT ;  /* 0x000000ff92067812 */ /* 0x000fe200078ec0ff */
[----:B------:R3:W-:Y:S01]  /*5f70*/  STS [R200+0x19000], R4 ;  /* 0x01900004c8007388 */ /* 0x0007e20000000800 */
[----:B------:R-:W-:Y:S01]  /*5f80*/  F2FP.RELU.BF16.PACK_AB R0, R191, R194 ;  /* 0x000000c2bf00723e */ /* 0x000fe200000018ff */
[----:B------:R-:W-:Y:S01]  /*5f90*/  @!P6 FADD.FTZ R153, -R153, -RZ ;  /* 0x800000ff9999e221 */ /* 0x000fe20000010100 */
[----:B------:R-:W-:Y:S02]  /*5fa0*/  ISETP.LE.U32.AND P1, PT, R6, UR5, PT ;  /* 0x0000000506007c0c */ /* 0x000fe4000bf23070 */
[----:B------:R-:W-:Y:S01]  /*5fb0*/  F2FP.RELU.BF16.PACK_AB R6, R192, R193 ;  /* 0x000000c1c006723e */ /* 0x000fe200000018ff */
[----:B------:R-:W-:Y:S01]  /*5fc0*/  @!P2 FADD.FTZ R152, -R152, -RZ ;  /* 0x800000ff9898a221 */ /* 0x000fe20000010100 */
[----:B------:R-:W-:Y:S02]  /*5fd0*/  ISETP.LE.U32.AND P2, PT, R5, UR5, PT ;  /* 0x0000000505007c0c */ /* 0x000fe4000bf43070 */
[----:B------:R-:W-:Y:S02]  /*5fe0*/  F2FP.RELU.BF16.PACK_AB R5, R180, R182 ;  /* 0x000000b6b405723e */ /* 0x000fe400000018ff */
[----:B------:R-:W-:Y:S02]  /*5ff0*/  SHF.R.U32.HI R11, RZ, 0x18, R11 ;  /* 0x00000018ff0b7819 */ /* 0x000fe4000001160b */
[----:B------:R-:W-:Y:S01]  /*6000*/  ISETP.LE.U32.AND P3, PT, R133, UR5, PT ;  /* 0x0000000585007c0c */ /* 0x000fe2000bf63070 */
[----:B------:R4:W-:Y:S01]  /*6010*/  STS [R199+0x19000], R5 ;  /* 0x01900005c7007388 */ /* 0x0009e20000000800 */
[----:B--2---:R-:W-:Y:S01]  /*6020*/  F2FP.RELU.BF16.PACK_AB R7, R183, R184 ;  /* 0x000000b8b707723e */ /* 0x004fe200000018ff */
[----:B-1----:R-:W-:Y:S01]  /*6030*/  @!P1 FADD.FTZ R156, -R156, -RZ ;  /* 0x800000ff9c9c9221 */ /* 0x002fe20000010100 */
[----:B------:R-:W-:Y:S02]  /*6040*/  ISETP.LE.U32.AND P4, PT, R11, UR5, PT ;  /* 0x000000050b007c0c */ /* 0x000fe4000bf83070 */
[----:B------:R-:W-:Y:S01]  /*6050*/  ISETP.LE.U32.AND P0, PT, R145, UR5, PT ;  /* 0x0000000591007c0c */ /* 0x000fe2000bf03070 */
[----:B------:R-:W-:Y:S01]  /*6060*/  @!P2 FADD.FTZ R157, -R157, -RZ ;  /* 0x800000ff9d9da221 */ /* 0x000fe20000010100 */
[----:B------:R-:W-:Y:S02]  /*6070*/  FSETP.GE.FTZ.AND P1, PT, R182, RZ, PT ;  /* 0x000000ffb600720b */ /* 0x000fe40003f36000 */
[----:B------:R-:W-:Y:S02]  /*6080*/  FSETP.GE.FTZ.AND P2, PT, R186, RZ, PT ;  /* 0x000000ffba00720b */ /* 0x000fe40003f56000 */
[----:B---3--:R-:W-:Y:S01]  /*6090*/  F2FP.RELU.BF16.PACK_AB R4, R167, R181 ;  /* 0x000000b5a704723e */ /* 0x008fe200000018ff */
[----:B------:R-:W-:Y:S01]  /*60a0*/  @!P3 FADD.FTZ R158, -R158, -RZ ;  /* 0x800000ff9e9eb221 */ /* 0x000fe20000010100 */
[----:B------:R-:W-:Y:S03]  /*60b0*/  FSETP.GE.FTZ.AND P3, PT, R189, RZ, PT ;  /* 0x000000ffbd00720b */ /* 0x000fe60003f76000 */
[----:B------:R1:W-:Y:S01]  /*60c0*/  STS [R199+0x19400], R4 ;  /* 0x01940004c7007388 */ /* 0x0003e20000000800 */
[----:B------:R-:W-:Y:S01]  /*60d0*/  @!P4 FADD.FTZ R165, -R165, -RZ ;  /* 0x800000ffa5a5c221 */ /* 0x000fe20000010100 */
[----:B------:R-:W-:Y:S01]  /*60e0*/  FSETP.GE.FTZ.AND P4, PT, R161, RZ, PT ;  /* 0x000000ffa100720b */ /* 0x000fe20003f96000 */
[----:B------:R-:W-:Y:S01]  /*60f0*/  @!P0 FADD.FTZ R155, -R155, -RZ ;  /* 0x800000ff9b9b8221 */ /* 0x000fe20000010100 */
[----:B------:R2:W-:Y:S04]  /*6100*/  STS [R200+0x1a000], R6 ;  /* 0x01a00006c8007388 */ /* 0x0005e80000000800 */
[----:B------:R3:W-:Y:S01]  /*6110*/  STS [R200+0x1a400], R0 ;  /* 0x01a40000c8007388 */ /* 0x0007e20000000800 */
[----:B----4-:R-:W-:Y:S03]  /*6120*/  F2FP.RELU.BF16.PACK_AB R5, R160, R164 ;  /* 0x000000a4a005723e */ /* 0x010fe600000018ff */
        /* <DEDUP_REMOVED lines=24> */
[-C--:B-1----:R-:W-:Y:S07]  /*62b0*/  HMMA.16816.F32.BF16 R4, R32, R16.reuse, RZ ;  /* 0x000000102004723c */ /* 0x082fee00000418ff */
[----:B------:R-:W1:Y:S01]  /*62c0*/  LDSM.16.M88.4 R144, [R172+0x6800] ;  /* 0x00680000ac90783b */ /* 0x000e620000000200 */
[C---:B--2---:R-:W-:Y:S08]  /*62d0*/  HMMA.16816.F32.BF16 R8, R28.reuse, R16, RZ ;  /* 0x000000101c08723c */ /* 0x044ff000000418ff */
[-C--:B------:R-:W-:Y:S08]  /*62e0*/  HMMA.16816.F32.BF16 R12, R28, R18.reuse, RZ ;  /* 0x000000121c0c723c */ /* 0x080ff000000418ff */
[C---:B------:R-:W-:Y:S08]  /*62f0*/  HMMA.16816.F32.BF16 R16, R32.reuse, R18, RZ ;  /* 0x000000122010723c */ /* 0x040ff000000418ff */
[-C--:B---3--:R-:W-:Y:S08]  /*6300*/  HMMA.16816.F32.BF16 R20, R32, R132.reuse, RZ ;  /* 0x000000842014723c */ /* 0x088ff000000418ff */
[C---:B------:R-:W-:Y:S08]  /*6310*/  HMMA.16816.F32.BF16 R24, R28.reuse, R132, RZ ;  /* 0x000000841c18723c */ /* 0x040ff000000418ff */
[-C--:B------:R-:W-:Y:S08]  /*6320*/  HMMA.16816.F32.BF16 R28, R28, R134.reuse, RZ ;  /* 0x000000861c1c723c */ /* 0x080ff000000418ff */
[----:B------:R-:W-:Y:S01]  /*6330*/  HMMA.16816.F32.BF16 R32, R32, R134, RZ ;  /* 0x000000862020723c */ /* 0x000fe200000418ff */
[----:B------:R-:W2:Y:S07]  /*6340*/  LDSM.16.M88.4 R132, [R169+0xf400] ;  /* 0x00f40000a984783b */ /* 0x000eae0000000200 */
        /* <DEDUP_REMOVED lines=10> */
[----:B------:R-:W2:Y:S08]  /*63f0*/  LDSM.16.M88.4 R132, [R171+0x7800] ;  /* 0x00780000ab84783b */ /* 0x000eb00000000200 */
[----:B------:R-:W3:Y:S01]  /*6400*/  LDSM.16.M88.4 R136, [R168+0x11400] ;  /* 0x01140000a888783b */ /* 0x000ee20000000200 */
[-C--:B-1----:R-:W-:Y:S08]  /*6410*/  HMMA.16816.F32.BF16 R4, R140, R144.reuse, R4 ;  /* 0x000000908c04723c */ /* 0x082ff00000041804 */
[C---:B--2---:R-:W-:Y:S08]  /*6420*/  HMMA.16816.F32.BF16 R8, R132.reuse, R144, R8 ;  /* 0x000000908408723c */ /* 0x044ff00000041808 */
[-C--:B------:R-:W-:Y:S08]  /*6430*/  HMMA.16816.F32.BF16 R12, R132, R146.reuse, R12 ;  /* 0x00000092840c723c */ /* 0x080ff0000004180c */
[C---:B------:R-:W-:Y:S01]  /*6440*/  HMMA.16816.F32.BF16 R16, R140.reuse, R146, R16 ;  /* 0x000000928c10723c */ /* 0x040fe20000041810 */
[----:B------:R-:W-:Y:S07]  /*6450*/  LDSM.16.M88.4 R144, [R169+0x11000] ;  /* 0x01100000a990783b */ /* 0x000fee0000000200 */
[-C--:B---3--:R-:W-:Y:S08]  /*6460*/  HMMA.16816.F32.BF16 R20, R140, R136.reuse, R20 ;  /* 0x000000888c14723c */ /* 0x088ff00000041814 */
        /* <DEDUP_REMOVED lines=24> */
[C---:B------:R-:W-:Y:S07]  /*65f0*/  HMMA.16816.F32.BF16 R24, R132.reuse, R140, R24 ;  /* 0x0000008c8418723c */ /* 0x040fee0000041818 */
[----:B------:R-:W-:Y:S01]  /*6600*/  IMAD.U32 R140, RZ, RZ, UR17 ;  /* 0x00000011ff8c7e24 */ /* 0x000fe2000f8e00ff */
[-C--:B------:R-:W-:Y:S01]  /*6610*/  HMMA.16816.F32.BF16 R28, R132, R142.reuse, R28 ;  /* 0x0000008e841c723c */ /* 0x080fe2000004181c */
[----:B------:R-:W-:Y:S01]  /*6620*/  IMAD.U32 R141, RZ, RZ, UR16 ;  /* 0x00000010ff8d7e24 */ /* 0x000fe2000f8e00ff */
[----:B------:R-:W1:Y:S02]  /*6630*/  LDSM.16.M88.4 R132, [R172+0x8000] ;  /* 0x00800000ac84783b */ /* 0x000e640000000200 */
[C---:B------:R-:W-:Y:S04]  /*6640*/  LEA R150, P0, R218.reuse, R140, 0x2 ;  /* 0x0000008cda967211 */ /* 0x040fe800078010ff */
[----:B------:R-:W-:Y:S01]  /*6650*/  HMMA.16816.F32.BF16 R32, R136, R142, R32 ;  /* 0x0000008e8820723c */ /* 0x000fe20000041820 */
[----:B------:R-:W-:Y:S01]  /*6660*/  LEA.HI.X.SX32 R151, R218, R141, 0x2, P0 ;  /* 0x0000008dda977211 */ /* 0x000fe200000f16ff */
[----:B------:R-:W2:Y:S01]  /*6670*/  LDSM.16.M88.4 R136, [R172+0x8800] ;  /* 0x00880000ac88783b */ /* 0x000ea20000000200 */
[----:B------:R-:W-:Y:S07]  /*6680*/  FSETP.GE.FTZ.AND P0, PT, R180, RZ, PT ;  /* 0x000000ffb400720b */ /* 0x000fee0003f16000 */
[----:B------:R-:W3:Y:S08]  /*6690*/  LDSM.16.M88.4 R140, [R169+0x13400] ;  /* 0x01340000a98c783b */ /* 0x000ef00000000200 */
[----:B------:R-:W4:Y:S04]  /*66a0*/  LDG.E R148, [R150.64] ;  /* 0x0000000e96947981 */ /* 0x000f28000c1e1900 */
[----:B------:R-:W4:Y:S01]  /*66b0*/  LDG.E R0, [R150.64+0xa0] ;  /* 0x0000a00e96007981 */ /* 0x000f22000c1e1900 */
[-C--:B-1----:R-:W-:Y:S08]  /*66c0*/  HMMA.16816.F32.BF16 R4, R132, R144.reuse, R4 ;  /* 0x000000908404723c */ /* 0x082ff00000041804 */
[C---:B--2---:R-:W-:Y:S01]  /*66d0*/  HMMA.16816.F32.BF16 R8, R136.reuse, R144, R8 ;  /* 0x000000908808723c */ /* 0x044fe20000041808 */
[----:B------:R-:W2:Y:S07]  /*66e0*/  LDG.E R144, [R150.64+0x20] ;  /* 0x0000200e96907981 */ /* 0x000eae000c1e1900 */
[-C--:B------:R-:W-:Y:S08]  /*66f0*/  HMMA.16816.F32.BF16 R12, R136, R146.reuse, R12 ;  /* 0x00000092880c723c */ /* 0x080ff0000004180c */
[C---:B------:R-:W-:Y:S08]  /*6700*/  HMMA.16816.F32.BF16 R16, R132.reuse, R146, R16 ;  /* 0x000000928410723c */ /* 0x040ff00000041810 */
[-C--:B---3--:R-:W-:Y:S08]  /*6710*/  HMMA.16816.F32.BF16 R20, R132, R140.reuse, R20 ;  /* 0x0000008c8414723c */ /* 0x088ff00000041814 */
[C---:B------:R-:W-:Y:S01]  /*6720*/  HMMA.16816.F32.BF16 R24, R136.reuse, R140, R24 ;  /* 0x0000008c8818723c */ /* 0x040fe20000041818 */
[----:B------:R-:W3:Y:S07]  /*6730*/  LDG.E R140, [R150.64+0x80] ;  /* 0x0000800e968c7981 */ /* 0x000eee000c1e1900 */
[-C--:B------:R-:W-:Y:S08]  /*6740*/  HMMA.16816.F32.BF16 R28, R136, R142.reuse, R28 ;  /* 0x0000008e881c723c */ /* 0x080ff0000004181c */
[----:B------:R-:W-:Y:S07]  /*6750*/  HMMA.16816.F32.BF16 R32, R132, R142, R32 ;  /* 0x0000008e8420723c */ /* 0x000fee0000041820 */
[C---:B----4-:R-:W-:Y:S02]  /*6760*/  FADD.FTZ R133, -R148.reuse, R4 ;  /* 0x0000000494857221 */ /* 0x050fe40000010100 */
[C---:B------:R-:W-:Y:S03]  /*6770*/  FADD.FTZ R4, -R148.reuse, R17 ;  /* 0x0000001194047221 */ /* 0x040fe60000010100 */
[C---:B------:R-:W-:Y:S01]  /*6780*/  FADD.FTZ R132, -R148.reuse, R5 ;  /* 0x0000000594847221 */ /* 0x040fe20000010100 */
[-C--:B------:R-:W-:Y:S01]  /*6790*/  FSEL R17, R133, R148.reuse, P3 ;  /* 0x0000009485117208 */ /* 0x080fe20001800000 */
[----:B------:R-:W-:Y:S01]  /*67a0*/  FADD.FTZ R5, -R148, R16 ;  /* 0x0000001094057221 */ /* 0x000fe20000010100 */
[-C--:B------:R-:W-:Y:S01]  /*67b0*/  FSEL R4, R4, R148.reuse, P0 ;  /* 0x0000009404047208 */ /* 0x080fe20000000000 */
[----:B------:R-:W-:Y:S01]  /*67c0*/  FADD.FTZ R20, -R148, R20 ;  /* 0x0000001494147221 */ /* 0x000fe20000010100 */
[----:B------:R-:W-:Y:S01]  /*67d0*/  FSETP.GE.FTZ.AND P0, PT, R164, RZ, PT ;  /* 0x000000ffa400720b */ /* 0x000fe20003f16000 */
[----:B------:R-:W-:Y:S01]  /*67e0*/  FADD.FTZ R21, -R148, R21 ;  /* 0x0000001594157221 */ /* 0x000fe20000010100 */
        /* <DEDUP_REMOVED lines=9> */
[----:B------:R-:W-:Y:S01]  /*6880*/  FADD.FTZ R10, -R0, R10 ;  /* 0x0000000a000a7221 */ /* 0x000fe20000010100 */
[----:B------:R-:W-:Y:S01]  /*6890*/  FSETP.GE.FTZ.AND P2, PT, R154, RZ, PT ;  /* 0x000000ff9a00720b */ /* 0x000fe20003f56000 */
[----:B------:R-:W-:Y:S01]  /*68a0*/  FMUL.FTZ R189, R189, R17 ;  /* 0x00000011bdbd7220 */ /* 0x000fe20000410000 */
[----:B------:R-:W-:Y:S01]  /*68b0*/  FSETP.GE.FTZ.AND P3, PT, R160, RZ, PT ;  /* 0x000000ffa000720b */ /* 0x000fe20003f76000 */
[----:B------:R-:W-:Y:S01]  /*68c0*/  FMUL.FTZ R16, R186, R16 ;  /* 0x00000010ba107220 */ /* 0x000fe20000410000 */
[-C--:B------:R-:W-:Y:S01]  /*68d0*/  FSEL R5, R5, R148.reuse, P2 ;  /* 0x0000009405057208 */ /* 0x080fe20001000000 */
[C---:B--2---:R-:W-:Y:S01]  /*68e0*/  FADD.FTZ R4, -R144.reuse, R6 ;  /* 0x0000000690047221 */ /* 0x044fe20000010100 */
[----:B------:R-:W-:Y:S01]  /*68f0*/  FSEL R21, R21, R148, P3 ;  /* 0x0000009415157208 */ /* 0x000fe20001800000 */
[----:B------:R-:W-:Y:S01]  /*6900*/  FADD.FTZ R6, -R144, R7 ;  /* 0x0000000790067221 */ /* 0x000fe20000010100 */
[----:B------:R-:W-:Y:S01]  /*6910*/  FSETP.GE.FTZ.AND P2, PT, R181, RZ, PT ;  /* 0x000000ffb500720b */ /* 0x000fe20003f56000 */
[----:B------:R-:W-:Y:S01]  /*6920*/  FMUL.FTZ R154, R154, R5 ;  /* 0x000000059a9a7220 */ /* 0x000fe20000410000 */
[----:B------:R-:W-:Y:S01]  /*6930*/  FSEL R4, R4, R144, P0 ;  /* 0x0000009004047208 */ /* 0x000fe20000000000 */
[----:B------:R-:W-:Y:S01]  /*6940*/  FADD.FTZ R5, -R144, R19 ;  /* 0x0000001390057221 */ /* 0x000fe20000010100 */
[----:B------:R-:W-:Y:S01]  /*6950*/  FSETP.GE.FTZ.AND P0, PT, R190, RZ, PT ;  /* 0x000000ffbe00720b */ /* 0x000fe20003f16000 */
[----:B------:R-:W-:Y:S01]  /*6960*/  @P1 FADD.FTZ R148, -R148, R33 ;  /* 0x0000002194941221 */ /* 0x000fe20000010100 */
[----:B------:R-:W-:Y:S01]  /*6970*/  FSETP.GE.FTZ.AND P1, PT, R167, RZ, PT ;  /* 0x000000ffa700720b */ /* 0x000fe20003f36000 */
[----:B------:R-:W-:Y:S01]  /*6980*/  FMUL.FTZ R188, R188, R4 ;  /* 0x00000004bcbc7220 */ /* 0x000fe20000410000 */
[-C--:B------:R-:W-:Y:S01]  /*6990*/  FSEL R6, R6, R144.reuse, P0 ;  /* 0x0000009006067208 */ /* 0x080fe20000000000 */
[----:B------:R-:W-:Y:S01]  /*69a0*/  FADD.FTZ R4, -R144, R22 ;  /* 0x0000001690047221 */ /* 0x000fe20000010100 */
[----:B------:R-:W-:Y:S01]  /*69b0*/  FSETP.GE.FTZ.AND P0, PT, R162, RZ, PT ;  /* 0x000000ffa200720b */ /* 0x000fe20003f16000 */
[----:B------:R-:W-:Y:S01]  /*69c0*/  FADD.FTZ R18, -R144, R18 ;  /* 0x0000001290127221 */ /* 0x000fe20000010100 */
[----:B------:R-:W-:Y:S01]  /*69d0*/  FSEL R5, R5, R144, P1 ;  /* 0x0000009005057208 */ /* 0x000fe20000800000 */
        /* <DEDUP_REMOVED lines=10> */
[----:B------:R-:W-:Y:S01]  /*6a80*/  FADD.FTZ R6, -R144, R34 ;  /* 0x0000002290067221 */ /* 0x000fe20000010100 */
[----:B------:R-:W-:Y:S01]  /*6a90*/  FSETP.GE.FTZ.AND P3, PT, R153, RZ, PT ;  /* 0x000000ff9900720b */ /* 0x000fe20003f76000 */
[----:B------:R-:W-:Y:S01]  /*6aa0*/  FMUL.FTZ R164, R164, R20 ;  /* 0x00000014a4a47220 */ /* 0x000fe20000410000 */
[-C--:B------:R-:W-:Y:S01]  /*6ab0*/  FSEL R7, R7, R144.reuse, P4 ;  /* 0x0000009007077208 */ /* 0x080fe20002000000 */
[----:B------:R-:W-:Y:S01]  /*6ac0*/  FMUL.FTZ R160, R160, R21 ;  /* 0x00000015a0a07220 */ /* 0x000fe20000410000 */
[----:B------:R-:W-:Y:S01]  /*6ad0*/  FSEL R6, R6, R144, P3 ;  /* 0x0000009006067208 */ /* 0x000fe20001800000 */
[C---:B---3--:R-:W-:Y:S01]  /*6ae0*/  FADD.FTZ R4, -R140.reuse, R9 ;  /* 0x000000098c047221 */ /* 0x048fe20000010100 */
[----:B------:R-:W-:Y:S01]  /*6af0*/  FSETP.GE.FTZ.AND P3, PT, R183, RZ, PT ;  /* 0x000000ffb700720b */ /* 0x000fe20003f76000 */
[----:B------:R-:W-:Y:S01]  /*6b00*/  FADD.FTZ R5, -R140, R8 ;  /* 0x000000088c057221 */ /* 0x000fe20000010100 */
[----:B------:R-:W-:Y:S01]  /*6b10*/  FSETP.GE.FTZ.AND P4, PT, R166, RZ, PT ;  /* 0x000000ffa600720b */ /* 0x000fe20003f96000 */
[----:B------:R-:W-:Y:S01]  /*6b20*/  FADD.FTZ R12, -R140, R12 ;  /* 0x0000000c8c0c7221 */ /* 0x000fe20000010100 */
[-C--:B------:R-:W-:Y:S01]  /*6b30*/  FSEL R4, R4, R140.reuse, P0 ;  /* 0x0000008c04047208 */ /* 0x080fe20000000000 */
[C---:B------:R-:W-:Y:S01]  /*6b40*/  FADD.FTZ R25, -R140.reuse, R25 ;  /* 0x000000198c197221 */ /* 0x040fe20000010100 */
[----:B------:R-:W-:Y:S01]  /*6b50*/  FSETP.GE.FTZ.AND P0, PT, R157, RZ, PT ;  /* 0x000000ff9d00720b */ /* 0x000fe20003f16000 */
[C---:B------:R-:W-:Y:S01]  /*6b60*/  FADD.FTZ R13, -R140.reuse, R13 ;  /* 0x0000000d8c0d7221 */ /* 0x040fe20000010100 */
        /* <DEDUP_REMOVED lines=9> */
[C---:B------:R-:W-:Y:S01]  /*6c00*/  FADD.FTZ R4, -R0.reuse, R14 ;  /* 0x0000000e00047221 */ /* 0x040fe20000010100 */
[----:B------:R-:W-:Y:S01]  /*6c10*/  FSETP.GE.FTZ.AND P2, PT, R163, RZ, PT ;  /* 0x000000ffa300720b */ /* 0x000fe20003f56000 */
[----:B------:R-:W-:Y:S01]  /*6c20*/  FMUL.FTZ R161, R161, R7 ;  /* 0x00000007a1a17220 */ /* 0x000fe20000410000 */
[----:B------:R-:W-:Y:S01]  /*6c30*/  FSEL R25, R25, R140, P1 ;  /* 0x0000008c19197208 */ /* 0x000fe20000800000 */
[----:B------:R-:W-:Y:S01]  /*6c40*/  FADD.FTZ R7, -R0, R15 ;  /* 0x0000000f00077221 */ /* 0x000fe20000010100 */
[----:B------:R-:W-:Y:S01]  /*6c50*/  FSETP.GE.FTZ.AND P1, PT, R158, RZ, PT ;  /* 0x000000ff9e00720b */ /* 0x000fe20003f36000 */
[----:B------:R-:W-:Y:S01]  /*6c60*/  FMUL.FTZ R153, R153, R6 ;  /* 0x0000000699997220 */ /* 0x000fe20000410000 */
[-C--:B------:R-:W-:Y:S01]  /*6c70*/  FSEL R24, R24, R140.reuse, P2 ;  /* 0x0000008c18187208 */ /* 0x080fe20001000000 */
[----:B------:R-:W-:Y:S01]  /*6c80*/  FMUL.FTZ R34, R193, R5 ;  /* 0x00000005c1227220 */ /* 0x000fe20000410000 */
[----:B------:R-:W-:Y:S01]  /*6c90*/  FSEL R28, R28, R140, P1 ;  /* 0x0000008c1c1c7208 */ /* 0x000fe20000800000 */
[----:B------:R-:W-:Y:S01]  /*6ca0*/  @P0 FADD.FTZ R140, -R140, R29 ;  /* 0x0000001d8c8c0221 */ /* 0x000fe20000010100 */
[----:B------:R-:W-:Y:S01]  /*6cb0*/  FSETP.GE.FTZ.AND P0, PT, R185, RZ, PT ;  /* 0x000000ffb900720b */ /* 0x000fe20003f16000 */
[C---:B------:R-:W-:Y:S01]  /*6cc0*/  FADD.FTZ R6, -R0.reuse, R26 ;  /* 0x0000001a00067221 */ /* 0x040fe20000010100 */
[----:B------:R-:W-:Y:S01]  /*6cd0*/  FSETP.GE.FTZ.AND P1, PT, R191, RZ, PT ;  /* 0x000000ffbf00720b */ /* 0x000fe20003f36000 */
[----:B------:R-:W-:Y:S01]  /*6ce0*/  FADD.FTZ R5, -R0, R27 ;  /* 0x0000001b00057221 */ /* 0x000fe20000010100 */
[----:B------:R-:W-:Y:S01]  /*6cf0*/  FSEL R4, R4, R0, P0 ;  /* 0x0000000004047208 */ /* 0x000fe20000000000 */
[----:B------:R-:W-:Y:S01]  /*6d00*/  FMUL.FTZ R148, R152, R148 ;  /* 0x0000009498947220 */ /* 0x000fe20000410000 */
[----:B------:R-:W-:Y:S01]  /*6d10*/  FSETP.GE.FTZ.AND P0, PT, R187, RZ, PT ;  /* 0x000000ffbb00720b */ /* 0x000fe20003f16000 */
[----:B------:R-:W-:Y:S01]  /*6d20*/  FMUL.FTZ R144, R149, R144 ;  /* 0x0000009095907220 */ /* 0x000fe20000410000 */
[----:B------:R-:W-:Y:S01]  /*6d30*/  FSEL R11, R11, R0, P1 ;  /* 0x000000000b0b7208 */ /* 0x000fe20000800000 */
[----:B------:R-:W-:Y:S01]  /*6d40*/  FMUL.FTZ R22, R185, R4 ;  /* 0x00000004b9167220 */ /* 0x000fe20000410000 */
[----:B------:R-:W-:Y:S01]  /*6d50*/  FSETP.GE.FTZ.AND P1, PT, R155, RZ, PT ;  /* 0x000000ff9b00720b */ /* 0x000fe20003f36000 */
[----:B------:R-:W-:Y:S01]  /*6d60*/  FADD.FTZ R4, -R0, R30 ;  /* 0x0000001e00047221 */ /* 0x000fe20000010100 */
[----:B------:R-:W-:Y:S01]  /*6d70*/  FSEL R7, R7, R0, P0 ;  /* 0x0000000007077208 */ /* 0x000fe20000000000 */
[----:B------:R-:W-:Y:S01]  /*6d80*/  FMUL.FTZ R32, R184, R12 ;  /* 0x0000000cb8207220 */ /* 0x000fe20000410000 */
[----:B------:R-:W-:Y:S01]  /*6d90*/  PLOP3.LUT P0, PT, PT, PT, UP3, 0x80, 0x0 ;  /* 0x000000000000781c */ /* 0x000fe20003f0f038 */
[----:B------:R-:W-:Y:S01]  /*6da0*/  FMUL.FTZ R23, R183, R13 ;  /* 0x0000000db7177220 */ /* 0x000fe20000410000 */
        /* <DEDUP_REMOVED lines=30> */
[C---:B------:R-:W-:Y:S02]  /*6f90*/  LEA R205, P4, R0.reuse, R205, 0x1 ;  /* 0x000000cd00cd7211 */ /* 0x040fe400078808ff */
        /* <DEDUP_REMOVED lines=39> */
.L_x_593:
        /* <DEDUP_REMOVED lines=137> */
.L_x_594:
[----:B------:R-:W-:Y:S01]  /*7aa0*/  LDSM.16.M88.4 R24, [R173] ;  /* 0x00000000ad18783b */ /* 0x000fe20000000200 */
[C---:B------:R-:W-:Y:S01]  /*7ab0*/  LEA R202, P1, R247.reuse, R184, 0x2 ;  /* 0x000000b8f7ca7211 */ /* 0x040fe200078210ff */
[----:B------:R-:W-:Y:S01]  /*7ac0*/  IMAD.MOV.U32 R161, RZ, RZ, 0x4 ;  /* 0x00000004ffa17424 */ /* 0x000fe200078e00ff */
[----:B------:R-:W-:Y:S01]  /*7ad0*/  ULOP3.LUT UR5, UR7, 0x1, URZ, 0xc0, !UPT ;  /* 0x0000000107057892 */ /* 0x000fe2000f8ec03f */
[----:B-1----:R-:W1:Y:S01]  /*7ae0*/  LDSM.16.MT88.4 R8, [R0+0x9000] ;  /* 0x009000000008783b */ /* 0x002e620000004200 */
[----:B------:R-:W-:Y:S01]  /*7af0*/  LEA.HI.X.SX32 R201, R247, R185, 0x2, P1 ;  /* 0x000000b9f7c97211 */ /* 0x000fe200008f16ff */
[----:B------:R-:W-:Y:S02]  /*7b00*/  UISETP.GT.AND UP2, UPT, UR7, UR19, UPT ;  /* 0x000000130700728c */ /* 0x000fe4000bf44270 */
[----:B------:R-:W2:Y:S01]  /*7b10*/  LDSM.16.MT88.4 R16, [R0+0xb000] ;  /* 0x00b000000010783b */ /* 0x000ea20000004200 */
[----:B------:R-:W-:Y:S02]  /*7b20*/  UISETP.NE.U32.AND UP0, UPT, UR5, 0x1, UPT ;  /* 0x000000010500788c */ /* 0x000fe4000bf05070 */
[----:B------:R-:W-:Y:S01]  /*7b30*/  @UP3 UIADD3 UR6, UP1, UR12, -0x100, URZ ;  /* 0xffffff000c063890 */ /* 0x000fe2000ff3e03f */
[----:B------:R-:W3:Y:S01]  /*7b40*/  LDSM.16.MT88.4 R28, [R0+0xd000] ;  /* 0x00d00000001c783b */ /* 0x000ee20000004200 */
[----:B------:R-:W-:Y:S02]  /*7b50*/  UIADD3 UR7, UR7, -0x1, URZ ;  /* 0xffffffff07077890 */ /* 0x000fe4000fffe03f */
[----:B------:R-:W-:Y:S01]  /*7b60*/  @UP3 UIADD3.X UR5, UR13, -0x1, URZ, UP1, !UPT ;  /* 0xffffffff0d053890 */ /* 0x000fe20008ffe43f */
[----:B------:R-:W-:Y:S04]  /*7b70*/  LDSM.16.M88.4 R32, [R174] ;  /* 0x00000000ae20783b */ /* 0x000fe80000000200 */
[----:B------:R-:W4:Y:S04]  /*7b80*/  LDSM.16.MT88.4 R132, [R0+0x9400] ;  /* 0x009400000084783b */ /* 0x000f280000004200 */
[----:B------:R-:W3:Y:S04]  /*7b90*/  LDSM.16.MT88.4 R136, [R0+0xb400] ;  /* 0x00b400000088783b */ /* 0x000ee80000004200 */
[----:B------:R-:W3:Y:S04]  /*7ba0*/  LDSM.16.MT88.4 R140, [R0+0xd400] ;  /* 0x00d40000008c783b */ /* 0x000ee80000004200 */
[----:B------:R-:W-:Y:S04]  /*7bb0*/  LDSM.16.M88.4 R144, [R176] ;  /* 0x00000000b090783b */ /* 0x000fe80000000200 */
[----:B------:R-:W3:Y:S04]  /*7bc0*/  LDSM.16.MT88.4 R148, [R0+0x9800] ;  /* 0x009800000094783b */ /* 0x000ee80000004200 */
[----:B------:R-:W4:Y:S01]  /*7bd0*/  LDSM.16.MT88.4 R152, [R0+0xb800] ;  /* 0x00b800000098783b */ /* 0x000f220000004200 */
[C---:B-1----:R-:W-:Y:S03]  /*7be0*/  HMMA.16816.F32.BF16 R4, R24.reuse, R8, RZ ;  /* 0x000000081804723c */ /* 0x042fe600000418ff */
[----:B------:R-:W-:Y:S05]  /*7bf0*/  LDSM.16.MT88.4 R156, [R0+0xbc00] ;  /* 0x00bc0000009c783b */ /* 0x000fea0000004200 */
        /* <DEDUP_REMOVED lines=67> */
[----:B------:R-:W-:Y:S02]  /*8030*/  LEA.HI.X.SX32 R31, R225, R29, 0x2, P1 ;  /* 0x0000001de11f7211 */ /* 0x000fe400008f16ff */
[----:B------:R-:W-:Y:S01]  /*8040*/  @P0 IADD3 R132, R218, -0x40, RZ ;  /* 0xffffffc0da840810 */ /* 0x000fe20007ffe0ff */
[C---:B------:R-:W-:Y:S04]  /*8050*/  HMMA.16816.F32.BF16 R8, R140.reuse, R146, R8 ;  /* 0x000000928c08723c */ /* 0x040fe80000041808 */
[----:B------:R-:W-:Y:S01]  /*8060*/  @P0 IMAD.WIDE R132, R132, R161, UR12 ;  /* 0x0000000c84840e25 */ /* 0x000fe2000f8e02a1 */
[----:B------:R-:W-:Y:S02]  /*8070*/  @UP3 UMOV UR12, UR6 ;  /* 0x00000006000c3c82 */ /* 0x000fe40008000000 */
[----:B------:R-:W-:Y:S01]  /*8080*/  @UP3 UMOV UR13, UR5 ;  /* 0x00000005000d3c82 */ /* 0x000fe20008000000 */
        /* <DEDUP_REMOVED lines=20> */
[-C--:B---3--:R-:W-:Y:S03]  /*81d0*/  LEA.HI.X.SX32 R5, R248, R29.reuse, 0x2, P1 ;  /* 0x0000001df8057211 */ /* 0x088fe600008f16ff */
        /* <DEDUP_REMOVED lines=12> */
[CC--:B---3--:R-:W-:Y:S02]  /*82a0*/  LEA R32, P1, R240.reuse, R28.reuse, 0x2 ;  /* 0x0000001cf0207211 */ /* 0x0c8fe400078210ff */
[-C--:B------:R-:W-:Y:S02]  /*82b0*/  LEA.HI.X.SX32 R9, R231, R29.reuse, 0x2, P2 ;  /* 0x0000001de7097211 */ /* 0x080fe400010f16ff */
[CC--:B----4-:R-:W-:Y:S02]  /*82c0*/  LEA R4, P0, R245.reuse, R28.reuse, 0x2 ;  /* 0x0000001cf5047211 */ /* 0x0d0fe400078010ff */
        /* <DEDUP_REMOVED lines=8> */
[-C--:B--2---:R-:W-:Y:S02]  /*8350*/  LEA R12, P4, R237, R28.reuse, 0x2 ;  /* 0x0000001ced0c7211 */ /* 0x084fe400078810ff */
[----:B------:R-:W-:Y:S01]  /*8360*/  IADD3 R0, R3, -0x3000, RZ ;  /* 0xffffd00003007810 */ /* 0x000fe20007ffe0ff */
[----:B------:R2:W-:Y:S01]  /*8370*/  RED.E.ADD.F32.FTZ.RN.STRONG.GPU [R10.64], R16 ;  /* 0x000000100a00798e */ /* 0x0005e2000c10e78e */
[-C--:B------:R-:W-:Y:S03]  /*8380*/  LEA.HI.X.SX32 R13, R237, R29.reuse, 0x2, P4 ;  /* 0x0000001ded0d7211 */ /* 0x080fe600020f16ff */
[----:B------:R4:W-:Y:S04]  /*8390*/  RED.E.ADD.F32.FTZ.RN.STRONG.GPU [R8.64], R17 ;  /* 0x000000110800798e */ /* 0x0009e8000c10e78e */
[----:B------:R4:W-:Y:S04]  /*83a0*/  RED.E.ADD.F32.FTZ.RN.STRONG.GPU [R6.64], R18 ;  /* 0x000000120600798e */ /* 0x0009e8000c10e78e */
[----:B------:R-:W-:Y:S01]  /*83b0*/  LDSM.16.MT88.4 R32, [R2+0x15800] ;  /* 0x015800000220783b */ /* 0x000fe20000004200 */
[CC--:B-1----:R-:W-:Y:S02]  /*83c0*/  LEA R4, P0, R233.reuse, R28.reuse, 0x2 ;  /* 0x0000001ce9047211 */ /* 0x0c2fe400078010ff */
[CC--:B------:R-:W-:Y:S02]  /*83d0*/  LEA R14, P5, R244.reuse, R28.reuse, 0x2 ;  /* 0x0000001cf40e7211 */ /* 0x0c0fe400078a10ff */
        /* <DEDUP_REMOVED lines=13> */
[----:B------:R-:W-:Y:S02]  /*84b0*/  @UP3 UIADD3 UR17, UP0, UR17, -0x100, URZ ;  /* 0xffffff0011113890 */ /* 0x000fe4000ff1e03f */
        /* <DEDUP_REMOVED lines=78> */
[----:B------:R-:W-:Y:S01]  /*89a0*/  UISETP.NE.AND UP0, UPT, UR27, -0x1, UPT ;  /* 0xffffffff1b00788c */ /* 0x000fe2000bf05270 */
[----:B------:R-:W-:-:S02]  /*89b0*/  FMUL.FTZ R19, R45, c[0x0][0x2dc] ;  /* 0x0000b7002d137a20 */ /* 0x000fc40000410000 */
[----:B------:R-:W-:Y:S01]  /*89c0*/  FMUL.FTZ R48, R46, c[0x0][0x2dc] ;  /* 0x0000b7002e307a20 */ /* 0x000fe20000410000 */
[----:B------:R-:W-:Y:S01]  /*89d0*/  ULDC.64 UR8, c[0x0][0x3a0] ;  /* 0x0000e80000087ab9 */ /* 0x000fe20000000a00 */
[----:B------:R-:W-:Y:S01]  /*89e0*/  FMUL.FTZ R23, R41, c[0x0][0x2dc] ;  /* 0x0000b70029177a20 */ /* 0x000fe20000410000 */
[----:B------:R-:W-:Y:S01]  /*89f0*/  PLOP3.LUT P0, PT, PT, PT, UP0, 0x80, 0x0 ;  /* 0x000000000000781c */ /* 0x000fe20003f0f008 */
[----:B------:R-:W-:Y:S02]  /*8a00*/  FMUL.FTZ R133, R42, c[0x0][0x2dc] ;  /* 0x0000b7002a857a20 */ /* 0x000fe40000410000 */
[----:B------:R-:W-:Y:S02]  /*8a10*/  FMUL.FTZ R21, R49, c[0x0][0x2dc] ;  /* 0x0000b70031157a20 */ /* 0x000fe40000410000 */
[----:B------:R-:W-:Y:S01]  /*8a20*/  FMUL.FTZ R84, R84, c[0x0][0x2e0] ;  /* 0x0000b80054547a20 */ /* 0x000fe20000410000 */
[----:B------:R-:W-:Y:S01]  /*8a30*/  @UP0 UIADD3 UR6, UR22, UR27, URZ ;  /* 0x0000001b16060290 */ /* 0x000fe2000fffe03f */
        /* <DEDUP_REMOVED lines=31> */
[----:B------:R-:W-:Y:S01]  /*8c30*/  @UP0 UMOV UR11, UR4 ;  /* 0x00000004000b0c82 */ /* 0x000fe20008000000 */
        /* <DEDUP_REMOVED lines=10> */
[----:B------:R-:W-:-:S02]  /*8ce0*/  FMUL.FTZ R100, R100, c[0x0][0x2e0] ;  /* 0x0000b80064647a20 */ /* 0x000fc40000410000 */
        /* <DEDUP_REMOVED lines=133> */
[----:B------:R-:W-:-:S02]  /*9540*/  F2FP.BF16.PACK_AB R3, R3, R76 ;  /* 0x0000004c0303723e */ /* 0x000fc400000010ff */
[----:B------:R1:W-:Y:S02]  /*9550*/  STS [R236+0x9000], R11 ;  /* 0x0090000bec007388 */ /* 0x0003e40000000800 */
[----:B------:R-:W-:Y:S02]  /*9560*/  F2FP.BF16.PACK_AB R0, R0, R78 ;  /* 0x0000004e0000723e */ /* 0x000fe400000010ff */
        /* <DEDUP_REMOVED lines=22> */
.L_x_596:
        /* <DEDUP_REMOVED lines=18> */
.L_x_597:
        /* <DEDUP_REMOVED lines=54> */
.L_x_599:
[----:B------:R-:W-:Y:S05]  /*9b50*/  BSYNC B0 ;  /* 0x0000000000007941 */ /* 0x000fea0003800000 */
.L_x_598:
        /* <DEDUP_REMOVED lines=20> */
.L_x_601:
[----:B------:R-:W-:Y:S05]  /*9ca0*/  BSYNC B0 ;  /* 0x0000000000007941 */ /* 0x000fea0003800000 */
.L_x_600:
        /* <DEDUP_REMOVED lines=29> */
.L_x_603:
[----:B------:R-:W-:Y:S05]  /*9e80*/  BSYNC B0 ;  /* 0x0000000000007941 */ /* 0x000fea0003800000 */
.L_x_602:
        /* <DEDUP_REMOVED lines=16> */
.L_x_579:
[----:B------:R-:W-:Y:S05]  /*9f90*/  BSYNC B1 ;  /* 0x0000000000017941 */ /* 0x000fea0003800000 */
.L_x_565:
        /* <DEDUP_REMOVED lines=11> */
.L_x_604:
[----:B------:R-:W-:Y:S05]  /*a050*/  EXIT ;  /* 0x000000000000794d */ /* 0x000fea0003800000 */
.L_x_606:
        /* <DEDUP_REMOVED lines=10> */
.L_x_686:


//--------------------- .text._ZN5flash44flash_bwd_dq_dk_dv_loop_seqk_parallel_kernelI23Flash_bwd_kernel_traitsILi96ELi64ELi128ELi8ELi2ELi4ELi4ELb0ELb0EN7cutlass10bfloat16_tE19Flash_kernel_traitsILi96ELi64ELi128ELi8ES3_EELb0ELb1ELb0ELb1ELb0ELb0ELb1EEEvNS_16Flash_bwd_paramsE --------------------------
	.section	.text._ZN5flash44flash_bwd_dq_dk_dv_loop_seqk_parallel_kernelI23Flash_bwd_kernel_traitsILi96ELi64ELi128ELi8ELi2ELi4ELi4ELb0ELb0EN7cutlass10bfloat16_tE19Flash_kernel_traitsILi96ELi64ELi128ELi8ES3_EELb0ELb1ELb0ELb1ELb0ELb0ELb1EEEvNS_16Flash_bwd_paramsE,"ax",@progbits
	.sectioninfo	@"SHI_REGISTERS=255"
	.align	128
        .global         _ZN5flash44flash_bwd_dq_dk_dv_loop_seqk_parallel_kernelI23Flash_bwd_kernel_traitsILi96ELi64ELi128ELi8ELi2ELi4ELi4ELb0ELb0EN7cutlass10bfloat16_tE19Flash_kernel_traitsILi96ELi64ELi128ELi8ES3_EELb0ELb1ELb0ELb1ELb0ELb0ELb1EEEvNS_16Flash_bwd_paramsE
        .type           _ZN5flash44flash_bwd_dq_dk_dv_loop_seqk_parallel_kernelI23Flash_bwd_kernel_traitsILi96ELi64ELi128ELi8ELi2ELi4ELi4ELb0ELb0EN7cutlass10bfloat16_tE19Flash_kernel_traitsILi96ELi64ELi128ELi8ES3_EELb0ELb1ELb0ELb1ELb0ELb0ELb1EEEvNS_16Flash_bwd_paramsE,@function
        .size           _ZN5flash44flash_bwd_dq_dk_dv_loop_seqk_parallel_kernelI23Flash_bwd_kernel_traitsILi96ELi64ELi128ELi8ELi2ELi4ELi4ELb0ELb0EN7cutlass10bfloat16_tE19Flash_kernel_traitsILi96ELi64ELi128ELi8ES3_EELb0ELb1ELb0ELb1ELb0ELb0ELb1EEEvNS_16Flash_bwd_paramsE,(.L_x_687 - _ZN5flash44flash_bwd_dq_dk_dv_loop_seqk_parallel_kernelI23Flash_bwd_kernel_traitsILi96ELi64ELi128ELi8ELi2ELi4ELi4ELb0ELb0EN7cutlass10bfloat16_tE19Flash_kernel_traitsILi96ELi64ELi128ELi8ES3_EELb0ELb1ELb0ELb1ELb0ELb0ELb1EEEvNS_16Flash_bwd_paramsE)
        .other          _ZN5flash44flash_bwd_dq_dk_dv_loop_seqk_parallel_kernelI23Flash_bwd_kernel_traitsILi96ELi64ELi128ELi8ELi2ELi4ELi4ELb0ELb0EN7cutlass10bfloat16_tE19Flash_kernel_traitsILi96ELi64ELi128ELi8ES3_EELb0ELb1ELb0ELb1ELb0ELb0ELb1EEEvNS_16Flash_bwd_paramsE,@"STO_CUDA_ENTRY STV_DEFAULT"
_ZN5flash44flash_bwd_dq_dk_dv_loop_seqk_parallel_kernelI23Flash_bwd_kernel_traitsILi96ELi64ELi128ELi8ELi2ELi4ELi4ELb0ELb0EN7cutlass10bfloat16_tE19Flash_kernel_traitsILi96ELi64ELi128ELi8ES3_EELb0ELb1ELb0ELb1ELb0ELb0ELb1EEEvNS_16Flash_bwd_paramsE:
.text._ZN5flash44flash_bwd_dq_dk_dv_loop_seqk_parallel_kernelI23Flash_bwd_kernel_traitsILi96ELi64ELi128ELi8ELi2ELi4ELi4ELb0ELb0EN7cutlass10bfloat16_tE19Flash_kernel_traitsILi96ELi64ELi128ELi8ES3_EELb0ELb1ELb0ELb1ELb0ELb0ELb1EEEvNS_16Flash_bwd_paramsE:
        /* <DEDUP_REMOVED lines=36> */
[CC--:B------:R-:W-:Y:S01]  /*0240*/  LEA.HI R14, R0.reuse, R11.reuse, RZ, 0x3 ;  /* 0x0000000b000e7211 */ /* 0x0c0fe200078f18ff */
[----:B---3--:R-:W-:Y:S01]  /*0250*/  UIMAD UR47, UR35, UR46, URZ ;  /* 0x0000002e232f72a4 */ /* 0x008fe2000f8e023f */
[CC--:B------:R-:W-:Y:S01]  /*0260*/  LEA.HI R12, R0.reuse, R11.reuse, RZ, 0x4 ;  /* 0x0000000b000c7211 */ /* 0x0c0fe200078f20ff */
[----:B------:R-:W-:Y:S01]  /*0270*/  UIMAD UR46, UR46, UR12, URZ ;  /* 0x0000000c2e2e72a4 */ /* 0x000fe2000f8e023f */
[CC--:B------:R-:W-:Y:S01]  /*0280*/  LEA.HI R13, R0.reuse, R11.reuse, RZ, 0x6 ;  /* 0x0000000b000d7211 */ /* 0x0c0fe200078f30ff */
[----:B------:R-:W-:Y:S01]  /*0290*/  UIMAD UR55, UR8, UR4, UR55 ;  /* 0x00000004083772a4 */ /* 0x000fe2000f8e0237 */
[----:B------:R-:W-:Y:S01]  /*02a0*/  LEA.HI R20, R0, R11, RZ, 0x7 ;  /* 0x0000000b00147211 */ /* 0x000fe200078f38ff */
[----:B------:R-:W-:Y:S01]  /*02b0*/  UIMAD UR52, UR5, UR32, URZ ;  /* 0x00000020053472a4 */ /* 0x000fe2000f8e023f */
[--C-:B------:R-:W-:Y:S01]  /*02c0*/  SHF.R.S32.HI R0, RZ, 0x2, R3.reuse ;  /* 0x00000002ff007819 */ /* 0x100fe20000011403 */
[----:B------:R-:W-:Y:S01]  /*02d0*/  UIMAD UR4, UR32, UR11, UR35 ;  /* 0x0000000b200472a4 */ /* 0x000fe2000f8e0223 */
[----:B------:R-:W-:Y:S01]  /*02e0*/  SHF.R.S32.HI R2, RZ, 0x1f, R3 ;  /* 0x0000001fff027819 */ /* 0x000fe20000011403 */
[----:B------:R-:W-:Y:S01]  /*02f0*/  @!UP5 UIMAD UR5, UR32, UR13, UR35 ;  /* 0x0000000d2005d2a4 */ /* 0x000fe2000f8e0223 */
[C---:B------:R-:W-:Y:S01]  /*0300*/  LOP3.LUT R5, R3.reuse, 0xfffffffc, RZ, 0xc0, !PT ;  /* 0xfffffffc03057812 */ /* 0x040fe200078ec0ff */
[----:B------:R-:W-:Y:S01]  /*0310*/  USHF.L.U32 UR41, UR46, 0x6, URZ ;  /* 0x000000062e297899 */ /* 0x000fe2000800063f */
[-C--:B------:R-:W-:Y:S01]  /*0320*/  LEA.HI R3, R3, R0.reuse, RZ, 0x1 ;  /* 0x0000000003037211 */ /* 0x080fe200078f08ff */
[----:B------:R-:W-:Y:S01]  /*0330*/  ULDC UR49, c[0x0][0x214] ;  /* 0x0000850000317ab9 */ /* 0x000fe20000000800 */
[----:B------:R-:W-:Y:S01]  /*0340*/  LEA.HI R2, R2, R0, RZ, 0x3 ;  /* 0x0000000002027211 */ /* 0x000fe200078f18ff */
[C---:B------:R-:W-:Y:S01]  /*0350*/  IMAD.IADD R18, R11.reuse, 0x1, -R5 ;  /* 0x000000010b127824 */ /* 0x040fe200078e0a05 */
[----:B------:R-:W-:Y:S01]  /*0360*/  LOP3.LUT R8, R4, 0xffffffe0, RZ, 0xc0, !PT ;  /* 0xffffffe004087812 */ /* 0x000fe200078ec0ff */
[----:B------:R-:W-:Y:S01]  /*0370*/  ULDC UR56, c[0x0][0x1c8] ;  /* 0x0000720000387ab9 */ /* 0x000fe20000000800 */
[----:B------:R-:W-:Y:S01]  /*0380*/  LOP3.LUT R10, R14, 0xfffffff8, RZ, 0xc0, !PT ;  /* 0xfffffff80e0a7812 */ /* 0x000fe200078ec0ff */
[----:B------:R-:W-:Y:S01]  /*0390*/  IMAD.SHL.U32 R222, R18, 0x8, RZ ;  /* 0x0000000812de7824 */ /* 0x000fe200078e00ff */
[----:B------:R-:W-:Y:S01]  /*03a0*/  LOP3.LUT R6, R12, 0xfffffff0, RZ, 0xc0, !PT ;  /* 0xfffffff00c067812 */ /* 0x000fe200078ec0ff */
[C---:B------:R-:W-:Y:S01]  /*03b0*/  IMAD.IADD R9, R11.reuse, 0x1, -R8 ;  /* 0x000000010b097824 */ /* 0x040fe200078e0a08 */
[----:B------:R-:W-:Y:S01]  /*03c0*/  SHF.R.S32.HI R7, RZ, 0x4, R12 ;  /* 0x00000004ff077819 */ /* 0x000fe2000001140c */
[----:B------:R-:W-:Y:S01]  /*03d0*/  IMAD.IADD R10, R11, 0x1, -R10 ;  /* 0x000000010b0a7824 */ /* 0x000fe200078e0a0a */
[----:B------:R-:W-:Y:S01]  /*03e0*/  LOP3.LUT R5, R3, 0x7fffffe, RZ, 0xc0, !PT ;  /* 0x07fffffe03057812 */ /* 0x000fe200078ec0ff */
[----:B------:R-:W-:Y:S01]  /*03f0*/  IMAD.IADD R6, R11, 0x1, -R6 ;  /* 0x000000010b067824 */ /* 0x000fe200078e0a06 */
[----:B------:R-:W-:Y:S01]  /*0400*/  LOP3.LUT R2, R2, 0xfffffff8, RZ, 0xc0, !PT ;  /* 0xfffffff802027812 */ /* 0x000fe200078ec0ff */
[----:B------:R-:W-:Y:S01]  /*0410*/  ULDC.U8 UR10, c[0x0][0x3d0] ;  /* 0x0000f400000a7ab9 */ /* 0x000fe20000000000 */
[----:B------:R-:W-:Y:S01]  /*0420*/  LEA.HI R3, R12, R7, RZ, 0x1 ;  /* 0x000000070c037211 */ /* 0x000fe200078f08ff */
[C---:B------:R-:W-:Y:S01]  /*0430*/  IMAD.IADD R11, R0.reuse, 0x1, -R5 ;  /* 0x00000001000b7824 */ /* 0x040fe200078e0a05 */
[----:B------:R-:W-:Y:S01]  /*0440*/  SHF.R.S32.HI R5, RZ, 0x3, R14 ;  /* 0x00000003ff057819 */ /* 0x000fe2000001140e */
[----:B------:R-:W-:Y:S01]  /*0450*/  IMAD.IADD R8, R0, 0x1, -R2 ;  /* 0x0000000100087824 */ /* 0x000fe200078e0a02 */
[--C-:B------:R-:W-:Y:S01]  /*0460*/  SHF.R.S32.HI R0, RZ, 0x5, R4.reuse ;  /* 0x00000005ff007819 */ /* 0x100fe20000011404 */
[----:B------:R-:W-:Y:S01]  /*0470*/  ULDC UR50, c[0x0][0x224] ;  /* 0x0000890000327ab9 */ /* 0x000fe20000000800 */
[----:B------:R-:W-:Y:S01]  /*0480*/  LOP3.LUT R3, R3, 0xfffffffe, RZ, 0xc0, !PT ;  /* 0xfffffffe03037812 */ /* 0x000fe200078ec0ff */
[----:B------:R-:W-:Y:S01]  /*0490*/  @UP5 UIMAD UR54, UR32, UR49, URZ ;  /* 0x00000031203652a4 */ /* 0x000fe2000f8e023f */
[----:B------:R-:W-:Y:S01]  /*04a0*/  SHF.R.S32.HI R2, RZ, 0x1f, R4 ;  /* 0x0000001fff027819 */ /* 0x000fe20000011404 */
[----:B------:R-:W-:Y:S01]  /*04b0*/  ULDC.64 UR6, c[0x0][0x118] ;  /* 0x0000460000067ab9 */ /* 0x000fe20000000a00 */
[-C--:B------:R-:W-:Y:S01]  /*04c0*/  LEA.HI R4, R4, R0.reuse, RZ, 0x1 ;  /* 0x0000000004047211 */ /* 0x080fe200078f08ff */
[----:B------:R-:W-:Y:S01]  /*04d0*/  IMAD.IADD R15, R7, 0x1, -R3 ;  /* 0x00000001070f7824 */ /* 0x000fe200078e0a03 */
[----:B------:R-:W-:Y:S01]  /*04e0*/  LEA.HI R2, R2, R0, RZ, 0x2 ;  /* 0x0000000002027211 */ /* 0x000fe200078f10ff */
[----:B------:R-:W-:Y:S01]  /*04f0*/  IMAD.SHL.U32 R3, R5, 0x40, RZ ;  /* 0x0000004005037824 */ /* 0x000fe200078e00ff */
[----:B------:R-:W-:Y:S01]  /*0500*/  LOP3.LUT R5, R4, 0xfffffffe, RZ, 0xc0, !PT ;  /* 0xfffffffe04057812 */ /* 0x000fe200078ec0ff */
[----:B------:R-:W-:Y:S01]  /*0510*/  UMOV UR61, 0x4 ;  /* 0x00000004003d7882 */ /* 0x000fe20000000000 */
[----:B------:R-:W-:Y:S01]  /*0520*/  LOP3.LUT R4, R2, 0xfffffffc, RZ, 0xc0, !PT ;  /* 0xfffffffc02047812 */ /* 0x000fe200078ec0ff */
[----:B------:R-:W-:Y:S01]  /*0530*/  ULOP3.LUT UR56, UR35, UR56, URZ, 0x3c, !UPT ;  /* 0x0000003823387292 */ /* 0x000fe2000f8e3c3f */
[----:B------:R-:W-:Y:S01]  /*0540*/  LOP3.LUT R2, R3, 0xc0, RZ, 0xc0, !PT ;  /* 0x000000c003027812 */ /* 0x000fe200078ec0ff */
[----:B------:R-:W-:Y:S01]  /*0550*/  IMAD.IADD R183, R0, 0x1, -R5 ;  /* 0x0000000100b77824 */ /* 0x000fe200078e0a05 */
[----:B------:R-:W-:Y:S01]  /*0560*/  LOP3.LUT P2, RZ, R8, 0x2, RZ, 0xc0, !PT ;  /* 0x0000000208ff7812 */ /* 0x000fe2000784c0ff */
[C---:B------:R-:W-:Y:S01]  /*0570*/  IMAD.IADD R12, R0.reuse, 0x1, -R4 ;  /* 0x00000001000c7824 */ /* 0x040fe200078e0a04 */
[----:B------:R-:W-:Y:S01]  /*0580*/  SHF.R.U32.HI R3, RZ, 0x3, R2 ;  /* 0x00000003ff037819 */ /* 0x000fe20000011602 */
[----:B------:R-:W-:Y:S01]  /*0590*/  IMAD R4, R0, 0x8, R11 ;  /* 0x0000000800047824 */ /* 0x000fe200078e020b */
[----:B------:R-:W-:Y:S01]  /*05a0*/  LOP3.LUT R0, R2, 0x18, R222, 0xf8, !PT ;  /* 0x0000001802007812 */ /* 0x000fe200078ef8de */
[----:B------:R-:W-:Y:S01]  /*05b0*/  USHF.R.S32.HI UR57, URZ, 0x1f, UR35 ;  /* 0x0000001f3f397899 */ /* 0x000fe20008011423 */
[----:B------:R-:W-:Y:S01]  /*05c0*/  SHF.R.S32.HI R2, RZ, 0x1f, R9 ;  /* 0x0000001fff027819 */ /* 0x000fe20000011409 */
[----:B------:R-:W-:Y:S01]  /*05d0*/  UISETP.NE.AND UP6, UPT, UR10, URZ, UPT ;  /* 0x0000003f0a00728c */ /* 0x000fe2000bfc5270 */
[----:B------:R-:W-:Y:S01]  /*05e0*/  LOP3.LUT R0, R0, R3, RZ, 0x3c, !PT ;  /* 0x0000000300007212 */ /* 0x000fe200078e3cff */
[----:B------:R-:W-:Y:S01]  /*05f0*/  USHF.R.S32.HI UR59, URZ, 0x1f, UR32 ;  /* 0x0000001f3f3b7899 */ /* 0x000fe20008011420 */
[----:B------:R-:W-:Y:S01]  /*0600*/  SHF.R.S32.HI R3, RZ, 0x1f, R6 ;  /* 0x0000001fff037819 */ /* 0x000fe20000011406 */
[----:B------:R-:W-:Y:S01]  /*0610*/  USHF.R.S32.HI UR58, URZ, 0x1f, UR35 ;  /* 0x0000001f3f3a7899 */ /* 0x000fe20008011423 */
[----:B------:R-:W-:Y:S01]  /*0620*/  LEA.HI R19, R2, R9, RZ, 0x2 ;  /* 0x0000000902137211 */ /* 0x000fe200078f10ff */
[----:B------:R-:W-:Y:S01]  /*0630*/  IMAD.U32 R0, R4, 0x20, R0 ;  /* 0x0000002004007824 */ /* 0x000fe200078e0000 */
[-C--:B------:R-:W-:Y:S01]  /*0640*/  LEA.HI R11, R3, R6.reuse, RZ, 0x3 ;  /* 0x00000006030b7211 */ /* 0x080fe200078f18ff */
[----:B------:R-:W-:Y:S01]  /*0650*/  UIMAD.WIDE.U32 UR42, UR36, UR44, URZ ;  /* 0x0000002c242a72a5 */ /* 0x000fe2000f8e003f */
[----:B------:R-:W-:Y:S01]  /*0660*/  LEA.HI R2, R6, R6, RZ, 0x1 ;  /* 0x0000000606027211 */ /* 0x000fe200078f08ff */
[----:B------:R-:W-:Y:S01]  /*0670*/  UIMAD UR51, UR37, UR44, URZ ;  /* 0x0000002c253372a4 */ /* 0x000fe2000f8e023f */
[----:B------:R1:W-:Y:S01]  /*0680*/  STL [R1+0x3c], R0 ;  /* 0x00003c0001007387 */ /* 0x0003e20000100800 */
[----:B------:R-:W-:Y:S01]  /*0690*/  SHF.R.S32.HI R9, RZ, 0x6, R13 ;  /* 0x00000006ff097819 */ /* 0x000fe2000001140d */
[----:B------:R-:W-:Y:S01]  /*06a0*/  USHF.R.S32.HI UR53, URZ, 0x1f, UR47 ;  /* 0x0000001f3f357899 */ /* 0x000fe2000801142f */
[----:B------:R-:W-:Y:S01]  /*06b0*/  LOP3.LUT R4, R2, 0x7fffffe, RZ, 0xc0, !PT ;  /* 0x07fffffe02047812 */ /* 0x000fe200078ec0ff */
[----:B------:R-:W-:Y:S01]  /*06c0*/  UIMAD UR50, UR4, UR50, URZ ;  /* 0x00000032043272a4 */ /* 0x000fe2000f8e023f */
[----:B------:R-:W-:Y:S01]  /*06d0*/  LOP3.LUT R5, R11, 0xfffffff8, RZ, 0xc0, !PT ;  /* 0xfffffff80b057812 */ /* 0x000fe200078ec0ff */
[----:B------:R-:W-:-:S02]  /*06e0*/  @!UP5 UIMAD UR49, UR5, UR49, URZ ;  /* 0x000000310531d2a4 */ /* 0x000fc4000f8e023f */
[----:B------:R-:W-:Y:S01]  /*06f0*/  IMAD.IADD R16, R6, 0x1, -R4 ;  /* 0x0000000106107824 */ /* 0x000fe200078e0a04 */
[----:B------:R-:W-:Y:S01]  /*0700*/  LOP3.LUT R4, R8, 0x1, RZ, 0xc0, !PT ;  /* 0x0000000108047812 */ /* 0x000fe200078ec0ff */
[----:B------:R-:W-:Y:S01]  /*0710*/  IMAD.IADD R13, R6, 0x1, -R5 ;  /* 0x00000001060d7824 */ /* 0x000fe200078e0a05 */
[----:B------:R-:W-:Y:S01]  /*0720*/  SHF.R.S32.HI R5, RZ, 0x1, R2 ;  /* 0x00000001ff057819 */ /* 0x000fe20000011402 */
[----:B------:R-:W-:Y:S01]  /*0730*/  USHF.R.S32.HI UR48, URZ, 0x1f, UR41 ;  /* 0x0000001f3f307899 */ /* 0x000fe20008011429 */
[----:B------:R-:W-:Y:S01]  /*0740*/  ISETP.NE.U32.AND P3, PT, R4, 0x1, PT ;  /* 0x000000010400780c */ /* 0x000fe20003f65070 */
[----:B------:R-:W-:Y:S01]  /*0750*/  UMOV UR40, 0xffffd000 ;  /* 0xffffd00000287882 */ /* 0x000fe20000000000 */
[C---:B------:R-:W-:Y:S02]  /*0760*/  LOP3.LUT P5, RZ, R13.reuse, 0x2, RZ, 0xc0, !PT ;  /* 0x000000020dff7812 */ /* 0x040fe400078ac0ff */
[----:B------:R-:W-:Y:S02]  /*0770*/  LOP3.LUT P6, RZ, R13, 0x4, RZ, 0xc0, !PT ;  /* 0x000000040dff7812 */ /* 0x000fe400078cc0ff */
[----:B------:R-:W-:-:S02]  /*0780*/  SEL R178, R182, 0xffffffe0, !P5 ;  /* 0xffffffe0b6b27807 */ /* 0x000fc40006800000 */
[----:B------:R-:W-:Y:S02]  /*0790*/  SEL R185, R185, 0x10, !P3 ;  /* 0x00000010b9b97807 */ /* 0x000fe40005800000 */
[----:B------:R-:W-:Y:S02]  /*07a0*/  SEL R179, R179, 0x40, P6 ;  /* 0x00000040b3b37807 */ /* 0x000fe40003000000 */
[----:B-1----:R-:W-:-:S04]  /*07b0*/  LEA.HI R0, R10, R10, RZ, 0x1 ;  /* 0x0000000a0a007211 */ /* 0x002fc800078f08ff */
[----:B------:R-:W-:Y:S02]  /*07c0*/  LOP3.LUT R3, R0, 0x3fffffe, RZ, 0xc0, !PT ;  /* 0x03fffffe00037812 */ /* 0x000fe400078ec0ff */
[----:B------:R-:W-:-:S03]  /*07d0*/  SHF.R.S32.HI R0, RZ, 0x1, R0 ;  /* 0x00000001ff007819 */ /* 0x000fc60000011400 */
[----:B------:R-:W-:Y:S01]  /*07e0*/  IMAD.IADD R7, R10, 0x1, -R3 ;  /* 0x000000010a077824 */ /* 0x000fe200078e0a03 */
[C---:B------:R-:W-:Y:S01]  /*07f0*/  LOP3.LUT P4, RZ, R0.reuse, 0x2, RZ, 0xc0, !PT ;  /* 0x0000000200ff7812 */ /* 0x040fe2000788c0ff */
[----:B------:R-:W-:Y:S02]  /*0800*/  IMAD R3, R9, 0x4, R15 ;  /* 0x0000000409037824 */ /* 0x000fe400078e020f */
[----:B------:R-:W-:Y:S01]  /*0810*/  IMAD.SHL.U32 R0, R0, 0x40, RZ ;  /* 0x0000004000007824 */ /* 0x000fe200078e00ff */
[----:B------:R-:W-:Y:S01]  /*0820*/  SEL R172, R182, 0xffffffe0, !P4 ;  /* 0xffffffe0b6ac7807 */ /* 0x000fe20006000000 */
[----:B------:R-:W-:Y:S02]  /*0830*/  IMAD R17, R3, 0x8, R7 ;  /* 0x0000000803117824 */ /* 0x000fe400078e0207 */
[----:B------:R-:W-:Y:S01]  /*0840*/  IMAD.SHL.U32 R3, R10, 0x40, RZ ;  /* 0x000000400a037824 */ /* 0x000fe200078e00ff */
[----:B------:R-:W-:-:S04]  /*0850*/  LOP3.LUT R0, R0, 0xc0, RZ, 0xc0, !PT ;  /* 0x000000c000007812 */ /* 0x000fc800078ec0ff */
[----:B------:R-:W-:Y:S02]  /*0860*/  LOP3.LUT R4, R3, 0x1c0, RZ, 0xc0, !PT ;  /* 0x000001c003047812 */ /* 0x000fe400078ec0ff */
[----:B------:R-:W-:Y:S01]  /*0870*/  SHF.R.S32.HI R3, RZ, 0x1f, R2 ;  /* 0x0000001fff037819 */ /* 0x000fe20000011402 */
[----:B------:R-:W-:-:S03]  /*0880*/  IMAD.SHL.U32 R2, R12, 0x10, RZ ;  /* 0x000000100c027824 */ /* 0x000fc600078e00ff */
[----:B------:R-:W-:Y:S02]  /*0890*/  LEA.HI R3, R3, R5, RZ, 0x2 ;  /* 0x0000000503037211 */ /* 0x000fe400078f10ff */
[----:B------:R-:W-:Y:S02]  /*08a0*/  LOP3.LUT R2, R4, 0x30, R2, 0xf8, !PT ;  /* 0x0000003004027812 */ /* 0x000fe400078ef802 */
[----:B------:R-:W-:Y:S02]  /*08b0*/  LOP3.LUT R3, R3, 0xfffffffc, RZ, 0xc0, !PT ;  /* 0xfffffffc03037812 */ /* 0x000fe400078ec0ff */
[--C-:B------:R-:W-:Y:S02]  /*08c0*/  LOP3.LUT R6, R2, 0x8, R14.reuse, 0xf8, !PT ;  /* 0x0000000802067812 */ /* 0x100fe400078ef80e */
[----:B------:R-:W-:Y:S01]  /*08d0*/  LOP3.LUT R2, R0, 0x8, R14, 0xf8, !PT ;  /* 0x0000000800027812 */ /* 0x000fe200078ef80e */
[----:B------:R-:W-:Y:S01]  /*08e0*/  IMAD.IADD R10, R5, 0x1, -R3 ;  /* 0x00000001050a7824 */ /* 0x000fe200078e0a03 */
[----:B------:R-:W-:Y:S01]  /*08f0*/  SHF.R.U32.HI R0, RZ, 0x3, R0 ;  /* 0x00000003ff007819 */ /* 0x000fe20000011600 */
[----:B------:R-:W-:Y:S01]  /*0900*/  IMAD.SHL.U32 R3, R9, 0x20, RZ ;  /* 0x0000002009037824 */ /* 0x000fe200078e00ff */
[----:B------:R-:W-:-:S02]  /*0910*/  LEA.HI R5, R8, R8, RZ, 0x1 ;  /* 0x0000000808057211 */ /* 0x000fc400078f08ff */
[----:B------:R-:W-:Y:S02]  /*0920*/  LOP3.LUT R173, R2, R0, RZ, 0x3c, !PT ;  /* 0x0000000002ad7212 */ /* 0x000fe400078e3cff */
[----:B------:R-:W-:Y:S02]  /*0930*/  SHF.R.U32.HI R0, RZ, 0x3, R4 ;  /* 0x00000003ff007819 */ /* 0x000fe40000011604 */
[----:B------:R-:W-:Y:S01]  /*0940*/  SHF.R.S32.HI R2, RZ, 0x3, R11 ;  /* 0x00000003ff027819 */ /* 0x000fe2000001140b */
[----:B------:R-:W-:Y:S01]  /*0950*/  IMAD.U32 R173, R17, 0x20, R173 ;  /* 0x0000002011ad7824 */ /* 0x000fe200078e00ad */
[----:B------:R-:W-:Y:S01]  /*0960*/  LOP3.LUT R14, R6, R0, RZ, 0x3c, !PT ;  /* 0x00000000060e7212 */ /* 0x000fe200078e3cff */
[----:B------:R-:W-:Y:S01]  /*0970*/  IMAD.SHL.U32 R6, R18, 0x2, RZ ;  /* 0x0000000212067824 */ /* 0x000fe200078e00ff */
[----:B------:R-:W-:Y:S01]  /*0980*/  LOP3.LUT R0, R5, 0x3fffffe, RZ, 0xc0, !PT ;  /* 0x03fffffe05007812 */ /* 0x000fe200078ec0ff */
[----:B------:R-:W-:Y:S01]  /*0990*/  IMAD R16, R2, 0x8, R16 ;  /* 0x0000000802107824 */ /* 0x000fe200078e0210 */
[----:B------:R-:W-:Y:S01]  /*09a0*/  LOP3.LUT P0, RZ, R10, 0x2, RZ, 0xc0, !PT ;  /* 0x000000020aff7812 */ /* 0x000fe2000780c0ff */
[----:B------:R-:W-:Y:S01]  /*09b0*/  IMAD R177, R12, 0x2, R2 ;  /* 0x000000020cb17824 */ /* 0x000fe200078e0202 */
[----:B------:R-:W-:Y:S01]  /*09c0*/  SHF.R.S32.HI R2, RZ, 0x7, R20 ;  /* 0x00000007ff027819 */ /* 0x000fe20000011414 */
[----:B------:R-:W-:Y:S01]  /*09d0*/  IMAD.IADD R7, R8, 0x1, -R0 ;  /* 0x0000000108077824 */ /* 0x000fe200078e0a00 */
[----:B------:R-:W-:Y:S01]  /*09e0*/  SEL R182, R182, 0xffffffe0, !P0 ;  /* 0xffffffe0b6b67807 */ /* 0x000fe20004000000 */
[----:B------:R-:W-:-:S02]  /*09f0*/  IMAD.SHL.U32 R0, R8, 0x40, RZ ;  /* 0x0000004008007824 */ /* 0x000fc400078e00ff */
[C---:B------:R-:W-:Y:S02]  /*0a00*/  IMAD R172, R173.reuse, 0x2, R172 ;  /* 0x00000002adac7824 */ /* 0x040fe400078e02ac */
[----:B------:R-:W-:Y:S01]  /*0a10*/  IMAD.SHL.U32 R173, R173, 0x2, RZ ;  /* 0x00000002adad7824 */ /* 0x000fe200078e00ff */
[----:B------:R-:W-:-:S04]  /*0a20*/  LOP3.LUT R0, R0, 0x1c0, RZ, 0xc0, !PT ;  /* 0x000001c000007812 */ /* 0x000fc800078ec0ff */
[----:B------:R-:W-:Y:S02]  /*0a30*/  LOP3.LUT R4, R0, 0x20, R3, 0xf8, !PT ;  /* 0x0000002000047812 */ /* 0x000fe400078ef803 */
[----:B------:R-:W-:Y:S01]  /*0a40*/  SHF.R.U32.HI R3, RZ, 0x3, R0 ;  /* 0x00000003ff037819 */ /* 0x000fe20000011600 */
[----:B------:R-:W-:-:S03]  /*0a50*/  IMAD R0, R12, 0x200, R6 ;  /* 0x000002000c007824 */ /* 0x000fc600078e0206 */
[----:B------:R-:W-:Y:S01]  /*0a60*/  LOP3.LUT R8, R4, R3, RZ, 0x3c, !PT ;  /* 0x0000000304087212 */ /* 0x000fe200078e3cff */
[----:B------:R-:W-:Y:S01]  /*0a70*/  IMAD R9, R7, 0x20, R0 ;  /* 0x0000002007097824 */ /* 0x000fe200078e0200 */
[----:B------:R-:W-:Y:S01]  /*0a80*/  SHF.R.S32.HI R0, RZ, 0x1, R5 ;  /* 0x00000001ff007819 */ /* 0x000fe20000011405 */
[C---:B------:R-:W-:Y:S02]  /*0a90*/  IMAD R3, R2.reuse, 0x1000, R6 ;  /* 0x0000100002037824 */ /* 0x040fe400078e0206 */
[----:B------:R-:W-:Y:S01]  /*0aa0*/  IMAD.SHL.U32 R2, R2, 0x8, RZ ;  /* 0x0000000802027824 */ /* 0x000fe200078e00ff */
[C---:B------:R-:W-:Y:S01]  /*0ab0*/  LOP3.LUT P1, RZ, R0.reuse, 0x2, RZ, 0xc0, !PT ;  /* 0x0000000200ff7812 */ /* 0x040fe2000782c0ff */
[----:B------:R-:W-:Y:S02]  /*0ac0*/  IMAD.SHL.U32 R0, R0, 0x40, RZ ;  /* 0x0000004000007824 */ /* 0x000fe400078e00ff */
[----:B------:R-:W-:Y:S01]  /*0ad0*/  IMAD.U32 R4, RZ, RZ, UR14 ;  /* 0x0000000eff047e24 */ /* 0x000fe2000f8e00ff */
[----:B------:R-:W-:Y:S01]  /*0ae0*/  LOP3.LUT R2, R2, 0x8, RZ, 0xc0, !PT ;  /* 0x0000000802027812 */ /* 0x000fe200078ec0ff */
[----:B------:R-:W-:Y:S01]  /*0af0*/  IMAD R5, R183, 0x400, R3 ;  /* 0x00000400b7057824 */ /* 0x000fe200078e0203 */
[----:B------:R-:W-:Y:S01]  /*0b00*/  LOP3.LUT R0, R0, 0xc0, RZ, 0xc0, !PT ;  /* 0x000000c000007812 */ /* 0x000fe200078ec0ff */
[----:B------:R-:W-:-:S02]  /*0b10*/  IMAD.SHL.U32 R4, R15, 0x10, RZ ;  /* 0x000000100f047824 */ /* 0x000fc400078e00ff */
        /* <DEDUP_REMOVED lines=23> */
[----:B------:R-:W-:Y:S01]  /*0c90*/  @P2 IADD3 R186, R188, -0x20, RZ ;  /* 0xffffffe0bcba2810 */ /* 0x000fe20007ffe0ff */
[----:B------:R-:W-:Y:S01]  /*0ca0*/  IMAD.IADD R181, R0, 0x1, R2 ;  /* 0x0000000100b57824 */ /* 0x000fe200078e0202 */
[----:B------:R-:W-:Y:S01]  /*0cb0*/  LEA R177, R177, 0x15000, 0x1 ;  /* 0x00015000b1b17811 */ /* 0x000fe200078e08ff */
[C---:B------:R-:W-:Y:S01]  /*0cc0*/  IMAD R11, R183.reuse, 0x10, R4 ;  /* 0x00000010b70b7824 */ /* 0x040fe200078e0204 */
[----:B------:R-:W-:Y:S01]  /*0cd0*/  LEA R4, R8, 0x9000, 0x1 ;  /* 0x0000900008047811 */ /* 0x000fe200078e08ff */
[----:B------:R-:W-:-:S02]  /*0ce0*/  IMAD R183, R183, 0x200, R0 ;  /* 0x00000200b7b77824 */ /* 0x000fc400078e0200 */
[----:B------:R-:W-:Y:S01]  /*0cf0*/  IMAD.IADD R178, R177, 0x1, R178 ;  /* 0x00000001b1b27824 */ /* 0x000fe200078e02b2 */
[----:B------:R-:W-:Y:S01]  /*0d00*/  IADD3 R0, R11, -0x40, RZ ;  /* 0xffffffc00b007810 */ /* 0x000fe20007ffe0ff */
[----:B------:R-:W-:Y:S01]  /*0d10*/  STL [R1+0x48], R11 ;  /* 0x0000480b01007387 */ /* 0x000fe20000100800 */
[----:B------:R-:W-:Y:S02]  /*0d20*/  IMAD.IADD R180, R177, 0x1, R179 ;  /* 0x00000001b1b47824 */ /* 0x000fe400078e02b3 */
[----:B------:R-:W-:Y:S01]  /*0d30*/  SHF.R.S32.HI R2, RZ, 0x1f, R0 ;  /* 0x0000001fff027819 */ /* 0x000fe20000011400 */
[----:B------:R-:W-:Y:S02]  /*0d40*/  IMAD.IADD R183, R183, 0x1, R5 ;  /* 0x00000001b7b77824 */ /* 0x000fe400078e0205 */
[----:B------:R-:W-:Y:S01]  /*0d50*/  IMAD.IADD R185, R185, 0x1, R186 ;  /* 0x00000001b9b97824 */ /* 0x000fe200078e02ba */
[C---:B------:R-:W-:Y:S01]  /*0d60*/  SHF.L.U64.HI R2, R0.reuse, 0x2, R2 ;  /* 0x0000000200027819 */ /* 0x040fe20000010202 */
[----:B------:R-:W-:-:S02]  /*0d70*/  IMAD.SHL.U32 R0, R0, 0x4, RZ ;  /* 0x0000000400007824 */ /* 0x000fc400078e00ff */
        /* <DEDUP_REMOVED lines=8> */
.L_x_648:
        /* <DEDUP_REMOVED lines=53> */
.L_x_607:
        /* <DEDUP_REMOVED lines=59> */
.L_x_609:
        /* <DEDUP_REMOVED lines=18> */
.L_x_610:
        /* <DEDUP_REMOVED lines=70> */
.L_x_611:
[----:B------:R-:W-:Y:S02]  /*1a80*/  UMOV UR12, UR50 ;  /* 0x00000032000c7c82 */ /* 0x000fe40008000000 */
.L_x_612:
        /* <DEDUP_REMOVED lines=9> */
[----:B------:R-:W-:Y:S01]  /*1b20*/  UIADD3 UR10, UR18, UR12, URZ ;  /* 0x0000000c120a7290 */ /* 0x000fe2000fffe03f */
[C---:B------:R-:W-:Y:S01]  /*1b30*/  IADD3 R14, R222.reuse, 0x20, RZ ;  /* 0x00000020de0e7810 */ /* 0x040fe20007ffe0ff */
[----:B------:R-:W-:Y:S01]  /*1b40*/  UIADD3.X UR11, UR11, UR4, UR13, UP2, UP1 ;  /* 0x000000040b0b7290 */ /* 0x000fe200097e240d */
[----:B------:R-:W-:-:S02]  /*1b50*/  IADD3 R16, R222, 0x40, RZ ;  /* 0x00000040de107810 */ /* 0x000fc40007ffe0ff */
        /* <DEDUP_REMOVED lines=27> */
[----:B------:R-:W-:-:S02]  /*1d10*/  USHF.R.S32.HI UR16, URZ, 0x6, UR16 ;  /* 0x000000063f107899 */ /* 0x000fc40008011410 */
[----:B------:R-:W-:Y:S01]  /*1d20*/  UIADD3 UR18, UR18, UR19, URZ ;  /* 0x0000001312127290 */ /* 0x000fe2000fffe03f */
[----:B------:R-:W-:Y:S01]  /*1d30*/  IMAD.WIDE.U32 R4, R0, c[0x0][0x370], R4 ;  /* 0x0000dc0000047a25 */ /* 0x000fe200078e0004 */
[----:B------:R-:W-:Y:S02]  /*1d40*/  UISETP.LT.AND UP1, UPT, URZ, UR16, UPT ;  /* 0x000000103f00728c */ /* 0x000fe4000bf21270 */
[----:B------:R-:W-:Y:S01]  /*1d50*/  UIMAD.WIDE UR18, UR18, UR61, UR30 ;  /* 0x0000003d121272a5 */ /* 0x000fe2000f8e021e */
[----:B------:R-:W-:Y:S01]  /*1d60*/  IMAD.U32 R0, RZ, RZ, UR35 ;  /* 0x00000023ff007e24 */ /* 0x000fe2000f8e00ff */
[----:B------:R-:W-:Y:S01]  /*1d70*/  IADD3 R5, R5, UR5, RZ ;  /* 0x0000000505057c10 */ /* 0x000fe2000fffe0ff */
[----:B------:R-:W-:Y:S02]  /*1d80*/  USEL UR16, URZ, UR16, !UP1 ;  /* 0x000000103f107287 */ /* 0x000fe4000c800000 */
[----:B------:R-:W-:Y:S02]  /*1d90*/  ULDC.64 UR4, c[0x0][0x3c8] ;  /* 0x0000f20000047ab9 */ /* 0x000fe40000000a00 */
[----:B------:R-:W-:Y:S01]  /*1da0*/  IMAD.WIDE.U32 R4, R0, c[0x0][0x378], R4 ;  /* 0x0000de0000047a25 */ /* 0x000fe200078e0004 */
[----:B------:R-:W-:Y:S01]  /*1db0*/  LEA.HI R0, R22, R21, RZ, 0x5 ;  /* 0x0000001516007211 */ /* 0x000fe200078f28ff */
[----:B------:R-:W-:-:S02]  /*1dc0*/  UISETP.GT.AND UP1, UPT, UR34, UR16, UPT ;  /* 0x000000102200728c */ /* 0x000fc4000bf24270 */
[----:B------:R-:W-:Y:S01]  /*1dd0*/  UMOV UR12, UR18 ;  /* 0x00000012000c7c82 */ /* 0x000fe20008000000 */
[----:B------:R-:W-:Y:S02]  /*1de0*/  LOP3.LUT R10, R0, 0xffffffe0, RZ, 0xc0, !PT ;  /* 0xffffffe0000a7812 */ /* 0x000fe400078ec0ff */
[----:B------:R-:W-:Y:S02]  /*1df0*/  SHF.R.S32.HI R0, RZ, 0x5, R0 ;  /* 0x00000005ff007819 */ /* 0x000fe40000011400 */
[----:B------:R-:W-:Y:S01]  /*1e00*/  IADD3 R5, R5, UR9, RZ ;  /* 0x0000000905057c10 */ /* 0x000fe2000fffe0ff */
[----:B------:R-:W-:-:S04]  /*1e10*/  IMAD.IADD R10, R21, 0x1, -R10 ;  /* 0x00000001150a7824 */ /* 0x000fc800078e0a0a */
[----:B------:R-:W-:Y:S02]  /*1e20*/  IMAD R10, R0, UR46, R10 ;  /* 0x0000002e000a7c24 */ /* 0x000fe4000f8e020a */
[----:B------:R-:W-:Y:S02]  /*1e30*/  IMAD R0, R20, c[0x0][0x370], RZ ;  /* 0x0000dc0014007a24 */ /* 0x000fe400078e02ff */
[----:B------:R-:W-:-:S04]  /*1e40*/  IMAD.WIDE.U32 R6, R3, c[0x0][0x370], R4 ;  /* 0x0000dc0003067a25 */ /* 0x000fc800078e0004 */
[----:B------:R-:W-:Y:S01]  /*1e50*/  IMAD R11, R3, c[0x0][0x374], R0 ;  /* 0x0000dd00030b7a24 */ /* 0x000fe200078e0200 */
[----:B------:R-:W-:Y:S01]  /*1e60*/  IADD3 R0, P1, R10, UR14, RZ ;  /* 0x0000000e0a007c10 */ /* 0x000fe2000ff3e0ff */
[----:B------:R-:W-:Y:S01]  /*1e70*/  IMAD.WIDE.U32 R4, R12, c[0x0][0x1a8], R8 ;  /* 0x00006a000c047a25 */ /* 0x000fe200078e0008 */
[----:B------:R-:W-:Y:S02]  /*1e80*/  LEA R194, P2, R6, c[0x0][0x330], 0x1 ;  /* 0x0000cc0006c27a11 */ /* 0x000fe400078408ff */
[----:B------:R-:W-:Y:S01]  /*1e90*/  LEA.HI.X.SX32 R10, R10, UR11, 0x1, P1 ;  /* 0x0000000b0a0a7c11 */ /* 0x000fe200088f0eff */
[----:B------:R-:W-:Y:S01]  /*1ea0*/  UIMAD.WIDE UR10, UR10, UR61, UR4 ;  /* 0x0000003d0a0a72a5 */ /* 0x000fe2000f8e0204 */
[C---:B------:R-:W-:Y:S01]  /*1eb0*/  LEA R190, P1, R0.reuse, c[0x0][0x350], 0x2 ;  /* 0x0000d40000be7a11 */ /* 0x040fe200078210ff */
[----:B------:R-:W-:Y:S01]  /*1ec0*/  IMAD.IADD R7, R7, 0x1, R11 ;  /* 0x0000000107077824 */ /* 0x000fe200078e020b */
[----:B------:R-:W-:Y:S02]  /*1ed0*/  UIADD3 UR5, UR34, -0x1, URZ ;  /* 0xffffffff22057890 */ /* 0x000fe4000fffe03f */
[----:B------:R-:W-:-:S02]  /*1ee0*/  LEA.HI.X R189, R0, c[0x0][0x354], R10, 0x2, P1 ;  /* 0x0000d50000bd7a11 */ /* 0x000fc400008f140a */
[----:B------:R-:W-:Y:S01]  /*1ef0*/  PLOP3.LUT P1, PT, PT, PT, UP1, 0x80, 0x0 ;  /* 0x000000000000781c */ /* 0x000fe20003f2f018 */
[----:B------:R-:W-:Y:S01]  /*1f00*/  UMOV UR14, UR10 ;  /* 0x0000000a000e7c82 */ /* 0x000fe20008000000 */
[----:B------:R-:W-:Y:S02]  /*1f10*/  LEA.HI.X R193, R6, c[0x0][0x334], R7, 0x1, P2 ;  /* 0x0000cd0006c17a11 */ /* 0x000fe400010f0c07 */
[----:B------:R-:W-:Y:S01]  /*1f20*/  IADD3 R0, R5, UR13, RZ ;  /* 0x0000000d05007c10 */ /* 0x000fe2000fffe0ff */
[----:B------:R-:W-:Y:S01]  /*1f30*/  UMOV UR13, UR11 ;  /* 0x0000000b000d7c82 */ /* 0x000fe20008000000 */
[----:B------:R-:W-:Y:S01]  /*1f40*/  LEA R192, P2, R4, c[0x0][0x160], 0x1 ;  /* 0x0000580004c07a11 */ /* 0x000fe200078408ff */
[----:B------:R-:W-:-:S03]  /*1f50*/  UMOV UR11, UR19 ;  /* 0x00000013000b7c82 */ /* 0x000fc60008000000 */
        /* <DEDUP_REMOVED lines=20> */
.L_x_614:
        /* <DEDUP_REMOVED lines=18> */
.L_x_615:
[----:B------:R-:W-:Y:S01]  /*21c0*/  ULDC.64 UR4, c[0x0][0x3a0] ;  /* 0x0000e80000047ab9 */ /* 0x000fe20000000a00 */
[----:B------:R-:W-:Y:S01]  /*21d0*/  IMAD.U32 R11, RZ, RZ, UR23 ;  /* 0x00000017ff0b7e24 */ /* 0x000fe2000f8e00ff */
[----:B------:R-:W-:Y:S01]  /*21e0*/  UIMAD UR4, UR20, UR4, URZ ;  /* 0x00000004140472a4 */ /* 0x000fe2000f8e023f */
[----:B------:R-:W-:Y:S01]  /*21f0*/  BSSY B0, `(.L_x_616) ;  /* 0x000001d000007945 */ /* 0x000fe20003800000 */
[----:B------:R-:W-:Y:S01]  /*2200*/  UIMAD UR8, UR25, -0x80, UR8 ;  /* 0xffffff80190878a4 */ /* 0x000fe2000f8e0208 */
[----:B------:R-:W-:Y:S01]  /*2210*/  IMAD.WIDE.U32 R4, R11, c[0x0][0x3a0], R222 ;  /* 0x0000e8000b047a25 */ /* 0x000fe200078e00de */
[----:B------:R-:W-:-:S04]  /*2220*/  UIMAD UR4, UR23, UR5, UR4 ;  /* 0x00000005170472a4 */ /* 0x000fc8000f8e0204 */
[----:B------:R-:W-:Y:S02]  /*2230*/  IADD3 R6, P0, R4, UR14, RZ ;  /* 0x0000000e04067c10 */ /* 0x000fe4000ff1e0ff */
[----:B------:R-:W-:Y:S01]  /*2240*/  MOV R0, UR4 ;  /* 0x0000000400007c02 */ /* 0x000fe20008000f00 */
[----:B------:R-:W-:Y:S01]  /*2250*/  ULDC.64 UR4, c[0x0][0x3b8] ;  /* 0x0000ee0000047ab9 */ /* 0x000fe20000000a00 */
[----:B------:R-:W-:Y:S01]  /*2260*/  ISETP.GE.AND P4, PT, R3, UR8, PT ;  /* 0x0000000803007c0c */ /* 0x000fe2000bf86270 */
        /* <DEDUP_REMOVED lines=21> */
.L_x_617:
[----:B------:R-:W-:Y:S05]  /*23c0*/  BSYNC B0 ;  /* 0x0000000000007941 */ /* 0x000fea0003800000 */
.L_x_616:
        /* <DEDUP_REMOVED lines=19> */
.L_x_619:
[----:B------:R-:W-:Y:S05]  /*2500*/  BSYNC B0 ;  /* 0x0000000000007941 */ /* 0x000fea0003800000 */
.L_x_618:
        /* <DEDUP_REMOVED lines=29> */
.L_x_621:
[----:B------:R-:W-:Y:S05]  /*26e0*/  BSYNC B0 ;  /* 0x0000000000007941 */ /* 0x000fea0003800000 */
.L_x_620:
        /* <DEDUP_REMOVED lines=18> */
.L_x_613:
        /* <DEDUP_REMOVED lines=44> */
.L_x_624:
[----:B------:R-:W-:Y:S05]  /*2ad0*/  BSYNC B0 ;  /* 0x0000000000007941 */ /* 0x000fea0003800000 */
.L_x_623:
        /* <DEDUP_REMOVED lines=19> */
.L_x_626:
        /* <DEDUP_REMOVED lines=34> */
.L_x_627:
[----:B------:R-:W-:Y:S05]  /*2e30*/  BSYNC B0 ;  /* 0x0000000000007941 */ /* 0x000fea0003800000 */
.L_x_625:
[----:B------:R-:W3:Y:S01]  /*2e40*/  LDL R23, [R1+0x48] ;  /* 0x0000480001177983 */ /* 0x000ee20000100800 */
[----:B------:R-:W-:Y:S01]  /*2e50*/  IMAD.MOV.U32 R10, RZ, RZ, 0x7f800000 ;  /* 0x7f800000ff0a7424 */ /* 0x000fe200078e00ff */
[----:B------:R-:W-:Y:S01]  /*2e60*/  ULDC.64 UR18, c[0x0][0x198] ;  /* 0x0000660000127ab9 */ /* 0x000fe20000000a00 */
[----:B------:R-:W-:Y:S02]  /*2e70*/  IMAD.MOV.U32 R9, RZ, RZ, 0x7f800000 ;  /* 0x7f800000ff097424 */ /* 0x000fe400078e00ff */
[----:B------:R-:W-:Y:S02]  /*2e80*/  IMAD.MOV.U32 R11, RZ, RZ, 0x7f800000 ;  /* 0x7f800000ff0b7424 */ /* 0x000fe400078e00ff */
[----:B------:R-:W-:Y:S01]  /*2e90*/  IMAD.MOV.U32 R12, RZ, RZ, 0x7f800000 ;  /* 0x7f800000ff0c7424 */ /* 0x000fe200078e00ff */
[C---:B--23--:R-:W-:Y:S02]  /*2ea0*/  IADD3 R5, R23.reuse, 0x28, RZ ;  /* 0x0000002817057810 */ /* 0x04cfe40007ffe0ff */
[----:B------:R-:W-:-:S02]  /*2eb0*/  IADD3 R4, R23, 0x8, RZ ;  /* 0x0000000817047810 */ /* 0x000fc40007ffe0ff */
[----:B------:R-:W-:Y:S02]  /*2ec0*/  ISETP.GE.AND P3, PT, R5, UR4, PT ;  /* 0x0000000405007c0c */ /* 0x000fe4000bf66270 */
[C---:B------:R-:W-:Y:S02]  /*2ed0*/  IADD3 R6, R23.reuse, 0x20, RZ ;  /* 0x0000002017067810 */ /* 0x040fe40007ffe0ff */
[----:B------:R-:W-:Y:S01]  /*2ee0*/  ISETP.GE.AND P5, PT, R4, UR4, PT ;  /* 0x0000000404007c0c */ /* 0x000fe2000bfa6270 */
[C---:B------:R-:W-:Y:S01]  /*2ef0*/  IMAD.SHL.U32 R4, R23.reuse, 0x4, RZ ;  /* 0x0000000417047824 */ /* 0x040fe200078e00ff */
[----:B------:R-:W-:Y:S02]  /*2f00*/  ISETP.GE.AND P4, PT, R6, UR4, PT ;  /* 0x0000000406007c0c */ /* 0x000fe4000bf86270 */
[----:B------:R-:W-:Y:S02]  /*2f10*/  SHF.R.S32.HI R19, RZ, 0x1f, R23 ;  /* 0x0000001fff137819 */ /* 0x000fe40000011417 */
[----:B------:R-:W-:-:S02]  /*2f20*/  ISETP.GE.AND P6, PT, R23, UR4, PT ;  /* 0x0000000417007c0c */ /* 0x000fc4000bfc6270 */
[----:B------:R-:W-:Y:S02]  /*2f30*/  SHF.R.S32.HI R7, RZ, 0x1f, R5 ;  /* 0x0000001fff077819 */ /* 0x000fe40000011405 */
[----:B------:R-:W-:Y:S02]  /*2f40*/  @!P3 LEA R6, P1, R5, UR12, 0x2 ;  /* 0x0000000c0506bc11 */ /* 0x000fe4000f8210ff */
[----:B------:R-:W-:Y:S02]  /*2f50*/  IADD3 R4, P2, R4, UR12, RZ ;  /* 0x0000000c04047c10 */ /* 0x000fe4000ff5e0ff */
[----:B------:R-:W-:Y:S02]  /*2f60*/  SHF.L.U64.HI R8, R23, 0x2, R19 ;  /* 0x0000000217087819 */ /* 0x000fe40000010213 */
[----:B------:R-:W-:Y:S02]  /*2f70*/  @!P3 LEA.HI.X R7, R5, UR11, R7, 0x2, P1 ;  /* 0x0000000b0507bc11 */ /* 0x000fe400088f1407 */
[----:B------:R-:W-:-:S03]  /*2f80*/  IADD3.X R5, R8, UR11, RZ, P2, !PT ;  /* 0x0000000b08057c10 */ /* 0x000fc600097fe4ff */
[----:B------:R2:W3:Y:S04]  /*2f90*/  @!P3 LDG.E R9, [R6.64] ;  /* 0x000000060609b981 */ /* 0x0004e8000c1e1900 */
[----:B------:R4:W5:Y:S04]  /*2fa0*/  @!P4 LDG.E R10, [R4.64+0x80] ;  /* 0x00008006040ac981 */ /* 0x000968000c1e1900 */
[----:B------:R4:W3:Y:S04]  /*2fb0*/  @!P5 LDG.E R11, [R4.64+0x20] ;  /* 0x00002006040bd981 */ /* 0x0008e8000c1e1900 */
[----:B------:R4:W3:Y:S01]  /*2fc0*/  @!P6 LDG.E R12, [R4.64] ;  /* 0x00000006040ce981 */ /* 0x0008e2000c1e1900 */
[----:B------:R-:W-:-:S04]  /*2fd0*/  UIMAD UR4, UR20, UR18, URZ ;  /* 0x00000012140472a4 */ /* 0x000fc8000f8e023f */
[----:B------:R-:W-:Y:S02]  /*2fe0*/  UIMAD UR9, UR23, UR19, UR4 ;  /* 0x00000013170972a4 */ /* 0x000fe4000f8e0204 */
[----:B------:R-:W-:-:S06]  /*2ff0*/  UIMAD UR4, UR25, -0x80, UR8 ;  /* 0xffffff80190478a4 */ /* 0x000fcc000f8e0208 */
[----:B------:R-:W-:Y:S01]  /*3000*/  ISETP.GE.AND P6, PT, R3, UR4, PT ;  /* 0x0000000403007c0c */ /* 0x000fe2000bfc6270 */
[----:B------:R-:W-:-:S04]  /*3010*/  IMAD.U32 R17, RZ, RZ, UR23 ;  /* 0x00000017ff117e24 */ /* 0x000fc8000f8e00ff */
[----:B----4-:R-:W-:-:S08]  /*3020*/  IMAD.WIDE.U32 R4, R17, c[0x0][0x198], R222 ;  /* 0x0000660011047a25 */ /* 0x010fd000078e00de */
[----:B------:R4:W-:Y:S04]  /*3030*/  @P6 STS [R0+0x9000], RZ ;  /* 0x009000ff00006388 */ /* 0x0009e80000000800 */
[----:B------:R4:W-:Y:S04]  /*3040*/  @P6 STS [R0+0x9004], RZ ;  /* 0x009004ff00006388 */ /* 0x0009e80000000800 */
[----:B------:R4:W-:Y:S04]  /*3050*/  @P6 STS.64 [R0+0x9008], RZ ;  /* 0x009008ff00006388 */ /* 0x0009e80000000a00 */
[----:B------:R4:W-:Y:S04]  /*3060*/  @P6 STS.128 [R0+0xb000], RZ ;  /* 0x00b000ff00006388 */ /* 0x0009e80000000c00 */
[----:B------:R4:W-:Y:S01]  /*3070*/  @P6 STS.128 [R0+0xd000], RZ ;  /* 0x00d000ff00006388 */ /* 0x0009e20000000c00 */
[----:B--2---:R-:W-:Y:S01]  /*3080*/  IADD3 R6, P1, R4, UR21, RZ ;  /* 0x0000001504067c10 */ /* 0x004fe2000ff3e0ff */
[----:B------:R-:W-:-:S05]  /*3090*/  IMAD.U32 R4, RZ, RZ, UR9 ;  /* 0x00000009ff047e24 */ /* 0x000fca000f8e00ff */
[----:B------:R-:W-:Y:S01]  /*30a0*/  IADD3.X R7, R5, UR29, R4, P1, !PT ;  /* 0x0000001d05077c10 */ /* 0x000fe20008ffe404 */
[----:B------:R-:W-:Y:S01]  /*30b0*/  IMAD R4, R18, c[0x0][0x1b0], RZ ;  /* 0x00006c0012047a24 */ /* 0x000fe200078e02ff */
[----:B------:R-:W-:Y:S03]  /*30c0*/  BSSY B0, `(.L_x_628) ;  /* 0x000002a000007945 */ /* 0x000fe60003800000 */
[C---:B------:R-:W-:Y:S02]  /*30d0*/  IMAD R4, R15.reuse, c[0x0][0x1b4], R4 ;  /* 0x00006d000f047a24 */ /* 0x040fe400078e0204 */
[----:B------:R-:W-:-:S04]  /*30e0*/  IMAD.WIDE.U32 R6, R15, c[0x0][0x1b0], R6 ;  /* 0x00006c000f067a25 */ /* 0x000fc800078e0006 */
[----:B------:R-:W-:Y:S01]  /*30f0*/  IMAD.IADD R13, R7, 0x1, R4 ;  /* 0x00000001070d7824 */ /* 0x000fe200078e0204 */
[----:B-----5:R4:W-:Y:S04]  /*3100*/  STL [R1], R10 ;  /* 0x0000000a01007387 */ /* 0x0209e80000100800 */
[----:B---3--:R4:W-:Y:S04]  /*3110*/  STL [R1+0x4], R9 ;  /* 0x0000040901007387 */ /* 0x0089e80000100800 */
[----:B------:R4:W-:Y:S04]  /*3120*/  STL [R1+0xc], R11 ;  /* 0x00000c0b01007387 */ /* 0x0009e80000100800 */
[----:B------:R4:W-:Y:S01]  /*3130*/  STL [R1+0x8], R12 ;  /* 0x0000080c01007387 */ /* 0x0009e20000100800 */
[----:B------:R-:W-:Y:S05]  /*3140*/  @P6 BRA `(.L_x_629) ;  /* 0x0000021000006947 */ /* 0x000fea0003800000 */
[----:B------:R-:W-:Y:S01]  /*3150*/  ISETP.GE.AND P4, PT, R222, c[0x0][0x220], PT ;  /* 0x00008800de007a0c */ /* 0x000fe20003f86270 */
[----:B----4-:R-:W-:Y:S01]  /*3160*/  IMAD R12, R20, c[0x0][0x198], RZ ;  /* 0x00006600140c7a24 */ /* 0x010fe200078e02ff */
[----:B------:R-:W-:Y:S01]  /*3170*/  ISETP.GE.AND P3, PT, R14, c[0x0][0x220], PT ;  /* 0x000088000e007a0c */ /* 0x000fe20003f66270 */
[----:B------:R-:W-:Y:S01]  /*3180*/  IMAD.MOV.U32 R4, RZ, RZ, R6 ;  /* 0x000000ffff047224 */ /* 0x000fe200078e0006 */
[----:B------:R-:W-:Y:S01]  /*3190*/  ISETP.GE.AND P1, PT, R16, c[0x0][0x220], PT ;  /* 0x0000880010007a0c */ /* 0x000fe20003f26270 */
[----:B------:R-:W-:-:S02]  /*31a0*/  IMAD.MOV.U32 R5, RZ, RZ, R13 ;  /* 0x000000ffff057224 */ /* 0x000fc400078e000d */
        /* <DEDUP_REMOVED lines=27> */
.L_x_629:
[----:B------:R-:W-:Y:S05]  /*3360*/  BSYNC B0 ;  /* 0x0000000000007941 */ /* 0x000fea0003800000 */
.L_x_628:
        /* <DEDUP_REMOVED lines=13> */
[----:B--2-4-:R-:W-:-:S04]  /*3440*/  IMAD.WIDE.U32 R10, R4, c[0x0][0x198], R6 ;  /* 0x00006600040a7a25 */ /* 0x014fc800078e0006 */
        /* <DEDUP_REMOVED lines=25> */
.L_x_631:
[----:B------:R-:W-:Y:S05]  /*35e0*/  BSYNC B0 ;  /* 0x0000000000007941 */ /* 0x000fea0003800000 */
.L_x_630:
        /* <DEDUP_REMOVED lines=19> */
[----:B----4-:R-:W-:Y:S01]  /*3720*/  IMAD R12, R20, c[0x0][0x1a0], RZ ;  /* 0x00006800140c7a24 */ /* 0x010fe200078e02ff */
        /* <DEDUP_REMOVED lines=31> */
.L_x_633:
[----:B------:R-:W-:Y:S05]  /*3920*/  BSYNC B0 ;  /* 0x0000000000007941 */ /* 0x000fea0003800000 */
.L_x_632:
        /* <DEDUP_REMOVED lines=37> */
.L_x_635:
[----:B------:R-:W-:Y:S05]  /*3b80*/  BSYNC B0 ;  /* 0x0000000000007941 */ /* 0x000fea0003800000 */
.L_x_634:
[----:B------:R-:W-:Y:S02]  /*3b90*/  ULDC.64 UR20, c[0x0][0x318] ;  /* 0x0000c60000147ab9 */ /* 0x000fe40000000a00 */
[----:B------:R-:W-:Y:S01]  /*3ba0*/  ULDC.64 UR22, c[0x0][0x320] ;  /* 0x0000c80000167ab9 */ /* 0x000fe20000000a00 */
[----:B-1234-:R-:W-:Y:S01]  /*3bb0*/  LEA.HI R0, R22, R21, RZ, 0x6 ;  /* 0x0000001516007211 */ /* 0x01efe200078f30ff */
[----:B------:R-:W-:Y:S01]  /*3bc0*/  UISETP.NE.U32.AND UP1, UPT, URZ, UR20, UPT ;  /* 0x000000143f00728c */ /* 0x000fe2000bf25070 */
[----:B------:R-:W0:Y:S03]  /*3bd0*/  LDGDEPBAR ;  /* 0x00000000000079af */ /* 0x000e260000000000 */
[----:B------:R-:W-:-:S06]  /*3be0*/  UISETP.NE.AND.EX UP1, UPT, URZ, UR21, UPT, UP1 ;  /* 0x000000153f00728c */ /* 0x000fcc000bf25310 */
        /* <DEDUP_REMOVED lines=11> */
[----:B------:R1:W2:Y:S01]  /*3ca0*/  @P1 LDG.E R3, [R4.64] ;  /* 0x0000000604031981 */ /* 0x0002a2000c1e1900 */
[----:B------:R-:W-:Y:S01]  /*3cb0*/  SHF.R.S32.HI R0, RZ, 0x6, R0 ;  /* 0x00000006ff007819 */ /* 0x000fe20000011400 */
[----:B------:R-:W-:Y:S01]  /*3cc0*/  IMAD.SHL.U32 R175, R183, 0x2, RZ ;  /* 0x00000002b7af7824 */ /* 0x000fe200078e00ff */
[----:B------:R-:W-:Y:S01]  /*3cd0*/  IADD3 R7, R222, 0x40, RZ ;  /* 0x00000040de077810 */ /* 0x000fe20007ffe0ff */
[----:B------:R-:W-:Y:S01]  /*3ce0*/  CS2R R126, SRZ ;  /* 0x00000000007e7805 */ /* 0x000fe2000001ff00 */
[----:B------:R-:W-:Y:S01]  /*3cf0*/  MOV R203, R184 ;  /* 0x000000b800cb7202 */ /* 0x000fe20000000f00 */
[----:B------:R-:W-:Y:S01]  /*3d00*/  IMAD.SHL.U32 R0, R0, 0x20, RZ ;  /* 0x0000002000007824 */ /* 0x000fe200078e00ff */
        /* <DEDUP_REMOVED lines=18> */
[----:B-1----:R-:W2:Y:S01]  /*3e30*/  @P1 MUFU.RCP R5, c[0x0][0x238] ;  /* 0x00008e0000051b08 */ /* 0x002ea20000001000 */
[----:B------:R-:W-:Y:S01]  /*3e40*/  IMAD.SHL.U32 R4, R21, 0x2, RZ ;  /* 0x0000000215047824 */ /* 0x000fe200078e00ff */
[----:B------:R-:W-:Y:S01]  /*3e50*/  CS2R R96, SRZ ;  /* 0x0000000000607805 */ /* 0x000fe2000001ff00 */
[----:B------:R-:W-:Y:S01]  /*3e60*/  CS2R R90, SRZ ;  /* 0x00000000005a7805 */ /* 0x000fe2000001ff00 */
[----:B------:R-:W-:Y:S01]  /*3e70*/  CS2R R88, SRZ ;  /* 0x0000000000587805 */ /* 0x000fe2000001ff00 */
[----:B------:R-:W-:Y:S01]  /*3e80*/  CS2R R86, SRZ ;  /* 0x0000000000567805 */ /* 0x000fe2000001ff00 */
[----:B------:R-:W-:Y:S01]  /*3e90*/  LOP3.LUT R4, R0, 0x6, R4, 0xf8, !PT ;  /* 0x0000000600047812 */ /* 0x000fe200078ef804 */
[----:B------:R-:W-:Y:S01]  /*3ea0*/  IMAD.U32 R0, RZ, RZ, UR25 ;  /* 0x00000019ff007e24 */ /* 0x000fe2000f8e00ff */
[----:B------:R-:W-:Y:S01]  /*3eb0*/  CS2R R84, SRZ ;  /* 0x0000000000547805 */ /* 0x000fe2000001ff00 */
[----:B------:R-:W-:Y:S01]  /*3ec0*/  CS2R R78, SRZ ;  /* 0x00000000004e7805 */ /* 0x000fe2000001ff00 */
[----:B------:R-:W-:Y:S01]  /*3ed0*/  CS2R R76, SRZ ;  /* 0x00000000004c7805 */ /* 0x000fe2000001ff00 */
[----:B------:R-:W-:Y:S01]  /*3ee0*/  IMAD R195, R0, 0x80, R4 ;  /* 0x0000008000c37824 */ /* 0x000fe200078e0204 */
[----:B------:R-:W-:Y:S01]  /*3ef0*/  IADD3 R0, R181, 0x1800, RZ ;  /* 0x00001800b5007810 */ /* 0x000fe20007ffe0ff */
[----:B------:R-:W-:Y:S01]  /*3f00*/  CS2R R82, SRZ ;  /* 0x0000000000527805 */ /* 0x000fe2000001ff00 */
[----:B------:R-:W-:Y:S01]  /*3f10*/  IADD3 R4, R23, 0x1, RZ ;  /* 0x0000000117047810 */ /* 0x000fe20007ffe0ff */
[----:B------:R1:W3:Y:S01]  /*3f20*/  I2F R204, R195 ;  /* 0x000000c300cc7306 */ /* 0x0002e20000201400 */
[----:B------:R-:W-:Y:S01]  /*3f30*/  SEL R0, R0, R181, !P0 ;  /* 0x000000b500007207 */ /* 0x000fe20004000000 */
[----:B------:R-:W-:Y:S01]  /*3f40*/  CS2R R80, SRZ ;  /* 0x0000000000507805 */ /* 0x000fe2000001ff00 */
[C---:B------:R-:W-:Y:S01]  /*3f50*/  IADD3 R202, R195.reuse, 0x19, RZ ;  /* 0x00000019c3ca7810 */ /* 0x040fe20007ffe0ff */
[----:B------:R4:W-:Y:S01]  /*3f60*/  STL [R1+0x38], R4 ;  /* 0x0000380401007387 */ /* 0x0009e20000100800 */
[C---:B------:R-:W-:Y:S01]  /*3f70*/  IADD3 R201, R195.reuse, 0x18, RZ ;  /* 0x00000018c3c97810 */ /* 0x040fe20007ffe0ff */
[----:B------:R-:W-:Y:S01]  /*3f80*/  CS2R R74, SRZ ;  /* 0x00000000004a7805 */ /* 0x000fe2000001ff00 */
[C---:B------:R-:W-:Y:S01]  /*3f90*/  IADD3 R200, R195.reuse, 0x11, RZ ;  /* 0x00000011c3c87810 */ /* 0x040fe20007ffe0ff */
[----:B------:R1:W1:Y:S01]  /*3fa0*/  I2F R211, R202 ;  /* 0x000000ca00d37306 */ /* 0x0002620000201400 */
[C---:B------:R-:W-:Y:S01]  /*3fb0*/  IADD3 R199, R195.reuse, 0x10, RZ ;  /* 0x00000010c3c77810 */ /* 0x040fe20007ffe0ff */
[----:B------:R-:W-:Y:S01]  /*3fc0*/  CS2R R72, SRZ ;  /* 0x0000000000487805 */ /* 0x000fe2000001ff00 */
[C---:B------:R-:W-:Y:S01]  /*3fd0*/  IADD3 R198, R195.reuse, 0x9, RZ ;  /* 0x00000009c3c67810 */ /* 0x040fe20007ffe0ff */
[----:B------:R-:W-:Y:S01]  /*3fe0*/  CS2R R70, SRZ ;  /* 0x0000000000467805 */ /* 0x000fe2000001ff00 */
[C---:B------:R-:W-:Y:S01]  /*3ff0*/  IADD3 R197, R195.reuse, 0x8, RZ ;  /* 0x00000008c3c57810 */ /* 0x040fe20007ffe0ff */
[----:B------:R-:W-:Y:S01]  /*4000*/  CS2R R68, SRZ ;  /* 0x0000000000447805 */ /* 0x000fe2000001ff00 */
[----:B------:R-:W-:Y:S01]  /*4010*/  IADD3 R196, R195, 0x1, RZ ;  /* 0x00000001c3c47810 */ /* 0x000fe20007ffe0ff */
[----:B------:R1:W1:Y:S01]  /*4020*/  I2F R210, R201 ;  /* 0x000000c900d27306 */ /* 0x0002620000201400 */
[----:B------:R-:W-:Y:S01]  /*4030*/  CS2R R62, SRZ ;  /* 0x00000000003e7805 */ /* 0x000fe2000001ff00 */
[----:B------:R-:W-:Y:S01]  /*4040*/  CS2R R60, SRZ ;  /* 0x00000000003c7805 */ /* 0x000fe2000001ff00 */
[----:B------:R-:W-:Y:S01]  /*4050*/  CS2R R66, SRZ ;  /* 0x0000000000427805 */ /* 0x000fe2000001ff00 */
[----:B------:R-:W-:Y:S01]  /*4060*/  CS2R R64, SRZ ;  /* 0x0000000000407805 */ /* 0x000fe2000001ff00 */
[----:B------:R-:W-:Y:S01]  /*4070*/  CS2R R58, SRZ ;  /* 0x00000000003a7805 */ /* 0x000fe2000001ff00 */
[----:B------:R-:W-:Y:S01]  /*4080*/  CS2R R56, SRZ ;  /* 0x0000000000387805 */ /* 0x000fe2000001ff00 */
[----:B------:R-:W-:Y:S01]  /*4090*/  CS2R R54, SRZ ;  /* 0x0000000000367805 */ /* 0x000fe2000001ff00 */
[----:B------:R1:W1:Y:S01]  /*40a0*/  I2F R209, R200 ;  /* 0x000000c800d17306 */ /* 0x0002620000201400 */
[----:B------:R-:W-:Y:S01]  /*40b0*/  CS2R R52, SRZ ;  /* 0x0000000000347805 */ /* 0x000fe2000001ff00 */
[----:B------:R-:W-:Y:S01]  /*40c0*/  CS2R R46, SRZ ;  /* 0x00000000002e7805 */ /* 0x000fe2000001ff00 */
[----:B------:R-:W-:Y:S01]  /*40d0*/  CS2R R44, SRZ ;  /* 0x00000000002c7805 */ /* 0x000fe2000001ff00 */
[----:B------:R-:W-:Y:S01]  /*40e0*/  CS2R R50, SRZ ;  /* 0x0000000000327805 */ /* 0x000fe2000001ff00 */
[----:B----4-:R-:W-:Y:S01]  /*40f0*/  IMAD.SHL.U32 R4, R23, 0x4, RZ ;  /* 0x0000000417047824 */ /* 0x010fe200078e00ff */
[----:B------:R-:W-:Y:S01]  /*4100*/  CS2R R48, SRZ ;  /* 0x0000000000307805 */ /* 0x000fe2000001ff00 */
[----:B------:R-:W-:Y:S01]  /*4110*/  CS2R R42, SRZ ;  /* 0x00000000002a7805 */ /* 0x000fe2000001ff00 */
[----:B------:R4:W1:Y:S01]  /*4120*/  I2F R208, R199 ;  /* 0x000000c700d07306 */ /* 0x0008620000201400 */
[----:B------:R-:W-:Y:S01]  /*4130*/  CS2R R40, SRZ ;  /* 0x0000000000287805 */ /* 0x000fe2000001ff00 */
[----:B------:R-:W-:Y:S01]  /*4140*/  CS2R R38, SRZ ;  /* 0x0000000000267805 */ /* 0x000fe2000001ff00 */
[----:B------:R-:W-:Y:S01]  /*4150*/  CS2R R36, SRZ ;  /* 0x0000000000247805 */ /* 0x000fe2000001ff00 */
[----:B------:R-:W-:Y:S01]  /*4160*/  IADD3 R176, R175, R182, RZ ;  /* 0x000000b6afb07210 */ /* 0x000fe20007ffe0ff */
[----:B------:R-:W-:-:S03]  /*4170*/  UMOV UR4, URZ ;  /* 0x0000003f00047c82 */ /* 0x000fc60008000000 */
[----:B------:R4:W1:Y:S08]  /*4180*/  I2F R207, R198 ;  /* 0x000000c600cf7306 */ /* 0x0008700000201400 */
[----:B------:R4:W1:Y:S08]  /*4190*/  I2F R206, R197 ;  /* 0x000000c500ce7306 */ /* 0x0008700000201400 */
[----:B------:R4:W1:Y:S01]  /*41a0*/  I2F R205, R196 ;  /* 0x000000c400cd7306 */ /* 0x0008620000201400 */
[----:B--2---:R-:W-:Y:S01]  /*41b0*/  @P1 FMUL.FTZ R3, R3, R5 ;  /* 0x0000000503031220 */ /* 0x004fe20000410000 */
[----:B------:R-:W-:-:S03]  /*41c0*/  SHF.L.U64.HI R5, R23, 0x2, R19 ;  /* 0x0000000217057819 */ /* 0x000fc60000010213 */
[----:B------:R2:W5:Y:S02]  /*41d0*/  @P1 R2UR UR9, R3 ;  /* 0x00000000030913c2 */ /* 0x00056400000e0000 */
[----:B------:R-:W-:Y:S04]  /*41e0*/  STL [R1+0x30], R5 ;  /* 0x0000300501007387 */ /* 0x000fe80000100800 */
[----:B------:R1:W-:Y:S04]  /*41f0*/  STL [R1+0x34], R4 ;  /* 0x0000340401007387 */ /* 0x0003e80000100800 */
[----:B------:R-:W-:Y:S01]  /*4200*/  STL [R1+0x14], R7 ;  /* 0x0000140701007387 */ /* 0x000fe20000100800 */
[----:B--2---:R-:W-:Y:S01]  /*4210*/  IADD3 R3, R183, 0x1800, RZ ;  /* 0x00001800b7037810 */ /* 0x004fe20007ffe0ff */
[----:B-----5:R-:W-:-:S03]  /*4220*/  @UP1 UMOV UR4, UR9 ;  /* 0x0000000900041c82 */ /* 0x020fc60008000000 */
[----:B------:R-:W-:Y:S01]  /*4230*/  SEL R174, R3, R183, !P0 ;  /* 0x000000b703ae7207 */ /* 0x000fe20004000000 */
[----:B------:R-:W-:Y:S02]  /*4240*/  IMAD.SHL.U32 R3, R0, 0x2, RZ ;  /* 0x0000000200037824 */ /* 0x000fe400078e00ff */
[----:B------:R-:W-:Y:S02]  /*4250*/  IMAD.MOV.U32 R0, RZ, RZ, c[0x0][0x22c] ;  /* 0x00008b00ff007624 */ /* 0x000fe400078e00ff */
[----:B------:R-:W-:Y:S02]  /*4260*/  IMAD.SHL.U32 R174, R174, 0x2, RZ ;  /* 0x00000002aeae7824 */ /* 0x000fe400078e00ff */
[----:B------:R-:W-:-:S04]  /*4270*/  IMAD R0, R0, c[0x0][0x1c0], RZ ;  /* 0x0000700000007a24 */ /* 0x000fc800078e02ff */
[C---:B-1----:R-:W-:Y:S01]  /*4280*/  IMAD.SHL.U32 R4, R0.reuse, 0x8, RZ ;  /* 0x0000000800047824 */ /* 0x042fe200078e00ff */
[----:B------:R-:W-:-:S04]  /*4290*/  SHF.L.U32 R6, R0, 0x4, RZ ;  /* 0x0000000400067819 */ /* 0x000fc800000006ff */
[C---:B------:R-:W-:Y:S02]  /*42a0*/  IADD3 R5, R6.reuse, 0x20, RZ ;  /* 0x0000002006057810 */ /* 0x040fe40007ffe0ff */
[----:B------:R-:W-:Y:S02]  /*42b0*/  IADD3 R0, R6, 0x40, RZ ;  /* 0x0000004006007810 */ /* 0x000fe40007ffe0ff */
[----:B------:R-:W-:Y:S01]  /*42c0*/  IADD3 R6, R222, 0x20, RZ ;  /* 0x00000020de067810 */ /* 0x000fe20007ffe0ff */
[C---:B------:R-:W-:Y:S02]  /*42d0*/  IMAD.IADD R5, R4.reuse, 0x1, R5 ;  /* 0x0000000104057824 */ /* 0x040fe400078e0205 */
[C---:B------:R-:W-:Y:S02]  /*42e0*/  IMAD.IADD R0, R4.reuse, 0x1, R0 ;  /* 0x0000000104007824 */ /* 0x040fe400078e0200 */
[----:B------:R1:W-:Y:S02]  /*42f0*/  STL [R1+0x10], R6 ;  /* 0x0000100601007387 */ /* 0x0003e40000100800 */
[----:B-1----:R-:W-:-:S02]  /*4300*/  IMAD.IADD R6, R4, 0x1, R5 ;  /* 0x0000000104067824 */ /* 0x002fc400078e0205 */
[C---:B------:R-:W-:Y:S02]  /*4310*/  IMAD.IADD R5, R4.reuse, 0x1, R0 ;  /* 0x0000000104057824 */ /* 0x040fe400078e0200 */
[C---:B------:R-:W-:Y:S02]  /*4320*/  IMAD.IADD R6, R4.reuse, 0x1, R6 ;  /* 0x0000000104067824 */ /* 0x040fe400078e0206 */
[----:B------:R-:W-:-:S03]  /*4330*/  IMAD.IADD R5, R4, 0x1, R5 ;  /* 0x0000000104057824 */ /* 0x000fc600078e0205 */
[C---:B------:R-:W-:Y:S01]  /*4340*/  IADD3 R6, R4.reuse, R6, RZ ;  /* 0x0000000604067210 */ /* 0x040fe20007ffe0ff */
[----:B------:R-:W-:-:S04]  /*4350*/  IMAD.IADD R5, R4, 0x1, R5 ;  /* 0x0000000104057824 */ /* 0x000fc800078e0205 */
[----:B------:R1:W-:Y:S01]  /*4360*/  STL [R1+0x1c], R6 ;  /* 0x00001c0601007387 */ /* 0x0003e20000100800 */
[----:B------:R-:W-:-:S03]  /*4370*/  IMAD.IADD R0, R4, 0x1, R5 ;  /* 0x0000000104007824 */ /* 0x000fc600078e0205 */
[----:B------:R4:W-:Y:S01]  /*4380*/  STL [R1+0x18], R5 ;  /* 0x0000180501007387 */ /* 0x0009e20000100800 */
[----:B-1----:R-:W-:-:S05]  /*4390*/  IMAD.IADD R6, R4, 0x1, R6 ;  /* 0x0000000104067824 */ /* 0x002fca00078e0206 */
[----:B------:R4:W-:Y:S04]  /*43a0*/  STL [R1+0x24], R6 ;  /* 0x0000240601007387 */ /* 0x0009e80000100800 */
[----:B---3--:R4:W-:Y:S02]  /*43b0*/  STL [R1+0x20], R0 ;  /* 0x0000200001007387 */ /* 0x0089e40000100800 */
.L_x_638:
[----:B------:R-:W0:Y:S01]  /*43c0*/  LDGDEPBAR ;  /* 0x00000000000079af */ /* 0x000e220000000000 */
[----:B----4-:R-:W-:Y:S01]  /*43d0*/  IADD3 R0, R182, R174, RZ ;  /* 0x000000aeb6007210 */ /* 0x010fe20007ffe0ff */
[----:B------:R-:W-:Y:S02]  /*43e0*/  USHF.L.U32 UR9, UR25, 0x7, URZ ;  /* 0x0000000719097899 */ /* 0x000fe4000800063f */
[----:B------:R-:W-:Y:S02]  /*43f0*/  USHF.L.U32 UR10, UR5, 0x6, URZ ;  /* 0x00000006050a7899 */ /* 0x000fe4000800063f */
[----:B------:R-:W-:Y:S02]  /*4400*/  UIADD3 UR15, UR17, 0x80, UR9 ;  /* 0x00000080110f7890 */ /* 0x000fe4000fffe009 */
[----:B------:R-:W2:Y:S01]  /*4410*/  LDL R214, [R1+0x38] ;  /* 0x0000380001d67983 */ /* 0x000ea20000100800 */
[----:B------:R-:W-:Y:S02]  /*4420*/  UIADD3 UR9, UR9, 0x80, URZ ;  /* 0x0000008009097890 */ /* 0x000fe4000fffe03f */
[----:B------:R-:W-:Y:S01]  /*4430*/  UIADD3 UR15, UR15, -UR8, URZ ;  /* 0x800000080f0f7290 */ /* 0x000fe2000fffe03f */
[----:B------:R-:W3:Y:S03]  /*4440*/  LDL R213, [R1+0x8] ;  /* 0x0000080001d57983 */ /* 0x000ee60000100800 */
[----:B------:R-:W-:Y:S01]  /*4450*/  UISETP.GE.AND UP0, UPT, UR10, UR15, UPT ;  /* 0x0000000f0a00728c */ /* 0x000fe2000bf06270 */
[----:B------:R-:W4:Y:S03]  /*4460*/  LDL R212, [R1+0xc] ;  /* 0x00000c0001d47983 */ /* 0x000f260000100800 */
[----:B------:R-:W-:Y:S06]  /*4470*/  UISETP.LT.AND UP0, UPT, UR9, UR8, UP0 ;  /* 0x000000080900728c */ /* 0x000fec0008701270 */
[----:B------:R-:W-:Y:S01]  /*4480*/  PLOP3.LUT P0, PT, PT, PT, UP0, 0x80, 0x0 ;  /* 0x000000000000781c */ /* 0x000fe20003f0f008 */
[----:B------:R-:W-:Y:S01]  /*4490*/  UISETP.GT.AND UP0, UPT, UR5, UR16, UPT ;  /* 0x000000100500728c */ /* 0x000fe2000bf04270 */
        /* <DEDUP_REMOVED lines=19> */
[----:B-----5:R-:W-:Y:S02]  /*45d0*/  LDSM.16.M88.4 R164, [R0+0x1000] ;  /* 0x0010000000a4783b */ /* 0x020fe40000000200 */
        /* <DEDUP_REMOVED lines=30> */
[-C--:B------:R-:W-:Y:S03]  /*47c0*/  HMMA.16816.F32.BF16 R12, R136, R170.reuse, R12 ;  /* 0x000000aa880c723c */ /* 0x080fe6000004180c */
[----:B---3--:R-:W-:Y:S05]  /*47d0*/  FSETP.NEU.FTZ.AND P1, PT, R213, -INF , PT ;  /* 0xff800000d500780b */ /* 0x008fea0003f3d000 */
[C---:B------:R-:W-:Y:S08]  /*47e0*/  HMMA.16816.F32.BF16 R16, R164.reuse, R170, R16 ;  /* 0x000000aaa410723c */ /* 0x040ff00000041810 */
[-C--:B------:R-:W-:Y:S08]  /*47f0*/  HMMA.16816.F32.BF16 R20, R164, R140.reuse, R20 ;  /* 0x0000008ca414723c */ /* 0x080ff00000041814 */
[C---:B------:R-:W-:Y:S08]  /*4800*/  HMMA.16816.F32.BF16 R24, R136.reuse, R140, R24 ;  /* 0x0000008c8818723c */ /* 0x040ff00000041818 */
[-C--:B------:R-:W-:Y:S01]  /*4810*/  HMMA.16816.F32.BF16 R28, R136, R142.reuse, R28 ;  /* 0x0000008e881c723c */ /* 0x080fe2000004181c */
[----:B------:R1:W3:Y:S07]  /*4820*/  LDSM.16.M88.4 R136, [R0+0x2800] ;  /* 0x002800000088783b */ /* 0x0002ee0000000200 */
[----:B------:R-:W-:Y:S08]  /*4830*/  HMMA.16816.F32.BF16 R32, R164, R142, R32 ;  /* 0x0000008ea420723c */ /* 0x000ff00000041820 */
[-C--:B------:R-:W-:Y:S08]  /*4840*/  HMMA.16816.F32.BF16 R4, R144, R148.reuse, R4 ;  /* 0x000000949004723c */ /* 0x080ff00000041804 */
[C---:B--2---:R-:W-:Y:S01]  /*4850*/  HMMA.16816.F32.BF16 R8, R132.reuse, R148, R8 ;  /* 0x000000948408723c */ /* 0x044fe20000041808 */
[----:B-1----:R-:W-:Y:S04]  /*4860*/  MOV R0, UR8 ;  /* 0x0000000800007c02 */ /* 0x002fe80008000f00 */
[----:B------:R-:W-:Y:S03]  /*4870*/  IADD3 R0, R0, -UR17, R214 ;  /* 0x8000001100007c10 */ /* 0x000fe6000fffe0d6 */
[-C--:B------:R-:W-:Y:S04]  /*4880*/  HMMA.16816.F32.BF16 R12, R132, R150.reuse, R12 ;  /* 0x00000096840c723c */ /* 0x080fe8000004180c */
[----:B------:R-:W-:Y:S04]  /*4890*/  @!P0 IADD3 R0, R0, UR10, RZ ;  /* 0x0000000a00008c10 */ /* 0x000fe8000fffe0ff */
[C---:B------:R-:W-:Y:S08]  /*48a0*/  HMMA.16816.F32.BF16 R16, R144.reuse, R150, R16 ;  /* 0x000000969010723c */ /* 0x040ff00000041810 */
[-C--:B------:R-:W-:Y:S08]  /*48b0*/  HMMA.16816.F32.BF16 R20, R144, R152.reuse, R20 ;  /* 0x000000989014723c */ /* 0x080ff00000041814 */
[C---:B------:R-:W-:Y:S08]  /*48c0*/  HMMA.16816.F32.BF16 R24, R132.reuse, R152, R24 ;  /* 0x000000988418723c */ /* 0x040ff00000041818 */
[-C--:B------:R-:W-:Y:S08]  /*48d0*/  HMMA.16816.F32.BF16 R28, R132, R154.reuse, R28 ;  /* 0x0000009a841c723c */ /* 0x080ff0000004181c */
[----:B------:R-:W-:Y:S01]  /*48e0*/  HMMA.16816.F32.BF16 R32, R144, R154, R32 ;  /* 0x0000009a9020723c */ /* 0x000fe20000041820 */
[----:B------:R-:W2:Y:S04]  /*48f0*/  LDL R146, [R1+0x34] ;  /* 0x0000340001927983 */ /* 0x000ea80000100800 */
[----:B------:R-:W2:Y:S03]  /*4900*/  LDL R144, [R1+0x30] ;  /* 0x0000300001907983 */ /* 0x000ea60000100800 */
[-C--:B------:R-:W-:Y:S08]  /*4910*/  HMMA.16816.F32.BF16 R4, R156, R160.reuse, R4 ;  /* 0x000000a09c04723c */ /* 0x080ff00000041804 */
[C---:B---3--:R-:W-:Y:S08]  /*4920*/  HMMA.16816.F32.BF16 R8, R136.reuse, R160, R8 ;  /* 0x000000a08808723c */ /* 0x048ff00000041808 */
        /* <DEDUP_REMOVED lines=8> */
[----:B------:R-:W-:Y:S01]  /*49b0*/  MUFU.TANH R170, R5 ;  /* 0x0000000500aa7308 */ /* 0x000fe20000002400 */
        /* <DEDUP_REMOVED lines=13> */
[----:B------:R1:W1:Y:S01]  /*4a90*/  MUFU.TANH R247, R15 ;  /* 0x0000000f00f77308 */ /* 0x0002620000002400 */
[----:B---3--:R-:W3:Y:S09]  /*4aa0*/  LDL R13, [R1] ;  /* 0x00000000010d7983 */ /* 0x008ef20000100800 */
[----:B------:R4:W4:Y:S10]  /*4ab0*/  MUFU.TANH R227, R7 ;  /* 0x0000000700e37308 */ /* 0x0009340000002400 */
[----:B------:R4:W-:Y:S01]  /*4ac0*/  MUFU.TANH R240, R12 ;  /* 0x0000000c00f07308 */ /* 0x0009e20000002400 */
[----:B-1----:R-:W2:Y:S09]  /*4ad0*/  LDL R15, [R1+0x4] ;  /* 0x00000400010f7983 */ /* 0x002eb20000100800 */
[----:B------:R1:W-:Y:S01]  /*4ae0*/  MUFU.TANH R251, R11 ;  /* 0x0000000b00fb7308 */ /* 0x0003e20000002400 */
[----:B----4-:R-:W4:Y:S09]  /*4af0*/  LDSM.16.M88.4 R4, [R172+0xd400] ;  /* 0x00d40000ac04783b */ /* 0x010f320000000200 */
[----:B------:R1:W-:Y:S01]  /*4b00*/  MUFU.TANH R246, R8 ;  /* 0x0000000800f67308 */ /* 0x0003e20000002400 */
[----:B------:R-:W-:Y:S04]  /*4b10*/  @!P0 IMNMX R12, R0, UR8, PT ;  /* 0x00000008000c8c17 */ /* 0x000fe8000b800200 */
[-C--:B------:R-:W-:Y:S05]  /*4b20*/  @!P0 ISETP.GE.AND P2, PT, R195, R12.reuse, PT ;  /* 0x0000000cc300820c */ /* 0x080fea0003f46270 */
[----:B------:R-:W-:Y:S01]  /*4b30*/  MUFU.TANH R169, R16 ;  /* 0x0000001000a97308 */ /* 0x000fe20000002400 */
[----:B-1----:R-:W-:Y:S05]  /*4b40*/  FMUL.FTZ R11, R213, 1.4426950216293334961 ;  /* 0x3fb8aa3bd50b7820 */ /* 0x002fea0000410000 */
[----:B------:R-:W-:Y:S04]  /*4b50*/  FSEL R11, R11, RZ, P1 ;  /* 0x000000ff0b0b7208 */ /* 0x000fe80000800000 */
[----:B------:R1:W-:Y:S01]  /*4b60*/  MUFU.TANH R252, R10 ;  /* 0x0000000a00fc7308 */ /* 0x0003e20000002400 */
[----:B------:R-:W-:Y:S01]  /*4b70*/  @!P0 ISETP.GE.AND P1, PT, R196, R12, PT ;  /* 0x0000000cc400820c */ /* 0x000fe20003f26270 */
[----:B------:R-:W-:Y:S05]  /*4b80*/  FFMA.FTZ R8, R204, UR4, R166 ;  /* 0x00000004cc087c23 */ /* 0x000fea00080100a6 */
[----:B------:R-:W-:Y:S03]  /*4b90*/  @!P0 FSEL R8, R8, -INF , !P2 ;  /* 0xff80000008088808 */ /* 0x000fe60005000000 */
[----:B------:R-:W-:Y:S01]  /*4ba0*/  MUFU.TANH R165, R17 ;  /* 0x0000001100a57308 */ /* 0x000fe20000002400 */
[-C--:B----4-:R-:W-:Y:S03]  /*4bb0*/  HMMA.16816.F32.BF16 R20, R156, R4.reuse, R20 ;  /* 0x000000049c14723c */ /* 0x090fe60000041814 */
[----:B------:R-:W-:Y:S06]  /*4bc0*/  FFMA.FTZ R8, R8, c[0x0][0x23c], -R11 ;  /* 0x00008f0008087a23 */ /* 0x000fec000001080b */
[----:B------:R4:W-:Y:S01]  /*4bd0*/  MUFU.TANH R245, R9 ;  /* 0x0000000900f57308 */ /* 0x0009e20000002400 */
[C---:B------:R-:W-:Y:S04]  /*4be0*/  HMMA.16816.F32.BF16 R24, R136.reuse, R4, R24 ;  /* 0x000000048818723c */ /* 0x040fe80000041818 */
[----:B-1----:R-:W-:Y:S03]  /*4bf0*/  @!P0 IADD3 R10, R0, 0x8, RZ ;  /* 0x00000008000a8810 */ /* 0x002fe60007ffe0ff */
[----:B------:R-:W-:Y:S02]  /*4c00*/  FMUL.FTZ R4, R212, 1.4426950216293334961 ;  /* 0x3fb8aa3bd4047820 */ /* 0x000fe40000410000 */
[----:B------:R-:W-:Y:S01]  /*4c10*/  MUFU.TANH R217, R18 ;  /* 0x0000001200d97308 */ /* 0x000fe20000002400 */
[-C--:B------:R-:W-:Y:S03]  /*4c20*/  HMMA.16816.F32.BF16 R28, R136, R6.reuse, R28 ;  /* 0x00000006881c723c */ /* 0x080fe6000004181c */
[----:B------:R-:W-:Y:S01]  /*4c30*/  @!P0 IMNMX R10, R10, UR8, PT ;  /* 0x000000080a0a8c17 */ /* 0x000fe2000b800200 */
[----:B------:R-:W-:Y:S02]  /*4c40*/  FFMA.FTZ R5, R204, UR4, R228 ;  /* 0x00000004cc057c23 */ /* 0x000fe400080100e4 */
[----:B------:R-:W-:Y:S01]  /*4c50*/  FMUL.FTZ R20, R20, c[0x0][0x2ec] ;  /* 0x0000bb0014147a20 */ /* 0x000fe20000410000 */
[-C--:B------:R-:W-:Y:S02]  /*4c60*/  @!P0 ISETP.GE.AND P2, PT, R195, R10.reuse, PT ;  /* 0x0000000ac300820c */ /* 0x080fe40003f46270 */
[----:B------:R1:W-:Y:S01]  /*4c70*/  MUFU.EX2 R148, R8 ;  /* 0x0000000800947308 */ /* 0x0003e20000000800 */
[----:B------:R-:W-:Y:S04]  /*4c80*/  HMMA.16816.F32.BF16 R32, R156, R6, R32 ;  /* 0x000000069c20723c */ /* 0x000fe80000041820 */
[----:B----4-:R-:W-:Y:S01]  /*4c90*/  FFMA.FTZ R9, R205, UR4, R170 ;  /* 0x00000004cd097c23 */ /* 0x010fe200080100aa */
[----:B------:R-:W-:Y:S01]  /*4ca0*/  @!P0 FSEL R5, R5, -INF , !P2 ;  /* 0xff80000005058808 */ /* 0x000fe20005000000 */
[----:B------:R-:W-:Y:S02]  /*4cb0*/  FMUL.FTZ R21, R21, c[0x0][0x2ec] ;  /* 0x0000bb0015157a20 */ /* 0x000fe40000410000 */
[----:B------:R-:W-:Y:S01]  /*4cc0*/  FMUL.FTZ R22, R22, c[0x0][0x2ec] ;  /* 0x0000bb0016167a20 */ /* 0x000fe20000410000 */
[----:B------:R-:W-:Y:S03]  /*4cd0*/  MUFU.TANH R215, R19 ;  /* 0x0000001300d77308 */ /* 0x000fe60000002400 */
[----:B------:R-:W-:Y:S01]  /*4ce0*/  @!P0 FSEL R9, R9, -INF , !P1 ;  /* 0xff80000009098808 */ /* 0x000fe20004800000 */
[----:B------:R-:W-:Y:S01]  /*4cf0*/  FMUL.FTZ R23, R23, c[0x0][0x2ec] ;  /* 0x0000bb0017177a20 */ /* 0x000fe20000410000 */
[----:B------:R-:W-:Y:S01]  /*4d00*/  FSETP.NEU.FTZ.AND P1, PT, R212, -INF , PT ;  /* 0xff800000d400780b */ /* 0x000fe20003f3d000 */
[----:B------:R-:W-:Y:S02]  /*4d10*/  FMUL.FTZ R28, R28, c[0x0][0x2ec] ;  /* 0x0000bb001c1c7a20 */ /* 0x000fe40000410000 */
[----:B------:R-:W-:Y:S02]  /*4d20*/  FMUL.FTZ R29, R29, c[0x0][0x2ec] ;  /* 0x0000bb001d1d7a20 */ /* 0x000fe40000410000 */
[----:B------:R-:W4:Y:S01]  /*4d30*/  MUFU.TANH R248, R14 ;  /* 0x0000000e00f87308 */ /* 0x000f220000002400 */
[----:B------:R-:W-:Y:S02]  /*4d40*/  FFMA.FTZ R6, R207, UR4, R247 ;  /* 0x00000004cf067c23 */ /* 0x000fe400080100f7 */
[----:B------:R-:W-:Y:S02]  /*4d50*/  FMUL.FTZ R30, R30, c[0x0][0x2ec] ;  /* 0x0000bb001e1e7a20 */ /* 0x000fe40000410000 */
[----:B-1----:R-:W-:Y:S01]  /*4d60*/  FFMA.FTZ R8, R9, c[0x0][0x23c], -R11 ;  /* 0x00008f0009087a23 */ /* 0x002fe2000001080b */
[----:B------:R-:W-:Y:S01]  /*4d70*/  FSEL R9, R4, RZ, P1 ;  /* 0x000000ff04097208 */ /* 0x000fe20000800000 */
[----:B------:R-:W-:Y:S01]  /*4d80*/  FFMA.FTZ R4, R205, UR4, R227 ;  /* 0x00000004cd047c23 */ /* 0x000fe200080100e3 */
[----:B------:R-:W-:Y:S01]  /*4d90*/  @!P0 ISETP.GE.AND P1, PT, R196, R10, PT ;  /* 0x0000000ac400820c */ /* 0x000fe20003f26270 */
[----:B------:R-:W-:Y:S01]  /*4da0*/  FMUL.FTZ R32, R32, c[0x0][0x2ec] ;  /* 0x0000bb0020207a20 */ /* 0x000fe20000410000 */
[----:B------:R-:W1:Y:S01]  /*4db0*/  MUFU.TANH R168, R20 ;  /* 0x0000001400a87308 */ /* 0x000e620000002400 */
[--C-:B------:R-:W-:Y:S01]  /*4dc0*/  FFMA.FTZ R5, R5, c[0x0][0x23c], -R9.reuse ;  /* 0x00008f0005057a23 */ /* 0x100fe20000010809 */
[----:B------:R-:W-:Y:S01]  /*4dd0*/  @!P0 FSEL R4, R4, -INF , !P1 ;  /* 0xff80000004048808 */ /* 0x000fe20004800000 */
[----:B------:R-:W-:Y:S02]  /*4de0*/  FMUL.FTZ R33, R33, c[0x0][0x2ec] ;  /* 0x0000bb0021217a20 */ /* 0x000fe40000410000 */
[----:B------:R-:W-:Y:S02]  /*4df0*/  FMUL.FTZ R34, R34, c[0x0][0x2ec] ;  /* 0x0000bb0022227a20 */ /* 0x000fe40000410000 */
[----:B------:R-:W-:Y:S02]  /*4e00*/  FMUL.FTZ R35, R35, c[0x0][0x2ec] ;  /* 0x0000bb0023237a20 */ /* 0x000fe40000410000 */
[----:B------:R-:W-:Y:S01]  /*4e10*/  FMUL.FTZ R31, R31, c[0x0][0x2ec] ;  /* 0x0000bb001f1f7a20 */ /* 0x000fe20000410000 */
[----:B------:R1:W-:Y:S01]  /*4e20*/  MUFU.EX2 R145, R8 ;  /* 0x0000000800917308 */ /* 0x0003e20000000800 */
[----:B------:R-:W-:Y:S02]  /*4e30*/  FMUL.FTZ R24, R24, c[0x0][0x2ec] ;  /* 0x0000bb0018187a20 */ /* 0x000fe40000410000 */
[----:B------:R-:W-:Y:S02]  /*4e40*/  FMUL.FTZ R25, R25, c[0x0][0x2ec] ;  /* 0x0000bb0019197a20 */ /* 0x000fe40000410000 */
[----:B------:R-:W-:Y:S02]  /*4e50*/  FMUL.FTZ R26, R26, c[0x0][0x2ec] ;  /* 0x0000bb001a1a7a20 */ /* 0x000fe40000410000 */
[----:B------:R-:W-:Y:S02]  /*4e60*/  FMUL.FTZ R27, R27, c[0x0][0x2ec] ;  /* 0x0000bb001b1b7a20 */ /* 0x000fe40000410000 */
[----:B------:R-:W-:Y:S01]  /*4e70*/  FFMA.FTZ R4, R4, c[0x0][0x23c], -R9 ;  /* 0x00008f0004047a23 */ /* 0x000fe20000010809 */
[----:B------:R-:W-:Y:S01]  /*4e80*/  MUFU.EX2 R231, R5 ;  /* 0x0000000500e77308 */ /* 0x000fe20000000800 */
[----:B----4-:R-:W-:Y:S09]  /*4e90*/  FFMA.FTZ R7, R206, UR4, R248 ;  /* 0x00000004ce077c23 */ /* 0x010ff200080100f8 */
[----:B------:R4:W-:Y:S01]  /*4ea0*/  MUFU.EX2 R229, R4 ;  /* 0x0000000400e57308 */ /* 0x0009e20000000800 */
[----:B-1----:R-:W-:Y:S04]  /*4eb0*/  @!P0 IADD3 R8, R0, 0x20, RZ ;  /* 0x0000002000088810 */ /* 0x002fe80007ffe0ff */
[----:B------:R-:W-:Y:S05]  /*4ec0*/  @!P0 IMNMX R8, R8, UR8, PT ;  /* 0x0000000808088c17 */ /* 0x000fea000b800200 */
[----:B------:R-:W-:Y:S01]  /*4ed0*/  MUFU.TANH R213, R28 ;  /* 0x0000001c00d57308 */ /* 0x000fe20000002400 */
[-C--:B------:R-:W-:Y:S09]  /*4ee0*/  @!P0 ISETP.GE.AND P2, PT, R195, R8.reuse, PT ;  /* 0x00000008c300820c */ /* 0x080ff20003f46270 */
[----:B------:R-:W-:Y:S01]  /*4ef0*/  MUFU.TANH R212, R29 ;  /* 0x0000001d00d47308 */ /* 0x000fe20000002400 */
[----:B----4-:R-:W-:Y:S05]  /*4f00*/  FFMA.FTZ R4, R204, UR4, R246 ;  /* 0x00000004cc047c23 */ /* 0x010fea00080100f6 */
[----:B------:R-:W-:Y:S04]  /*4f10*/  @!P0 FSEL R4, R4, -INF , !P2 ;  /* 0xff80000004048808 */ /* 0x000fe80005000000 */
[----:B------:R-:W-:Y:S10]  /*4f20*/  MUFU.TANH R232, R30 ;  /* 0x0000001e00e87308 */ /* 0x000ff40000002400 */
[----:B------:R-:W-:Y:S10]  /*4f30*/  MUFU.TANH R150, R32 ;  /* 0x0000002000967308 */ /* 0x000ff40000002400 */
[----:B------:R-:W-:Y:S10]  /*4f40*/  MUFU.TANH R149, R33 ;  /* 0x0000002100957308 */ /* 0x000ff40000002400 */
[----:B------:R-:W-:Y:S10]  /*4f50*/  MUFU.TANH R158, R34 ;  /* 0x00000022009e7308 */ /* 0x000ff40000002400 */
[----:B------:R-:W-:Y:S10]  /*4f60*/  MUFU.TANH R157, R35 ;  /* 0x00000023009d7308 */ /* 0x000ff40000002400 */
[----:B------:R-:W-:Y:S10]  /*4f70*/  MUFU.TANH R230, R31 ;  /* 0x0000001f00e67308 */ /* 0x000ff40000002400 */
[----:B------:R-:W1:Y:S10]  /*4f80*/  MUFU.TANH R167, R21 ;  /* 0x0000001500a77308 */ /* 0x000e740000002400 */
[----:B------:R-:W4:Y:S10]  /*4f90*/  MUFU.TANH R219, R22 ;  /* 0x0000001600db7308 */ /* 0x000f340000002400 */
[----:B------:R-:W1:Y:S10]  /*4fa0*/  MUFU.TANH R216, R23 ;  /* 0x0000001700d87308 */ /* 0x000e740000002400 */
[----:B------:R-:W1:Y:S10]  /*4fb0*/  MUFU.TANH R226, R24 ;  /* 0x0000001800e27308 */ /* 0x000e740000002400 */
[----:B------:R-:W1:Y:S10]  /*4fc0*/  MUFU.TANH R225, R25 ;  /* 0x0000001900e17308 */ /* 0x000e740000002400 */
[----:B------:R-:W1:Y:S01]  /*4fd0*/  MUFU.TANH R242, R26 ;  /* 0x0000001a00f27308 */ /* 0x000e620000002400 */
[C---:B---3--:R-:W-:Y:S01]  /*4fe0*/  FMUL.FTZ R5, R13.reuse, 1.4426950216293334961 ;  /* 0x3fb8aa3b0d057820 */ /* 0x048fe20000410000 */
[----:B------:R-:W-:Y:S01]  /*4ff0*/  FSETP.NEU.FTZ.AND P1, PT, R13, -INF , PT ;  /* 0xff8000000d00780b */ /* 0x000fe20003f3d000 */
[----:B------:R-:W-:Y:S03]  /*5000*/  FFMA.FTZ R13, R205, UR4, R245 ;  /* 0x00000004cd0d7c23 */ /* 0x000fe600080100f5 */
[----:B------:R-:W-:Y:S04]  /*5010*/  FSEL R5, R5, RZ, P1 ;  /* 0x000000ff05057208 */ /* 0x000fe80000800000 */
[----:B------:R-:W3:Y:S01]  /*5020*/  MUFU.TANH R241, R27 ;  /* 0x0000001b00f17308 */ /* 0x000ee20000002400 */
[----:B------:R-:W-:Y:S01]  /*5030*/  @!P0 ISETP.GE.AND P1, PT, R196, R8, PT ;  /* 0x00000008c400820c */ /* 0x000fe20003f26270 */
[--C-:B------:R-:W-:Y:S03]  /*5040*/  FFMA.FTZ R14, R4, c[0x0][0x23c], -R5.reuse ;  /* 0x00008f00040e7a23 */ /* 0x100fe60000010805 */
[----:B------:R-:W-:Y:S02]  /*5050*/  @!P0 FSEL R13, R13, -INF , !P1 ;  /* 0xff8000000d0d8808 */ /* 0x000fe40004800000 */
[----:B------:R-:W-:Y:S03]  /*5060*/  @!P0 IADD3 R4, R0, 0x28, RZ ;  /* 0x0000002800048810 */ /* 0x000fe60007ffe0ff */
[----:B------:R-:W-:Y:S01]  /*5070*/  FFMA.FTZ R13, R13, c[0x0][0x23c], -R5 ;  /* 0x00008f000d0d7a23 */ /* 0x000fe20000010805 */
[----:B------:R1:W-:Y:S01]  /*5080*/  MUFU.EX2 R239, R14 ;  /* 0x0000000e00ef7308 */ /* 0x0003e20000000800 */
[----:B------:R-:W-:Y:S01]  /*5090*/  @!P0 IMNMX R4, R4, UR8, PT ;  /* 0x0000000804048c17 */ /* 0x000fe2000b800200 */
[C---:B--2---:R-:W-:Y:S01]  /*50a0*/  FMUL.FTZ R0, R15.reuse, 1.4426950216293334961 ;  /* 0x3fb8aa3b0f007820 */ /* 0x044fe20000410000 */
[----:B------:R-:W-:Y:S02]  /*50b0*/  FSETP.NEU.FTZ.AND P1, PT, R15, -INF , PT ;  /* 0xff8000000f00780b */ /* 0x000fe40003f3d000 */
[-C--:B------:R-:W-:Y:S02]  /*50c0*/  @!P0 ISETP.GE.AND P2, PT, R195, R4.reuse, PT ;  /* 0x00000004c300820c */ /* 0x080fe40003f46270 */
[----:B------:R-:W-:Y:S03]  /*50d0*/  FSEL R0, R0, RZ, P1 ;  /* 0x000000ff00007208 */ /* 0x000fe60000800000 */
[----:B------:R2:W-:Y:S01]  /*50e0*/  MUFU.EX2 R237, R13 ;  /* 0x0000000d00ed7308 */ /* 0x0005e20000000800 */
[----:B------:R-:W-:Y:S01]  /*50f0*/  @!P0 ISETP.GE.AND P1, PT, R196, R4, PT ;  /* 0x00000004c400820c */ /* 0x000fe20003f26270 */
[----:B-1----:R-:W-:Y:S05]  /*5100*/  FFMA.FTZ R14, R204, UR4, R252 ;  /* 0x00000004cc0e7c23 */ /* 0x002fea00080100fc */
[----:B------:R-:W-:Y:S02]  /*5110*/  @!P0 FSEL R14, R14, -INF , !P2 ;  /* 0xff8000000e0e8808 */ /* 0x000fe40005000000 */
[-C--:B------:R-:W-:Y:S01]  /*5120*/  @!P0 ISETP.GE.AND P2, PT, R201, R8.reuse, PT ;  /* 0x00000008c900820c */ /* 0x080fe20003f46270 */
[----:B--2---:R-:W-:Y:S02]  /*5130*/  FFMA.FTZ R13, R205, UR4, R251 ;  /* 0x00000004cd0d7c23 */ /* 0x004fe400080100fb */
[--C-:B------:R-:W-:Y:S03]  /*5140*/  FFMA.FTZ R14, R14, c[0x0][0x23c], -R0.reuse ;  /* 0x00008f000e0e7a23 */ /* 0x100fe60000010800 */
[----:B------:R-:W-:Y:S01]  /*5150*/  @!P0 FSEL R13, R13, -INF , !P1 ;  /* 0xff8000000d0d8808 */ /* 0x000fe20004800000 */
[----:B------:R1:W-:Y:S01]  /*5160*/  MUFU.EX2 R250, R14 ;  /* 0x0000000e00fa7308 */ /* 0x0003e20000000800 */
[-C--:B------:R-:W-:Y:S03]  /*5170*/  @!P0 ISETP.GE.AND P1, PT, R197, R8.reuse, PT ;  /* 0x00000008c500820c */ /* 0x080fe60003f26270 */
[----:B------:R-:W-:Y:S06]  /*5180*/  FFMA.FTZ R13, R13, c[0x0][0x23c], -R0 ;  /* 0x00008f000d0d7a23 */ /* 0x000fec0000010800 */
[----:B------:R2:W2:Y:S01]  /*5190*/  MUFU.EX2 R249, R13 ;  /* 0x0000000d00f97308 */ /* 0x0004a20000000800 */
[----:B-1----:R-:W-:Y:S02]  /*51a0*/  FFMA.FTZ R14, R207, UR4, R238 ;  /* 0x00000004cf0e7c23 */ /* 0x002fe400080100ee */
[----:B--2---:R-:W-:Y:S05]  /*51b0*/  FFMA.FTZ R13, R206, UR4, R240 ;  /* 0x00000004ce0d7c23 */ /* 0x004fea00080100f0 */
        /* <DEDUP_REMOVED lines=20> */
[----:B--2---:R-:W-:Y:S02]  /*5300*/  FFMA.FTZ R6, R207, UR4, R165 ;  /* 0x00000004cf067c23 */ /* 0x004fe400080100a5 */
        /* <DEDUP_REMOVED lines=24> */
[----:B------:R1:W-:Y:S01]  /*5490*/  MUFU.EX2 R153, R6 ;  /* 0x0000000600997308 */ /* 0x0003e20000000800 */
[----:B----4-:R-:W-:Y:S05]  /*54a0*/  FFMA.FTZ R7, R208, UR4, R219 ;  /* 0x00000004d0077c23 */ /* 0x010fea00080100db */
[----:B------:R-:W-:Y:S02]  /*54b0*/  @!P0 FSEL R7, R7, -INF , !P1 ;  /* 0xff80000007078808 */ /* 0x000fe40004800000 */
[----:B------:R-:W-:Y:S03]  /*54c0*/  @!P0 ISETP.GE.AND P1, PT, R200, R10, PT ;  /* 0x0000000ac800820c */ /* 0x000fe60003f26270 */
[--C-:B------:R-:W-:Y:S02]  /*54d0*/  FFMA.FTZ R7, R7, c[0x0][0x23c], -R9.reuse ;  /* 0x00008f0007077a23 */ /* 0x100fe40000010809 */
[----:B-1----:R-:W-:Y:S02]  /*54e0*/  FFMA.FTZ R6, R209, UR4, R216 ;  /* 0x00000004d1067c23 */ /* 0x002fe400080100d8 */
        /* <DEDUP_REMOVED lines=19> */
[----:B---3--:R-:W-:Y:S02]  /*5620*/  FFMA.FTZ R6, R209, UR4, R241 ;  /* 0x00000004d1067c23 */ /* 0x008fe400080100f1 */
[----:B------:R1:W-:Y:S03]  /*5630*/  MUFU.EX2 R236, R7 ;  /* 0x0000000700ec7308 */ /* 0x0003e60000000800 */
[----:B------:R-:W-:Y:S02]  /*5640*/  @!P0 FSEL R6, R6, -INF , !P1 ;  /* 0xff80000006068808 */ /* 0x000fe40004800000 */
[----:B------:R-:W-:Y:S03]  /*5650*/  @!P0 ISETP.GE.AND P1, PT, R202, R8, PT ;  /* 0x00000008ca00820c */ /* 0x000fe60003f26270 */
[----:B------:R-:W-:Y:S02]  /*5660*/  FFMA.FTZ R13, R6, c[0x0][0x23c], -R0 ;  /* 0x00008f00060d7a23 */ /* 0x000fe40000010800 */
[----:B------:R-:W-:Y:S02]  /*5670*/  FFMA.FTZ R6, R211, UR4, R212 ;  /* 0x00000004d3067c23 */ /* 0x000fe400080100d4 */
[----:B------:R-:W-:Y:S03]  /*5680*/  MUFU.EX2 R235, R13 ;  /* 0x0000000d00eb7308 */ /* 0x000fe60000000800 */
[----:B------:R-:W-:Y:S02]  /*5690*/  @!P0 FSEL R6, R6, -INF , !P1 ;  /* 0xff80000006068808 */ /* 0x000fe40004800000 */
[----:B------:R-:W-:Y:S01]  /*56a0*/  @!P0 ISETP.GE.AND P1, PT, R201, R4, PT ;  /* 0x00000004c900820c */ /* 0x000fe20003f26270 */
[----:B-1----:R-:W-:Y:S05]  /*56b0*/  FFMA.FTZ R7, R210, UR4, R213 ;  /* 0x00000004d2077c23 */ /* 0x002fea00080100d5 */
[----:B------:R-:W-:Y:S02]  /*56c0*/  @!P0 FSEL R7, R7, -INF , !P2 ;  /* 0xff80000007078808 */ /* 0x000fe40005000000 */
[-C--:B------:R-:W-:Y:S03]  /*56d0*/  @!P0 ISETP.GE.AND P2, PT, R201, R12.reuse, PT ;  /* 0x0000000cc900820c */ /* 0x080fe60003f46270 */
[--C-:B------:R-:W-:Y:S02]  /*56e0*/  FFMA.FTZ R7, R7, c[0x0][0x23c], -R5.reuse ;  /* 0x00008f0007077a23 */ /* 0x100fe40000010805 */
[----:B------:R-:W-:Y:S02]  /*56f0*/  FFMA.FTZ R5, R6, c[0x0][0x23c], -R5 ;  /* 0x00008f0006057a23 */ /* 0x000fe40000010805 */
[----:B------:R-:W-:Y:S01]  /*5700*/  FFMA.FTZ R6, R210, UR4, R232 ;  /* 0x00000004d2067c23 */ /* 0x000fe200080100e8 */
        /* <DEDUP_REMOVED lines=10> */
[--C-:B------:R-:W-:Y:S03]  /*57b0*/  FFMA.FTZ R7, R7, c[0x0][0x23c], -R11.reuse ;  /* 0x00008f0007077a23 */ /* 0x100fe6000001080b */
[----:B------:R-:W-:Y:S01]  /*57c0*/  @!P0 FSEL R5, R5, -INF , !P1 ;  /* 0xff80000005058808 */ /* 0x000fe20004800000 */
[----:B------:R1:W-:Y:S01]  /*57d0*/  MUFU.EX2 R152, R7 ;  /* 0x0000000700987308 */ /* 0x0003e20000000800 */
[----:B------:R-:W-:Y:S01]  /*57e0*/  @!P0 ISETP.GE.AND P1, PT, R202, R10, PT ;  /* 0x0000000aca00820c */ /* 0x000fe20003f26270 */
[----:B---3--:R-:W-:Y:S02]  /*57f0*/  FFMA.FTZ R6, R210, UR4, R158 ;  /* 0x00000004d2067c23 */ /* 0x008fe4000801009e */
        /* <DEDUP_REMOVED lines=14> */
[----:B------:R-:W-:Y:S01]  /*58e0*/  IADD3 R146, P0, R146, UR14, RZ ;  /* 0x0000000e92927c10 */ /* 0x000fe2000ff1e0ff */
[----:B------:R1:W-:Y:S02]  /*58f0*/  STS [R188+0x19400], R7 ;  /* 0x01940007bc007388 */ /* 0x0003e40000000800 */
[----:B------:R-:W-:Y:S01]  /*5900*/  FFMA.FTZ R0, R5, c[0x0][0x23c], -R0 ;  /* 0x00008f0005007a23 */ /* 0x000fe20000010800 */
[----:B------:R-:W-:Y:S01]  /*5910*/  F2FP.BF16.PACK_AB R5, R249, R250 ;  /* 0x000000faf905723e */ /* 0x000fe200000010ff */
[----:B------:R-:W2:Y:S01]  /*5920*/  MUFU.EX2 R159, R9 ;  /* 0x00000009009f7308 */ /* 0x000ea20000000800 */
[----:B------:R-:W-:Y:S02]  /*5930*/  IADD3.X R147, R144, UR13, RZ, P0, !PT ;  /* 0x0000000d90937c10 */ /* 0x000fe400087fe4ff */
[----:B------:R-:W-:Y:S03]  /*5940*/  PLOP3.LUT P0, PT, PT, PT, UP0, 0x80, 0x0 ;  /* 0x000000000000781c */ /* 0x000fe60003f0f008 */
[----:B------:R-:W4:Y:S04]  /*5950*/  LDG.E R144, [R146.64] ;  /* 0x0000000692907981 */ /* 0x000f28000c1e1900 */
[----:B------:R2:W2:Y:S01]  /*5960*/  MUFU.EX2 R221, R0 ;  /* 0x0000000000dd7308 */ /* 0x0004a20000000800 */
[----:B---3--:R-:W-:Y:S02]  /*5970*/  F2FP.BF16.PACK_AB R6, R237, R239 ;  /* 0x000000efed06723e */ /* 0x008fe400000010ff */
[----:B--2---:R-:W-:Y:S05]  /*5980*/  F2FP.BF16.PACK_AB R4, R155, R156 ;  /* 0x0000009c9b04723e */ /* 0x004fea00000010ff */
[----:B------:R2:W-:Y:S01]  /*5990*/  STS [R187+0x19000], R4 ;  /* 0x01900004bb007388 */ /* 0x0005e20000000800 */
[----:B-1----:R-:W-:Y:S02]  /*59a0*/  F2FP.BF16.PACK_AB R7, R224, R233 ;  /* 0x000000e9e007723e */ /* 0x002fe400000010ff */
[----:B------:R-:W-:Y:S05]  /*59b0*/  F2FP.BF16.PACK_AB R0, R163, R164 ;  /* 0x000000a4a300723e */ /* 0x000fea00000010ff */
[----:B------:R1:W-:Y:S04]  /*59c0*/  STS [R187+0x19400], R0 ;  /* 0x01940000bb007388 */ /* 0x0003e80000000800 */
[----:B------:R3:W-:Y:S01]  /*59d0*/  STS [R188+0x1a000], R6 ;  /* 0x01a00006bc007388 */ /* 0x0007e20000000800 */
[----:B--2---:R-:W-:Y:S03]  /*59e0*/  F2FP.BF16.PACK_AB R4, R161, R162 ;  /* 0x000000a2a104723e */ /* 0x004fe600000010ff */
[----:B------:R2:W-:Y:S04]  /*59f0*/  STS [R188+0x1a400], R5 ;  /* 0x01a40005bc007388 */ /* 0x0005e80000000800 */
[----:B------:R2:W-:Y:S01]  /*5a00*/  STS [R187+0x1a000], R7 ;  /* 0x01a00007bb007388 */ /* 0x0005e20000000800 */
[----:B-1----:R-:W-:Y:S02]  /*5a10*/  F2FP.BF16.PACK_AB R0, R151, R152 ;  /* 0x000000989700723e */ /* 0x002fe400000010ff */
[----:B---3--:R-:W-:Y:S02]  /*5a20*/  F2FP.BF16.PACK_AB R6, R243, R244 ;  /* 0x000000f4f306723e */ /* 0x008fe400000010ff */
[----:B--2---:R-:W-:Y:S03]  /*5a30*/  F2FP.BF16.PACK_AB R5, R153, R154 ;  /* 0x0000009a9905723e */ /* 0x004fe600000010ff */
        /* <DEDUP_REMOVED lines=22> */
[-C--:B--2---:R-:W-:Y:S07]  /*5ba0*/  HMMA.16816.F32.BF16 R4, R32, R16.reuse, RZ ;  /* 0x000000102004723c */ /* 0x084fee00000418ff */
[----:B------:R2:W5:Y:S01]  /*5bb0*/  LDL R166, [R1+0x14] ;  /* 0x0000140001a67983 */ /* 0x0005620000100800 */
        /* <DEDUP_REMOVED lines=19> */
[----:B------:R-:W3:Y:S01]  /*5cf0*/  LDSM.16.M88.4 R140, [R175+0x7800] ;  /* 0x00780000af8c783b */ /* 0x000ee20000000200 */
[-C--:B-1----:R-:W-:Y:S08]  /*5d00*/  HMMA.16816.F32.BF16 R4, R132, R136.reuse, R4 ;  /* 0x000000888404723c */ /* 0x082ff00000041804 */
[C---:B---3--:R-:W-:Y:S08]  /*5d10*/  HMMA.16816.F32.BF16 R8, R140.reuse, R136, R8 ;  /* 0x000000888c08723c */ /* 0x048ff00000041808 */
        /* <DEDUP_REMOVED lines=37> */
[C---:B----4-:R-:W-:Y:S01]  /*5f70*/  FADD.FTZ R5, -R144.reuse, R5 ;  /* 0x0000000590057221 */ /* 0x050fe20000010100 */
[C---:B------:R-:W-:Y:S01]  /*5f80*/  HMMA.16816.F32.BF16 R16, R140.reuse, R134, R16 ;  /* 0x000000868c10723c */ /* 0x040fe20000041810 */
[----:B------:R-:W1:Y:S03]  /*5f90*/  LDSM.16.M88.4 R132, [R172+0x13400] ;  /* 0x01340000ac84783b */ /* 0x000e660000000200 */
[----:B------:R-:W-:Y:S02]  /*5fa0*/  FMUL.FTZ R145, R145, R5 ;  /* 0x0000000591917220 */ /* 0x000fe40000410000 */
[----:B------:R-:W-:Y:S03]  /*5fb0*/  FADD.FTZ R4, -R144, R4 ;  /* 0x0000000490047221 */ /* 0x000fe60000010100 */
[----:B------:R3:W4:Y:S03]  /*5fc0*/  LDG.E R5, [R146.64+0x20] ;  /* 0x0000200692057981 */ /* 0x000726000c1e1900 */
[----:B------:R-:W-:Y:S04]  /*5fd0*/  FMUL.FTZ R4, R148, R4 ;  /* 0x0000000494047220 */ /* 0x000fe80000410000 */
[----:B------:R-:W-:Y:S02]  /*5fe0*/  FMUL.FTZ R148, R0, R4 ;  /* 0x0000000400947220 */ /* 0x000fe40000410000 */
[----:B------:R3:W2:Y:S04]  /*5ff0*/  LDG.E R4, [R146.64+0x80] ;  /* 0x0000800692047981 */ /* 0x0006a8000c1e1900 */
[----:B------:R3:W2:Y:S02]  /*6000*/  LDG.E R0, [R146.64+0xa0] ;  /* 0x0000a00692007981 */ /* 0x0006a4000c1e1900 */
[C---:B------:R-:W-:Y:S02]  /*6010*/  FADD.FTZ R16, -R144.reuse, R16 ;  /* 0x0000001090107221 */ /* 0x040fe40000010100 */
[----:B------:R-:W-:Y:S01]  /*6020*/  FADD.FTZ R17, -R144, R17 ;  /* 0x0000001190117221 */ /* 0x000fe20000010100 */
[-C--:B-1----:R-:W-:Y:S08]  /*6030*/  HMMA.16816.F32.BF16 R20, R140, R132.reuse, R20 ;  /* 0x000000848c14723c */ /* 0x082ff00000041814 */
[C---:B------:R-:W-:Y:S07]  /*6040*/  HMMA.16816.F32.BF16 R24, R136.reuse, R132, R24 ;  /* 0x000000848818723c */ /* 0x040fee0000041818 */
[----:B------:R-:W-:Y:S01]  /*6050*/  FFMA.FTZ R132, -R170, R170, 1 ;  /* 0x3f800000aa847423 */ /* 0x000fe200000101aa */
[-C--:B------:R-:W-:Y:S01]  /*6060*/  HMMA.16816.F32.BF16 R28, R136, R134.reuse, R28 ;  /* 0x00000086881c723c */ /* 0x080fe2000004181c */
[----:B------:R1:W5:Y:S03]  /*6070*/  LDL R170, [R1+0x10] ;  /* 0x0000100001aa7983 */ /* 0x0003660000100800 */
[----:B------:R-:W-:Y:S02]  /*6080*/  FMUL.FTZ R132, R132, c[0x0][0x2ec] ;  /* 0x0000bb0084847a20 */ /* 0x000fe40000410000 */
[----:B------:R-:W-:Y:S02]  /*6090*/  FMUL.FTZ R133, R156, R16 ;  /* 0x000000109c857220 */ /* 0x000fe40000410000 */
[----:B---3--:R-:W-:Y:S01]  /*60a0*/  FMUL.FTZ R146, R132, R145 ;  /* 0x0000009184927220 */ /* 0x008fe20000410000 */
[----:B------:R-:W-:Y:S04]  /*60b0*/  HMMA.16816.F32.BF16 R32, R140, R134, R32 ;  /* 0x000000868c20723c */ /* 0x000fe80000041820 */
[----:B------:R-:W-:Y:S02]  /*60c0*/  FMUL.FTZ R132, R155, R17 ;  /* 0x000000119b847220 */ /* 0x000fe40000410000 */
[----:B------:R-:W-:Y:S02]  /*60d0*/  FFMA.FTZ R17, -R169, R169, 1 ;  /* 0x3f800000a9117423 */ /* 0x000fe400000101a9 */
[----:B------:R-:W-:Y:S04]  /*60e0*/  FFMA.FTZ R16, -R165, R165, 1 ;  /* 0x3f800000a5107423 */ /* 0x000fe800000101a5 */
[----:B------:R-:W-:Y:S02]  /*60f0*/  FADD.FTZ R20, -R144, R20 ;  /* 0x0000001490147221 */ /* 0x000fe40000010100 */
[----:B------:R-:W-:Y:S02]  /*6100*/  FMUL.FTZ R17, R17, c[0x0][0x2ec] ;  /* 0x0000bb0011117a20 */ /* 0x000fe40000410000 */
[----:B------:R-:W-:Y:S02]  /*6110*/  FMUL.FTZ R16, R16, c[0x0][0x2ec] ;  /* 0x0000bb0010107a20 */ /* 0x000fe40000410000 */
[----:B------:R-:W-:Y:S02]  /*6120*/  FADD.FTZ R21, -R144, R21 ;  /* 0x0000001590157221 */ /* 0x000fe40000010100 */
        /* <DEDUP_REMOVED lines=22> */
[C---:B----4-:R-:W-:Y:S02]  /*6290*/  FADD.FTZ R17, -R5.reuse, R6 ;  /* 0x0000000605117221 */ /* 0x050fe40000010100 */
        /* <DEDUP_REMOVED lines=14> */
[----:B------:R-:W-:Y:S01]  /*6380*/  FMUL.FTZ R16, R163, R19 ;  /* 0x00000013a3107220 */ /* 0x000fe20000410000 */
[----:B------:R-:W-:Y:S01]  /*6390*/  MOV R163, R189 ;  /* 0x000000bd00a37202 */ /* 0x000fe20000000f00 */
        /* <DEDUP_REMOVED lines=15> */
[----:B--2---:R-:W-:Y:S02]  /*6490*/  FADD.FTZ R13, -R4, R13 ;  /* 0x0000000d040d7221 */ /* 0x004fe40000010100 */
        /* <DEDUP_REMOVED lines=45> */
[----:B------:R-:W-:Y:S01]  /*6770*/  FMUL.FTZ R20, R162, R20 ;  /* 0x00000014a2147220 */ /* 0x000fe20000410000 */
[----:B------:R-:W-:Y:S01]  /*6780*/  MOV R162, R190 ;  /* 0x000000be00a27202 */ /* 0x000fe20000000f00 */
        /* <DEDUP_REMOVED lines=89> */
.L_x_636:
[----:B-1----:R-:W-:Y:S01]  /*6d20*/  F2FP.BF16.PACK_AB R16, R146, R148 ;  /* 0x000000949210723e */ /* 0x002fe200000010ff */
        /* <DEDUP_REMOVED lines=38> */
[----:B------:R-:W4:Y:S04]  /*6f90*/  LDSM.16.MT88.4 R20, [R0+0x8000] ;  /* 0x008000000014783b */ /* 0x000f280000004200 */
        /* <DEDUP_REMOVED lines=68> */
[----:B-----5:R-:W-:Y:S01]  /*73e0*/  ISETP.GE.AND P2, PT, R170, c[0x0][0x220], PT ;  /* 0x00008800aa007a0c */ /* 0x020fe20003f46270 */
        /* <DEDUP_REMOVED lines=29> */
.L_x_637:
        /* <DEDUP_REMOVED lines=24> */
[----:B------:R-:W1:Y:S04]  /*7740*/  LDSM.16.MT88.4 R140, [R0+0xd400] ;  /* 0x00d40000008c783b */ /* 0x000e680000004200 */
[----:B------:R1:W4:Y:S01]  /*7750*/  LDL R167, [R1] ;  /* 0x0000000001a77983 */ /* 0x0003220000100800 */
[C---:B------:R-:W-:Y:S03]  /*7760*/  HMMA.16816.F32.BF16 R8, R24.reuse, R10, RZ ;  /* 0x0000000a1808723c */ /* 0x040fe600000418ff */
[----:B------:R-:W-:Y:S04]  /*7770*/  LDSM.16.M88.4 R144, [R180] ;  /* 0x00000000b490783b */ /* 0x000fe80000000200 */
[----:B------:R1:W4:Y:S01]  /*7780*/  LDL R168, [R1+0x8] ;  /* 0x0000080001a87983 */ /* 0x0003220000100800 */
[C---:B--2---:R-:W-:Y:S03]  /*7790*/  HMMA.16816.F32.BF16 R12, R24.reuse, R16, RZ ;  /* 0x00000010180c723c */ /* 0x044fe600000418ff */
[----:B------:R-:W2:Y:S04]  /*77a0*/  LDSM.16.MT88.4 R148, [R0+0x9800] ;  /* 0x009800000094783b */ /* 0x000ea80000004200 */
[----:B------:R-:W1:Y:S01]  /*77b0*/  LDSM.16.MT88.4 R152, [R0+0xb800] ;  /* 0x00b800000098783b */ /* 0x000e620000004200 */
[C---:B------:R-:W-:Y:S03]  /*77c0*/  HMMA.16816.F32.BF16 R16, R24.reuse, R18, RZ ;  /* 0x000000121810723c */ /* 0x040fe600000418ff */
[----:B------:R-:W-:Y:S05]  /*77d0*/  LDSM.16.MT88.4 R156, [R0+0xbc00] ;  /* 0x00bc0000009c783b */ /* 0x000fea0000004200 */
        /* <DEDUP_REMOVED lines=21> */
[----:B------:R-:W3:Y:S04]  /*7930*/  LDSM.16.MT88.4 R28, [R0+0xe000] ;  /* 0x00e00000001c783b */ /* 0x000ee80000004200 */
[----:B------:R-:W-:Y:S03]  /*7940*/  LDSM.16.MT88.4 R144, [R0+0xa400] ;  /* 0x00a400000090783b */ /* 0x000fe60000004200 */
[C---:B------:R-:W-:Y:S08]  /*7950*/  HMMA.16816.F32.BF16 R4, R132.reuse, R136, R4 ;  /* 0x000000888404723c */ /* 0x040ff00000041804 */
[C---:B------:R-:W-:Y:S01]  /*7960*/  HMMA.16816.F32.BF16 R8, R132.reuse, R138, R8 ;  /* 0x0000008a8408723c */ /* 0x040fe20000041808 */
[----:B------:R-:W3:Y:S07]  /*7970*/  LDSM.16.M88.4 R136, [R178+0x2000] ;  /* 0x00200000b288783b */ /* 0x000eee0000000200 */
        /* <DEDUP_REMOVED lines=16> */
[----:B------:R-:W-:Y:S03]  /*7a80*/  LDSM.16.M88.4 R140, [R179+0x2000] ;  /* 0x00200000b38c783b */ /* 0x000fe60000000200 */
        /* <DEDUP_REMOVED lines=8> */
[----:B------:R1:W4:Y:S06]  /*7b10*/  LDSM.16.MT88.4 R32, [R0+0xec00] ;  /* 0x00ec00000020783b */ /* 0x00032c0000004200 */
[----:B------:R-:W-:Y:S01]  /*7b20*/  IMAD.MOV.U32 R139, RZ, RZ, c[0x0][0x22c] ;  /* 0x00008b00ff8b7624 */ /* 0x000fe200078e00ff */
[C---:B--2---:R-:W-:Y:S01]  /*7b30*/  HMMA.16816.F32.BF16 R4, R132.reuse, R148, R4 ;  /* 0x000000948404723c */ /* 0x044fe20000041804 */
[----:B------:R-:W-:Y:S04]  /*7b40*/  IMAD.MOV.U32 R138, RZ, RZ, c[0x0][0x22c] ;  /* 0x00008b00ff8a7624 */ /* 0x000fe800078e00ff */
[----:B------:R-:W-:Y:S02]  /*7b50*/  IMAD R139, R139, c[0x0][0x1c0], RZ ;  /* 0x000070008b8b7a24 */ /* 0x000fe400078e02ff */
[----:B------:R-:W-:Y:S01]  /*7b60*/  IMAD R138, R138, c[0x0][0x1c0], RZ ;  /* 0x000070008a8a7a24 */ /* 0x000fe200078e02ff */
[C---:B------:R-:W-:Y:S04]  /*7b70*/  HMMA.16816.F32.BF16 R8, R132.reuse, R150, R8 ;  /* 0x000000968408723c */ /* 0x040fe80000041808 */
[----:B------:R-:W-:Y:S02]  /*7b80*/  IMAD R139, R139, 0x28, RZ ;  /* 0x000000288b8b7824 */ /* 0x000fe400078e02ff */
[----:B------:R-:W-:Y:S02]  /*7b90*/  IMAD R138, R138, 0x38, RZ ;  /* 0x000000388a8a7824 */ /* 0x000fe400078e02ff */
[C---:B------:R-:W-:Y:S01]  /*7ba0*/  HMMA.16816.F32.BF16 R12, R132.reuse, R152, R12 ;  /* 0x00000098840c723c */ /* 0x040fe2000004180c */
[----:B-1----:R-:W-:Y:S04]  /*7bb0*/  IMAD.MOV.U32 R0, RZ, RZ, c[0x0][0x22c] ;  /* 0x00008b00ff007624 */ /* 0x002fe800078e00ff */
[----:B------:R-:W-:Y:S03]  /*7bc0*/  IMAD R0, R0, c[0x0][0x1c0], RZ ;  /* 0x0000700000007a24 */ /* 0x000fe600078e02ff */
[C---:B------:R-:W-:Y:S04]  /*7bd0*/  HMMA.16816.F32.BF16 R16, R132.reuse, R154, R16 ;  /* 0x0000009a8410723c */ /* 0x040fe80000041810 */
[----:B------:R-:W-:Y:S04]  /*7be0*/  IMAD R0, R0, 0x30, RZ ;  /* 0x0000003000007824 */ /* 0x000fe800078e02ff */
[C---:B---3--:R-:W-:Y:S07]  /*7bf0*/  HMMA.16816.F32.BF16 R20, R132.reuse, R28, R20 ;  /* 0x0000001c8414723c */ /* 0x048fee0000041814 */
[----:B------:R-:W-:Y:S01]  /*7c00*/  IMAD.MOV.U32 R28, RZ, RZ, R190 ;  /* 0x000000ffff1c7224 */ /* 0x000fe200078e00be */
[----:B------:R-:W-:Y:S04]  /*7c10*/  HMMA.16816.F32.BF16 R24, R132, R30, R24 ;  /* 0x0000001e8418723c */ /* 0x000fe80000041818 */
[----:B------:R-:W-:Y:S03]  /*7c20*/  IMAD.MOV.U32 R29, RZ, RZ, R189 ;  /* 0x000000ffff1d7224 */ /* 0x000fe600078e00bd */
[----:B----4-:R-:W-:Y:S01]  /*7c30*/  @P0 IADD3 R30, P2, R171, UR12, RZ ;  /* 0x0000000cab1e0c10 */ /* 0x010fe2000ff5e0ff */
[C---:B------:R-:W-:Y:S01]  /*7c40*/  HMMA.16816.F32.BF16 R4, R140.reuse, R144, R4 ;  /* 0x000000908c04723c */ /* 0x040fe20000041804 */
[----:B------:R-:W-:Y:S04]  /*7c50*/  @UP0 UIADD3 UR12, UP2, UR12, -0x100, URZ ;  /* 0xffffff000c0c0890 */ /* 0x000fe8000ff5e03f */
[----:B------:R-:W-:Y:S01]  /*7c60*/  @P0 IADD3.X R31, R169, UR11, RZ, P2, !PT ;  /* 0x0000000ba91f0c10 */ /* 0x000fe200097fe4ff */
[----:B------:R-:W-:Y:S01]  /*7c70*/  @UP0 UIADD3.X UR11, UR11, -0x1, URZ, UP2, !UPT ;  /* 0xffffffff0b0b0890 */ /* 0x000fe200097fe43f */
[----:B------:R-:W-:Y:S01]  /*7c80*/  IMAD.MOV.U32 R144, RZ, RZ, c[0x0][0x22c] ;  /* 0x00008b00ff907624 */ /* 0x000fe200078e00ff */
[C---:B------:R-:W-:Y:S02]  /*7c90*/  HMMA.16816.F32.BF16 R8, R140.reuse, R146, R8 ;  /* 0x000000928c08723c */ /* 0x040fe40000041808 */
[----:B------:R1:W2:Y:S02]  /*7ca0*/  @P0 LDG.E R164, [R30.64+0x20] ;  /* 0x000020061ea40981 */ /* 0x0002a4000c1e1900 */
[----:B------:R-:W-:Y:S02]  /*7cb0*/  IMAD R144, R144, c[0x0][0x1c0], RZ ;  /* 0x0000700090907a24 */ /* 0x000fe400078e02ff */
[----:B------:R1:W3:Y:S02]  /*7cc0*/  @P0 LDG.E R165, [R30.64+0xa0] ;  /* 0x0000a0061ea50981 */ /* 0x0002e4000c1e1900 */
[C---:B------:R-:W-:Y:S02]  /*7cd0*/  HMMA.16816.F32.BF16 R12, R140.reuse, R156, R12 ;  /* 0x0000009c8c0c723c */ /* 0x040fe4000004180c */
[----:B------:R1:W4:Y:S02]  /*7ce0*/  @P0 LDG.E R167, [R30.64+0x80] ;  /* 0x000080061ea70981 */ /* 0x000324000c1e1900 */
[----:B------:R-:W-:Y:S02]  /*7cf0*/  IMAD.SHL.U32 R144, R144, 0x20, RZ ;  /* 0x0000002090907824 */ /* 0x000fe400078e00ff */
[----:B------:R1:W3:Y:S02]  /*7d00*/  @P0 LDG.E R168, [R30.64] ;  /* 0x000000061ea80981 */ /* 0x0002e4000c1e1900 */
[C---:B------:R-:W-:Y:S02]  /*7d10*/  HMMA.16816.F32.BF16 R16, R140.reuse, R158, R16 ;  /* 0x0000009e8c10723c */ /* 0x040fe40000041810 */
[----:B------:R-:W-:Y:S06]  /*7d20*/  RED.E.ADD.F32.FTZ.RN.STRONG.GPU [R28.64], R4 ;  /* 0x000000041c00798e */ /* 0x000fec000c10e786 */
[C---:B------:R-:W-:Y:S07]  /*7d30*/  HMMA.16816.F32.BF16 R20, R140.reuse, R32, R20 ;  /* 0x000000208c14723c */ /* 0x040fee0000041814 */
[CC--:B------:R-:W-:Y:S01]  /*7d40*/  LEA R32, P1, R161.reuse, R28.reuse, 0x2 ;  /* 0x0000001ca1207211 */ /* 0x0c0fe200078210ff */
[----:B------:R-:W-:Y:S01]  /*7d50*/  HMMA.16816.F32.BF16 R24, R140, R34, R24 ;  /* 0x000000228c18723c */ /* 0x000fe20000041818 */
[----:B------:R-:W-:Y:S03]  /*7d60*/  LDSM.16.MT88.4 R140, [R3+0x1c00] ;  /* 0x001c0000038c783b */ /* 0x000fe60000004200 */
[-C--:B------:R-:W-:Y:S02]  /*7d70*/  LEA.HI.X.SX32 R33, R161, R29.reuse, 0x2, P1 ;  /* 0x0000001da1217211 */ /* 0x080fe400008f16ff */
[CC--:B-1----:R-:W-:Y:S03]  /*7d80*/  LEA R30, P2, R139.reuse, R28.reuse, 0x2 ;  /* 0x0000001c8b1e7211 */ /* 0x0c2fe600078410ff */
[----:B------:R-:W-:Y:S03]  /*7d90*/  RED.E.ADD.F32.FTZ.RN.STRONG.GPU [R32.64], R5 ;  /* 0x000000052000798e */ /* 0x000fe6000c10e786 */
[-C--:B------:R-:W-:Y:S01]  /*7da0*/  LEA.HI.X.SX32 R31, R139, R29.reuse, 0x2, P2 ;  /* 0x0000001d8b1f7211 */ /* 0x080fe200010f16ff */
        /* <DEDUP_REMOVED lines=10> */
[CC--:B------:R-:W-:Y:S01]  /*7e50*/  LEA R134, P0, R164.reuse, R28.reuse, 0x2 ;  /* 0x0000001ca4867211 */ /* 0x0c0fe200078010ff */
[----:B------:R-:W-:Y:S03]  /*7e60*/  IMAD R165, R165, c[0x0][0x1c0], RZ ;  /* 0x00007000a5a57a24 */ /* 0x000fe600078e02ff */
[-C--:B------:R-:W-:Y:S01]  /*7e70*/  LEA.HI.X.SX32 R135, R164, R29.reuse, 0x2, P0 ;  /* 0x0000001da4877211 */ /* 0x080fe200000f16ff */
[----:B----4-:R-:W-:Y:S01]  /*7e80*/  IMAD.MOV.U32 R167, RZ, RZ, c[0x0][0x22c] ;  /* 0x00008b00ffa77624 */ /* 0x010fe200078e00ff */
[CC--:B------:R-:W-:Y:S01]  /*7e90*/  LEA R34, P0, R144.reuse, R28.reuse, 0x2 ;  /* 0x0000001c90227211 */ /* 0x0c0fe200078010ff */
[----:B------:R-:W-:Y:S02]  /*7ea0*/  IMAD R165, R165, 0x18, RZ ;  /* 0x00000018a5a57824 */ /* 0x000fe400078e02ff */
[----:B------:R1:W-:Y:S01]  /*7eb0*/  RED.E.ADD.F32.FTZ.RN.STRONG.GPU [R134.64], R6 ;  /* 0x000000068600798e */ /* 0x0003e2000c10e786 */
[-C--:B------:R-:W-:Y:S01]  /*7ec0*/  LEA.HI.X.SX32 R35, R144, R29.reuse, 0x2, P0 ;  /* 0x0000001d90237211 */ /* 0x080fe200000f16ff */
[----:B------:R-:W-:Y:S01]  /*7ed0*/  IMAD.MOV.U32 R168, RZ, RZ, c[0x0][0x22c] ;  /* 0x00008b00ffa87624 */ /* 0x000fe200078e00ff */
[-C--:B------:R-:W-:Y:S01]  /*7ee0*/  LEA R132, P1, R165, R28.reuse, 0x2 ;  /* 0x0000001ca5847211 */ /* 0x080fe200078210ff */
[----:B------:R-:W-:Y:S02]  /*7ef0*/  IMAD R167, R167, c[0x0][0x1c0], RZ ;  /* 0x00007000a7a77a24 */ /* 0x000fe400078e02ff */
[----:B------:R-:W-:Y:S01]  /*7f00*/  IMAD R168, R168, c[0x0][0x1c0], RZ ;  /* 0x00007000a8a87a24 */ /* 0x000fe200078e02ff */
[-C--:B------:R-:W-:Y:S01]  /*7f10*/  LEA.HI.X.SX32 R133, R165, R29.reuse, 0x2, P1 ;  /* 0x0000001da5857211 */ /* 0x080fe200008f16ff */
[----:B------:R-:W-:Y:S01]  /*7f20*/  IMAD.MOV.U32 R165, RZ, RZ, c[0x0][0x22c] ;  /* 0x00008b00ffa57624 */ /* 0x000fe200078e00ff */
[-C--:B------:R-:W-:Y:S01]  /*7f30*/  LEA R4, P1, R0, R28.reuse, 0x2 ;  /* 0x0000001c00047211 */ /* 0x080fe200078210ff */
        /* <DEDUP_REMOVED lines=12> */
[-C--:B-1----:R-:W-:Y:S01]  /*8000*/  LEA R6, P0, R138, R28.reuse, 0x2 ;  /* 0x0000001c8a067211 */ /* 0x082fe200078010ff */
[----:B------:R1:W-:Y:S01]  /*8010*/  RED.E.ADD.F32.FTZ.RN.STRONG.GPU [R4.64], R10 ;  /* 0x0000000a0400798e */ /* 0x0003e2000c10e786 */
[C---:B------:R-:W-:Y:S01]  /*8020*/  IMAD.IADD R139, R165.reuse, 0x1, R139 ;  /* 0x00000001a58b7824 */ /* 0x040fe200078e028b */
[----:B------:R-:W-:Y:S03]  /*8030*/  IADD3 R134, R164, 0x40, RZ ;  /* 0x00000040a4867810 */ /* 0x000fe60007ffe0ff */
[----:B------:R-:W-:Y:S01]  /*8040*/  IMAD.IADD R139, R165, 0x1, R139 ;  /* 0x00000001a58b7824 */ /* 0x000fe200078e028b */
[----:B---3--:R-:W3:Y:S01]  /*8050*/  LDL R132, [R1+0x18] ;  /* 0x0000180001847983 */ /* 0x008ee20000100800 */
[-C--:B------:R-:W-:Y:S02]  /*8060*/  LEA.HI.X.SX32 R7, R138, R29.reuse, 0x2, P0 ;  /* 0x0000001d8a077211 */ /* 0x080fe400000f16ff */
[----:B------:R-:W-:Y:S02]  /*8070*/  IADD3 R138, R168, 0x20, RZ ;  /* 0x00000020a88a7810 */ /* 0x000fe40007ffe0ff */
[C---:B------:R-:W-:Y:S01]  /*8080*/  IADD3 R133, R164.reuse, 0x40, RZ ;  /* 0x00000040a4857810 */ /* 0x040fe20007ffe0ff */
[----:B------:R1:W-:Y:S01]  /*8090*/  RED.E.ADD.F32.FTZ.RN.STRONG.GPU [R6.64], R11 ;  /* 0x0000000b0600798e */ /* 0x0003e2000c10e786 */
[C---:B------:R-:W-:Y:S03]  /*80a0*/  IADD3 R35, R164.reuse, 0x40, RZ ;  /* 0x00000040a4237810 */ /* 0x040fe60007ffe0ff */
[----:B------:R1:W-:Y:S01]  /*80b0*/  RED.E.ADD.F32.FTZ.RN.STRONG.GPU [R28.64+0x80], R12 ;  /* 0x0000800c1c00798e */ /* 0x0003e2000c10e786 */
[----:B------:R-:W-:Y:S01]  /*80c0*/  IADD3 R34, R164, 0x40, RZ ;  /* 0x00000040a4227810 */ /* 0x000fe20007ffe0ff */
[C---:B------:R-:W-:Y:S01]  /*80d0*/  IMAD.IADD R133, R161.reuse, 0x1, R133 ;  /* 0x00000001a1857824 */ /* 0x040fe200078e0285 */
[-C--:B------:R-:W-:Y:S01]  /*80e0*/  LEA R30, P1, R144, R28.reuse, 0x2 ;  /* 0x0000001c901e7211 */ /* 0x080fe200078210ff */
[----:B------:R1:W-:Y:S01]  /*80f0*/  RED.E.ADD.F32.FTZ.RN.STRONG.GPU [R32.64+0x80], R13 ;  /* 0x0000800d2000798e */ /* 0x0003e2000c10e786 */
[C---:B------:R-:W-:Y:S01]  /*8100*/  IMAD.IADD R35, R161.reuse, 0x1, R35 ;  /* 0x00000001a1237824 */ /* 0x040fe200078e0223 */
[-C--:B-1----:R-:W-:Y:S01]  /*8110*/  LEA R4, P0, R138, R28.reuse, 0x2 ;  /* 0x0000001c8a047211 */ /* 0x082fe200078010ff */
[C---:B------:R-:W-:Y:S01]  /*8120*/  IMAD.IADD R34, R161.reuse, 0x1, R34 ;  /* 0x00000001a1227824 */ /* 0x040fe200078e0222 */
[-C--:B------:R-:W-:Y:S01]  /*8130*/  LEA.HI.X.SX32 R31, R144, R29.reuse, 0x2, P1 ;  /* 0x0000001d901f7211 */ /* 0x080fe200008f16ff */
[C---:B------:R-:W-:Y:S01]  /*8140*/  IMAD.IADD R133, R161.reuse, 0x1, R133 ;  /* 0x00000001a1857824 */ /* 0x040fe200078e0285 */
        /* <DEDUP_REMOVED lines=11> */
[CC--:B------:R-:W-:Y:S01]  /*8200*/  LEA R12, P4, R35.reuse, R28.reuse, 0x2 ;  /* 0x0000001c230c7211 */ /* 0x0c0fe200078810ff */
[----:B------:R1:W-:Y:S03]  /*8210*/  RED.E.ADD.F32.FTZ.RN.STRONG.GPU [R10.64], R16 ;  /* 0x000000100a00798e */ /* 0x0003e6000c10e786 */
[CC--:B------:R-:W-:Y:S02]  /*8220*/  LEA R8, P2, R138.reuse, R28.reuse, 0x2 ;  /* 0x0000001c8a087211 */ /* 0x0c0fe400078410ff */
[-C--:B------:R-:W-:Y:S02]  /*8230*/  LEA.HI.X.SX32 R13, R35, R29.reuse, 0x2, P4 ;  /* 0x0000001d230d7211 */ /* 0x080fe400020f16ff */
[-C--:B------:R-:W-:Y:S05]  /*8240*/  LEA.HI.X.SX32 R9, R138, R29.reuse, 0x2, P2 ;  /* 0x0000001d8a097211 */ /* 0x080fea00010f16ff */
[----:B------:R1:W-:Y:S02]  /*8250*/  RED.E.ADD.F32.FTZ.RN.STRONG.GPU [R8.64], R17 ;  /* 0x000000110800798e */ /* 0x0003e4000c10e786 */
[CC--:B-1----:R-:W-:Y:S04]  /*8260*/  LEA R14, P5, R134.reuse, R28.reuse, 0x2 ;  /* 0x0000001c860e7211 */ /* 0x0c2fe800078a10ff */
[-C--:B------:R-:W-:Y:S02]  /*8270*/  LEA.HI.X.SX32 R15, R134, R29.reuse, 0x2, P5 ;  /* 0x0000001d860f7211 */ /* 0x080fe400028f16ff */
[CC--:B------:R-:W-:Y:S04]  /*8280*/  LEA R10, P3, R34.reuse, R28.reuse, 0x2 ;  /* 0x0000001c220a7211 */ /* 0x0c0fe800078610ff */
[-C--:B------:R-:W-:Y:S02]  /*8290*/  LEA.HI.X.SX32 R11, R34, R29.reuse, 0x2, P3 ;  /* 0x0000001d220b7211 */ /* 0x080fe400018f16ff */
        /* <DEDUP_REMOVED lines=262> */
.L_x_639:
        /* <DEDUP_REMOVED lines=18> */
.L_x_640:
[----:B------:R-:W-:Y:S01]  /*9420*/  BAR.SYNC.DEFER_BLOCKING 0x0 ;  /* 0x0000000000007b1d */ /* 0x000fe20000010000 */
[----:B------:R-:W-:Y:S01]  /*9430*/  USHF.L.U32 UR4, UR25, 0x7, URZ ;  /* 0x0000000719047899 */ /* 0x000fe2000800063f */
[--C-:B-1----:R-:W-:Y:S01]  /*9440*/  SHF.R.S32.HI R7, RZ, 0x1f, R222.reuse ;  /* 0x0000001fff077819 */ /* 0x102fe200000114de */
[----:B------:R-:W-:Y:S01]  /*9450*/  IMAD.MOV.U32 R6, RZ, RZ, R222 ;  /* 0x000000ffff067224 */ /* 0x000fe200078e00de */
[----:B------:R-:W-:Y:S02]  /*9460*/  UIMAD UR8, UR25, -0x80, UR8 ;  /* 0xffffff80190878a4 */ /* 0x000fe4000f8e0208 */
        /* <DEDUP_REMOVED lines=14> */
[----:B------:R-:W-:Y:S01]  /*9550*/  UIMAD UR5, UR35, UR11, UR5 ;  /* 0x0000000b230572a4 */ /* 0x000fe2000f8e0205 */
        /* <DEDUP_REMOVED lines=21> */
[----:B-----5:R-:W-:Y:S01]  /*96b0*/  ISETP.GE.AND P1, PT, R170, c[0x0][0x220], PT ;  /* 0x00008800aa007a0c */ /* 0x020fe20003f26270 */
        /* <DEDUP_REMOVED lines=12> */
.L_x_642:
[----:B------:R-:W-:Y:S05]  /*9780*/  BSYNC B0 ;  /* 0x0000000000007941 */ /* 0x000fea0003800000 */
.L_x_641:
        /* <DEDUP_REMOVED lines=8> */
[----:B-----5:R-:W-:Y:S02]  /*9810*/  ISETP.GE.AND P1, PT, R170, c[0x0][0x220], PT ;  /* 0x00008800aa007a0c */ /* 0x020fe40003f26270 */
        /* <DEDUP_REMOVED lines=11> */
.L_x_644:
[----:B------:R-:W-:Y:S05]  /*98d0*/  BSYNC B0 ;  /* 0x0000000000007941 */ /* 0x000fea0003800000 */
.L_x_643:
        /* <DEDUP_REMOVED lines=29> */
.L_x_646:
[----:B------:R-:W-:Y:S05]  /*9ab0*/  BSYNC B0 ;  /* 0x0000000000007941 */ /* 0x000fea0003800000 */
.L_x_645:
[----:B------:R-:W-:Y:S05]  /*9ac0*/  @P3 BRA `(.L_x_622) ;  /* 0x000000f000003947 */ /* 0x000fea0003800000 */
[----:B------:R-:W-:Y:S01]  /*9ad0*/  IADD3 R0, P0, R0, 0x40, RZ ;  /* 0x0000004000007810 */ /* 0x000fe20007f1e0ff */
[----:B------:R-:W-:Y:S01]  /*9ae0*/  IMAD.MOV.U32 R7, RZ, RZ, R3 ;  /* 0x000000ffff077224 */ /* 0x000fe200078e0003 */
[----:B-----5:R-:W-:-:S02]  /*9af0*/  ISETP.GE.AND P1, PT, R170, c[0x0][0x220], PT ;  /* 0x00008800aa007a0c */ /* 0x020fc40003f26270 */
        /* <DEDUP_REMOVED lines=12> */
.L_x_622:
[----:B------:R-:W-:Y:S05]  /*9bc0*/  BSYNC B1 ;  /* 0x0000000000017941 */ /* 0x000fea0003800000 */
.L_x_608:
        /* <DEDUP_REMOVED lines=11> */
.L_x_647:
[----:B------:R-:W-:Y:S05]  /*9c80*/  EXIT ;  /* 0x000000000000794d */ /* 0x000fea0003800000 */
.L_x_649:
        /* <DEDUP_REMOVED lines=15> */
.L_x_687:


//--------------------- .text._ZN5flash25flash_bwd_dot_do_o_kernelILb0E23Flash_bwd_kernel_traitsILi96ELi64ELi128ELi8ELi2ELi4ELi4ELb0ELb0EN7cutlass10bfloat16_tE19Flash_kernel_traitsILi96ELi64ELi128ELi8ES3_EEEEvNS_16Flash_bwd_paramsE --------------------------
	.section	.text._ZN5flash25flash_bwd_dot_do_o_kernelILb0E23Flash_bwd_kernel_traitsILi96ELi64ELi128ELi8ELi2ELi4ELi4ELb0ELb0EN7cutlass10bfloat16_tE19Flash_kernel_traitsILi96ELi64ELi128ELi8ES3_EEEEvNS_16Flash_bwd_paramsE,"ax",@progbits
	.sectioninfo	@"SHI_REGISTERS=43"
	.align	128
        .global         _ZN5flash25flash_bwd_dot_do_o_kernelILb0E23Flash_bwd_kernel_traitsILi96ELi64ELi128ELi8ELi2ELi4ELi4ELb0ELb0EN7cutlass10bfloat16_tE19Flash_kernel_traitsILi96ELi64ELi128ELi8ES3_EEEEvNS_16Flash_bwd_paramsE
        .type           _ZN5flash25flash_bwd_dot_do_o_kernelILb0E23Flash_bwd_kernel_traitsILi96ELi64ELi128ELi8ELi2ELi4ELi4ELb0ELb0EN7cutlass10bfloat16_tE19Flash_kernel_traitsILi96ELi64ELi128ELi8ES3_EEEEvNS_16Flash_bwd_paramsE,@function
        .size           _ZN5flash25flash_bwd_dot_do_o_kernelILb0E23Flash_bwd_kernel_traitsILi96ELi64ELi128ELi8ELi2ELi4ELi4ELb0ELb0EN7cutlass10bfloat16_tE19Flash_kernel_traitsILi96ELi64ELi128ELi8ES3_EEEEvNS_16Flash_bwd_paramsE,(.L_x_688 - _ZN5flash25flash_bwd_dot_do_o_kernelILb0E23Flash_bwd_kernel_traitsILi96ELi64ELi128ELi8ELi2ELi4ELi4ELb0ELb0EN7cutlass10bfloat16_tE19Flash_kernel_traitsILi96ELi64ELi128ELi8ES3_EEEEvNS_16Flash_bwd_paramsE)
        .other          _ZN5flash25flash_bwd_dot_do_o_kernelILb0E23Flash_bwd_kernel_traitsILi96ELi64ELi128ELi8ELi2ELi4ELi4ELb0ELb0EN7cutlass10bfloat16_tE19Flash_kernel_traitsILi96ELi64ELi128ELi8ES3_EEEEvNS_16Flash_bwd_paramsE,@"STO_CUDA_ENTRY STV_DEFAULT"
_ZN5flash25flash_bwd_dot_do_o_kernelILb0E23Flash_bwd_kernel_traitsILi96ELi64ELi128ELi8ELi2ELi4ELi4ELb0ELb0EN7cutlass10bfloat16_tE19Flash_kernel_traitsILi96ELi64ELi128ELi8ES3_EEEEvNS_16Flash_bwd_paramsE:
.text._ZN5flash25flash_bwd_dot_do_o_kernelILb0E23Flash_bwd_kernel_traitsILi96ELi64ELi128ELi8ELi2ELi4ELi4ELb0ELb0EN7cutlass10bfloat16_tE19Flash_kernel_traitsILi96ELi64ELi128ELi8ES3_EEEEvNS_16Flash_bwd_paramsE:
        /* <DEDUP_REMOVED lines=48> */
.L_x_650:
[----:B01----:R-:W-:-:S04]  /*0300*/  IMAD R2, R7, c[0x0][0x1c0], R0 ;  /* 0x0000700007027a24 */ /* 0x003fc800078e0200 */
[----:B------:R-:W-:-:S03]  /*0310*/  IMAD R2, R2, c[0x0][0x224], RZ ;  /* 0x0000890002027a24 */ /* 0x000fc600078e02ff */
.L_x_651:
        /* <DEDUP_REMOVED lines=46> */
.L_x_653:
[----:B------:R-:W-:Y:S05]  /*0600*/  BSYNC B0 ;  /* 0x0000000000007941 */ /* 0x000fea0003800000 */
.L_x_652:
        /* <DEDUP_REMOVED lines=31> */
.L_x_655:
[----:B------:R-:W-:Y:S05]  /*0800*/  BSYNC B0 ;  /* 0x0000000000007941 */ /* 0x000fea0003800000 */
.L_x_654:
        /* <DEDUP_REMOVED lines=86> */
.L_x_656:
        /* <DEDUP_REMOVED lines=9> */
.L_x_688:


//--------------------- .text._ZN5flash25flash_bwd_dot_do_o_kernelILb1E23Flash_bwd_kernel_traitsILi96ELi64ELi128ELi8ELi2ELi4ELi4ELb0ELb0EN7cutlass10bfloat16_tE19Flash_kernel_traitsILi96ELi64ELi128ELi8ES3_EEEEvNS_16Flash_bwd_paramsE --------------------------
	.section	.text._ZN5flash25flash_bwd_dot_do_o_kernelILb1E23Flash_bwd_kernel_traitsILi96ELi64ELi128ELi8ELi2ELi4ELi4ELb0ELb0EN7cutlass10bfloat16_tE19Flash_kernel_traitsILi96ELi64ELi128ELi8ES3_EEEEvNS_16Flash_bwd_paramsE,"ax",@progbits
	.sectioninfo	@"SHI_REGISTERS=45"
	.align	128
        .global         _ZN5flash25flash_bwd_dot_do_o_kernelILb1E23Flash_bwd_kernel_traitsILi96ELi64ELi128ELi8ELi2ELi4ELi4ELb0ELb0EN7cutlass10bfloat16_tE19Flash_kernel_traitsILi96ELi64ELi128ELi8ES3_EEEEvNS_16Flash_bwd_paramsE
        .type           _ZN5flash25flash_bwd_dot_do_o_kernelILb1E23Flash_bwd_kernel_traitsILi96ELi64ELi128ELi8ELi2ELi4ELi4ELb0ELb0EN7cutlass10bfloat16_tE19Flash_kernel_traitsILi96ELi64ELi128ELi8ES3_EEEEvNS_16Flash_bwd_paramsE,@function
        .size           _ZN5flash25flash_bwd_dot_do_o_kernelILb1E23Flash_bwd_kernel_traitsILi96ELi64ELi128ELi8ELi2ELi4ELi4ELb0ELb0EN7cutlass10bfloat16_tE19Flash_kernel_traitsILi96ELi64ELi128ELi8ES3_EEEEvNS_16Flash_bwd_paramsE,(.L_x_689 - _ZN5flash25flash_bwd_dot_do_o_kernelILb1E23Flash_bwd_kernel_traitsILi96ELi64ELi128ELi8ELi2ELi4ELi4ELb0ELb0EN7cutlass10bfloat16_tE19Flash_kernel_traitsILi96ELi64ELi128ELi8ES3_EEEEvNS_16Flash_bwd_paramsE)
        .other          _ZN5flash25flash_bwd_dot_do_o_kernelILb1E23Flash_bwd_kernel_traitsILi96ELi64ELi128ELi8ELi2ELi4ELi4ELb0ELb0EN7cutlass10bfloat16_tE19Flash_kernel_traitsILi96ELi64ELi128ELi8ES3_EEEEvNS_16Flash_bwd_paramsE,@"STO_CUDA_ENTRY STV_DEFAULT"
_ZN5flash25flash_bwd_dot_do_o_kernelILb1E23Flash_bwd_kernel_traitsILi96ELi64ELi128ELi8ELi2ELi4ELi4ELb0ELb0EN7cutlass10bfloat16_tE19Flash_kernel_traitsILi96ELi64ELi128ELi8ES3_EEEEvNS_16Flash_bwd_paramsE:
.text._ZN5flash25flash_bwd_dot_do_o_kernelILb1E23Flash_bwd_kernel_traitsILi96ELi64ELi128ELi8ELi2ELi4ELi4ELb0ELb0EN7cutlass10bfloat16_tE19Flash_kernel_traitsILi96ELi64ELi128ELi8ES3_EEEEvNS_16Flash_bwd_paramsE:
        /* <DEDUP_REMOVED lines=84> */
.L_x_657:
[----:B-1----:R-:W-:-:S04]  /*0540*/  IMAD R5, R5, c[0x0][0x1c0], R2 ;  /* 0x0000700005057a24 */ /* 0x002fc800078e0202 */
[----:B------:R-:W-:Y:S02]  /*0550*/  IMAD R32, R5, c[0x0][0x224], RZ ;  /* 0x0000890005207a24 */ /* 0x000fe400078e02ff */
.L_x_658:
        /* <DEDUP_REMOVED lines=55> */
.L_x_660:
[----:B------:R-:W-:Y:S05]  /*08d0*/  BSYNC B0 ;  /* 0x0000000000007941 */ /* 0x000fea0003800000 */
.L_x_659:
        /* <DEDUP_REMOVED lines=31> */
.L_x_662:
[----:B------:R-:W-:Y:S05]  /*0ad0*/  BSYNC B0 ;  /* 0x0000000000007941 */ /* 0x000fea0003800000 */
.L_x_661:
        /* <DEDUP_REMOVED lines=94> */
.L_x_663:
        /* <DEDUP_REMOVED lines=12> */
.L_x_689:


//--------------------- .nv.shared._ZN5flash44flash_bwd_dq_dk_dv_loop_seqk_parallel_kernelI23Flash_bwd_kernel_traitsILi96ELi64ELi128ELi8ELi2ELi4ELi4ELb1ELb0EN7cutlass10bfloat16_tE19Flash_kernel_traitsILi96ELi64ELi128ELi8ES3_EELb0ELb1ELb0ELb0ELb0ELb0ELb0EEEvNS_16Flash_bwd_paramsE --------------------------
	.section	.nv.shared._ZN5flash44flash_bwd_dq_dk_dv_loop_seqk_parallel_kernelI23Flash_bwd_kernel_traitsILi96ELi64ELi128ELi8ELi2ELi4ELi4ELb1ELb0EN7cutlass10bfloat16_tE19Flash_kernel_traitsILi96ELi64ELi128ELi8ES3_EELb0ELb1ELb0ELb0ELb0ELb0ELb0EEEvNS_16Flash_bwd_paramsE,"aw",@nobits
	.sectionflags	@""
	.align	16


//--------------------- .nv.global                --------------------------
	.section	.nv.global,"aw",@nobits
.nv.global:
	.type		_ZN72_INTERNAL_aa30c436_36_flash_bwd_hdim96_bf16_causal_sm80_cu_ea41c527_35614cute1_E,@object
	.size		_ZN72_INTERNAL_aa30c436_36_flash_bwd_hdim96_bf16_causal_sm80_cu_ea41c527_35614cute1_E,(_ZN72_INTERNAL_aa30c436_36_flash_bwd_hdim96_bf16_causal_sm80_cu_ea41c527_35614cuda3std3__45__cpo6cbeginE - _ZN72_INTERNAL_aa30c436_36_flash_bwd_hdim96_bf16_causal_sm80_cu_ea41c527_35614cute1_E)
_ZN72_INTERNAL_aa30c436_36_flash_bwd_hdim96_bf16_causal_sm80_cu_ea41c527_35614cute1_E:
	.zero		1
	.type		_ZN72_INTERNAL_aa30c436_36_flash_bwd_hdim96_bf16_causal_sm80_cu_ea41c527_35614cuda3std3__45__cpo6cbeginE,@object
	.size		_ZN72_INTERNAL_aa30c436_36_flash_bwd_hdim96_bf16_causal_sm80_cu_ea41c527_35614cuda3std3__45__cpo6cbeginE,(_ZN72_INTERNAL_aa30c436_36_flash_bwd_hdim96_bf16_causal_sm80_cu_ea41c527_35614cuda3std3__48in_placeE - _ZN72_INTERNAL_aa30c436_36_flash_bwd_hdim96_bf16_causal_sm80_cu_ea41c527_35614cuda3std3__45__cpo6cbeginE)
_ZN72_INTERNAL_aa30c436_36_flash_bwd_hdim96_bf16_causal_sm80_cu_ea41c527_35614cuda3std3__45__cpo6cbeginE:
	.zero		1
	.type		_ZN72_INTERNAL_aa30c436_36_flash_bwd_hdim96_bf16_causal_sm80_cu_ea41c527_35614cuda3std3__48in_placeE,@object
	.size		_ZN72_INTERNAL_aa30c436_36_flash_bwd_hdim96_bf16_causal_sm80_cu_ea41c527_35614cuda3std3__48in_placeE,(_ZN72_INTERNAL_aa30c436_36_flash_bwd_hdim96_bf16_causal_sm80_cu_ea41c527_35614cuda3std6ranges3__45__cpo9iter_moveE - _ZN72_INTERNAL_aa30c436_36_flash_bwd_hdim96_bf16_causal_sm80_cu_ea41c527_35614cuda3std3__48in_placeE)
_ZN72_INTERNAL_aa30c436_36_flash_bwd_hdim96_bf16_causal_sm80_cu_ea41c527_35614cuda3std3__48in_placeE:
	.zero		1
	.type		_ZN72_INTERNAL_aa30c436_36_flash_bwd_hdim96_bf16_causal_sm80_cu_ea41c527_35614cuda3std6ranges3__45__cpo9iter_moveE,@object
	.size		_ZN72_INTERNAL_aa30c436_36_flash_bwd_hdim96_bf16_causal_sm80_cu_ea41c527_35614cuda3std6ranges3__45__cpo9iter_moveE,(_ZN72_INTERNAL_aa30c436_36_flash_bwd_hdim96_bf16_causal_sm80_cu_ea41c527_35614cuda3std3__45__cpo5beginE - _ZN72_INTERNAL_aa30c436_36_flash_bwd_hdim96_bf16_causal_sm80_cu_ea41c527_35614cuda3std6ranges3__45__cpo9iter_moveE)
_ZN72_INTERNAL_aa30c436_36_flash_bwd_hdim96_bf16_causal_sm80_cu_ea41c527_35614cuda3std6ranges3__45__cpo9iter_moveE:
	.zero		1
	.type		_ZN72_INTERNAL_aa30c436_36_flash_bwd_hdim96_bf16_causal_sm80_cu_ea41c527_35614cuda3std3__45__cpo5beginE,@object
	.size		_ZN72_INTERNAL_aa30c436_36_flash_bwd_hdim96_bf16_causal_sm80_cu_ea41c527_35614cuda3std3__45__cpo5beginE,(_ZN72_INTERNAL_aa30c436_36_flash_bwd_hdim96_bf16_causal_sm80_cu_ea41c527_35614cuda3std3__474_GLOBAL__N__aa30c436_36_flash_bwd_hdim96_bf16_causal_sm80_cu_ea41c527_35616ignoreE - _ZN72_INTERNAL_aa30c436_36_flash_bwd_hdim96_bf16_causal_sm80_cu_ea41c527_35614cuda3std3__45__cpo5beginE)
_ZN72_INTERNAL_aa30c436_36_flash_bwd_hdim96_bf16_causal_sm80_cu_ea41c527_35614cuda3std3__45__cpo5beginE:
	.zero		1
	.type		_ZN72_INTERNAL_aa30c436_36_flash_bwd_hdim96_bf16_causal_sm80_cu_ea41c527_35614cuda3std3__474_GLOBAL__N__aa30c436_36_flash_bwd_hdim96_bf16_causal_sm80_cu_ea41c527_35616ignoreE,@object
	.size		_ZN72_INTERNAL_aa30c436_36_flash_bwd_hdim96_bf16_causal_sm80_cu_ea41c527_35614cuda3std3__474_GLOBAL__N__aa30c436_36_flash_bwd_hdim96_bf16_causal_sm80_cu_ea41c527_35616ignoreE,(_ZN72_INTERNAL_aa30c436_36_flash_bwd_hdim96_bf16_causal_sm80_cu_ea41c527_35614cute7productE - _ZN72_INTERNAL_aa30c436_36_flash_bwd_hdim96_bf16_causal_sm80_cu_ea41c527_35614cuda3std3__474_GLOBAL__N__aa30c436_36_flash_bwd_hdim96_bf16_causal_sm80_cu_ea41c527_35616ignoreE)
_ZN72_INTERNAL_aa30c436_36_flash_bwd_hdim96_bf16_causal_sm80_cu_ea41c527_35614cuda3std3__474_GLOBAL__N__aa30c436_36_flash_bwd_hdim96_bf16_causal_sm80_cu_ea41c527_35616ignoreE:
	.zero		1
	.type		_ZN72_INTERNAL_aa30c436_36_flash_bwd_hdim96_bf16_causal_sm80_cu_ea41c527_35614cute7productE,@object
	.size		_ZN72_INTERNAL_aa30c436_36_flash_bwd_hdim96_bf16_causal_sm80_cu_ea41c527_35614cute7productE,(_ZN72_INTERNAL_aa30c436_36_flash_bwd_hdim96_bf16_causal_sm80_cu_ea41c527_35614cuda3std3__45__cpo3endE - _ZN72_INTERNAL_aa30c436_36_flash_bwd_hdim96_bf16_causal_sm80_cu_ea41c527_35614cute7productE)
_ZN72_INTERNAL_aa30c436_36_flash_bwd_hdim96_bf16_causal_sm80_cu_ea41c527_35614cute7productE:
	.zero		1
	.type		_ZN72_INTERNAL_aa30c436_36_flash_bwd_hdim96_bf16_causal_sm80_cu_ea41c527_35614cuda3std3__45__cpo3endE,@object
	.size		_ZN72_INTERNAL_aa30c436_36_flash_bwd_hdim96_bf16_causal_sm80_cu_ea41c527_35614cuda3std3__45__cpo3endE,(_ZN72_INTERNAL_aa30c436_36_flash_bwd_hdim96_bf16_causal_sm80_cu_ea41c527_35614cuda3std3__419piecewise_constructE - _ZN72_INTERNAL_aa30c436_36_flash_bwd_hdim96_bf16_causal_sm80_cu_ea41c527_35614cuda3std3__45__cpo3endE)
_ZN72_INTERNAL_aa30c436_36_flash_bwd_hdim96_bf16_causal_sm80_cu_ea41c527_35614cuda3std3__45__cpo3endE:
	.zero		1
	.type		_ZN72_INTERNAL_aa30c436_36_flash_bwd_hdim96_bf16_causal_sm80_cu_ea41c527_35614cuda3std3__419piecewise_constructE,@object
	.size		_ZN72_INTERNAL_aa30c436_36_flash_bwd_hdim96_bf16_causal_sm80_cu_ea41c527_35614cuda3std3__419piecewise_constructE,(_ZN72_INTERNAL_aa30c436_36_flash_bwd_hdim96_bf16_causal_sm80_cu_ea41c527_35614cuda3std3__45__cpo4cendE - _ZN72_INTERNAL_aa30c436_36_flash_bwd_hdim96_bf16_causal_sm80_cu_ea41c527_35614cuda3std3__419piecewise_constructE)
_ZN72_INTERNAL_aa30c436_36_flash_bwd_hdim96_bf16_causal_sm80_cu_ea41c527_35614cuda3std3__419piecewise_constructE:
	.zero		1
	.type		_ZN72_INTERNAL_aa30c436_36_flash_bwd_hdim96_bf16_causal_sm80_cu_ea41c527_35614cuda3std3__45__cpo4cendE,@object
	.size		_ZN72_INTERNAL_aa30c436_36_flash_bwd_hdim96_bf16_causal_sm80_cu_ea41c527_35614cuda3std3__45__cpo4cendE,(_ZN72_INTERNAL_aa30c436_36_flash_bwd_hdim96_bf16_causal_sm80_cu_ea41c527_35614cuda3std6ranges3__45__cpo4swapE - _ZN72_INTERNAL_aa30c436_36_flash_bwd_hdim96_bf16_causal_sm80_cu_ea41c527_35614cuda3std3__45__cpo4cendE)
_ZN72_INTERNAL_aa30c436_36_flash_bwd_hdim96_bf16_causal_sm80_cu_ea41c527_35614cuda3std3__45__cpo4cendE:
	.zero		1
	.type		_ZN72_INTERNAL_aa30c436_36_flash_bwd_hdim96_bf16_causal_sm80_cu_ea41c527_35614cuda3std6ranges3__45__cpo4swapE,@object
	.size		_ZN72_INTERNAL_aa30c436_36_flash_bwd_hdim96_bf16_causal_sm80_cu_ea41c527_35614cuda3std6ranges3__45__cpo4swapE,(.L_7 - _ZN72_INTERNAL_aa30c436_36_flash_bwd_hdim96_bf16_causal_sm80_cu_ea41c527_35614cuda3std6ranges3__45__cpo4swapE)
_ZN72_INTERNAL_aa30c436_36_flash_bwd_hdim96_bf16_causal_sm80_cu_ea41c527_35614cuda3std6ranges3__45__cpo4swapE:
	.zero		1
.L_7:


//--------------------- .nv.shared._ZN5flash44flash_bwd_dq_dk_dv_loop_seqk_parallel_kernelI23Flash_bwd_kernel_traitsILi96ELi64ELi128ELi8ELi2ELi4ELi4ELb1ELb0EN7cutlass10bfloat16_tE19Flash_kernel_traitsILi96ELi64ELi128ELi8ES3_EELb0ELb1ELb0ELb0ELb1ELb1ELb0EEEvNS_16Flash_bwd_paramsE --------------------------
	.section	.nv.shared._ZN5flash44flash_bwd_dq_dk_dv_loop_seqk_parallel_kernelI23Flash_bwd_kernel_traitsILi96ELi64ELi128ELi8ELi2ELi4ELi4ELb1ELb0EN7cutlass10bfloat16_tE19Flash_kernel_traitsILi96ELi64ELi128ELi8ES3_EELb0ELb1ELb0ELb0ELb1ELb1ELb0EEEvNS_16Flash_bwd_paramsE,"aw",@nobits
	.sectionflags	@""
	.align	16


//--------------------- .nv.shared._ZN5flash44flash_bwd_dq_dk_dv_loop_seqk_parallel_kernelI23Flash_bwd_kernel_traitsILi96ELi64ELi128ELi8ELi2ELi4ELi4ELb1ELb0EN7cutlass10bfloat16_tE19Flash_kernel_traitsILi96ELi64ELi128ELi8ES3_EELb0ELb1ELb0ELb0ELb0ELb1ELb0EEEvNS_16Flash_bwd_paramsE --------------------------
	.section	.nv.shared._ZN5flash44flash_bwd_dq_dk_dv_loop_seqk_parallel_kernelI23Flash_bwd_kernel_traitsILi96ELi64ELi128ELi8ELi2ELi4ELi4ELb1ELb0EN7cutlass10bfloat16_tE19Flash_kernel_traitsILi96ELi64ELi128ELi8ES3_EELb0ELb1ELb0ELb0ELb0ELb1ELb0EEEvNS_16Flash_bwd_paramsE,"aw",@nobits
	.sectionflags	@""
	.align	16


//--------------------- .nv.shared._ZN5flash44flash_bwd_dq_dk_dv_loop_seqk_parallel_kernelI23Flash_bwd_kernel_traitsILi96ELi64ELi128ELi8ELi2ELi4ELi4ELb1ELb0EN7cutlass10bfloat16_tE19Flash_kernel_traitsILi96ELi64ELi128ELi8ES3_EELb0ELb1ELb0ELb1ELb0ELb0ELb0EEEvNS_16Flash_bwd_paramsE --------------------------
	.section	.nv.shared._ZN5flash44flash_bwd_dq_dk_dv_loop_seqk_parallel_kernelI23Flash_bwd_kernel_traitsILi96ELi64ELi128ELi8ELi2ELi4ELi4ELb1ELb0EN7cutlass10bfloat16_tE19Flash_kernel_traitsILi96ELi64ELi128ELi8ES3_EELb0ELb1ELb0ELb1ELb0ELb0ELb0EEEvNS_16Flash_bwd_paramsE,"aw",@nobits
	.sectionflags	@""
	.align	16


//--------------------- .nv.shared._ZN5flash27flash_bwd_convert_dq_kernelI23Flash_bwd_kernel_traitsILi96ELi64ELi128ELi8ELi2ELi4ELi4ELb1ELb0EN7cutlass10bfloat16_tE19Flash_kernel_traitsILi96ELi64ELi128ELi8ES3_EEEEvNS_16Flash_bwd_paramsEi --------------------------
	.section	.nv.shared._ZN5flash27flash_bwd_convert_dq_kernelI23Flash_bwd_kernel_traitsILi96ELi64ELi128ELi8ELi2ELi4ELi4ELb1ELb0EN7cutlass10bfloat16_tE19Flash_kernel_traitsILi96ELi64ELi128ELi8ES3_EEEEvNS_16Flash_bwd_paramsEi,"aw",@nobits
	.sectionflags	@""
	.align	16


//--------------------- .nv.shared._ZN5flash44flash_bwd_dq_dk_dv_loop_seqk_parallel_kernelI23Flash_bwd_kernel_traitsILi96ELi64ELi128ELi8ELi2ELi4ELi4ELb1ELb0EN7cutlass10bfloat16_tE19Flash_kernel_traitsILi96ELi64ELi128ELi8ES3_EELb1ELb1ELb0ELb0ELb0ELb0ELb0EEEvNS_16Flash_bwd_paramsE --------------------------
	.section	.nv.shared._ZN5flash44flash_bwd_dq_dk_dv_loop_seqk_parallel_kernelI23Flash_bwd_kernel_traitsILi96ELi64ELi128ELi8ELi2ELi4ELi4ELb1ELb0EN7cutlass10bfloat16_tE19Flash_kernel_traitsILi96ELi64ELi128ELi8ES3_EELb1ELb1ELb0ELb0ELb0ELb0ELb0EEEvNS_16Flash_bwd_paramsE,"aw",@nobits
	.sectionflags	@""
	.align	16


//--------------------- .nv.shared._ZN5flash44flash_bwd_dq_dk_dv_loop_seqk_parallel_kernelI23Flash_bwd_kernel_traitsILi96ELi64ELi128ELi8ELi2ELi4ELi4ELb1ELb0EN7cutlass10bfloat16_tE19Flash_kernel_traitsILi96ELi64ELi128ELi8ES3_EELb0ELb1ELb0ELb0ELb0ELb0ELb1EEEvNS_16Flash_bwd_paramsE --------------------------
	.section	.nv.shared._ZN5flash44flash_bwd_dq_dk_dv_loop_seqk_parallel_kernelI23Flash_bwd_kernel_traitsILi96ELi64ELi128ELi8ELi2ELi4ELi4ELb1ELb0EN7cutlass10bfloat16_tE19Flash_kernel_traitsILi96ELi64ELi128ELi8ES3_EELb0ELb1ELb0ELb0ELb0ELb0ELb1EEEvNS_16Flash_bwd_paramsE,"aw",@nobits
	.sectionflags	@""
	.align	16


//--------------------- .nv.shared._ZN5flash44flash_bwd_dq_dk_dv_loop_seqk_parallel_kernelI23Flash_bwd_kernel_traitsILi96ELi64ELi128ELi8ELi2ELi4ELi4ELb1ELb0EN7cutlass10bfloat16_tE19Flash_kernel_traitsILi96ELi64ELi128ELi8ES3_EELb1ELb1ELb0ELb0ELb1ELb1ELb0EEEvNS_16Flash_bwd_paramsE --------------------------
	.section	.nv.shared._ZN5flash44flash_bwd_dq_dk_dv_loop_seqk_parallel_kernelI23Flash_bwd_kernel_traitsILi96ELi64ELi128ELi8ELi2ELi4ELi4ELb1ELb0EN7cutlass10bfloat16_tE19Flash_kernel_traitsILi96ELi64ELi128ELi8ES3_EELb1ELb1ELb0ELb0ELb1ELb1ELb0EEEvNS_16Flash_bwd_paramsE,"aw",@nobits
	.sectionflags	@""
	.align	16


//--------------------- .nv.shared._ZN5flash44flash_bwd_dq_dk_dv_loop_seqk_parallel_kernelI23Flash_bwd_kernel_traitsILi96ELi64ELi128ELi8ELi2ELi4ELi4ELb1ELb0EN7cutlass10bfloat16_tE19Flash_kernel_traitsILi96ELi64ELi128ELi8ES3_EELb0ELb1ELb0ELb0ELb1ELb1ELb1EEEvNS_16Flash_bwd_paramsE --------------------------
	.section	.nv.shared._ZN5flash44flash_bwd_dq_dk_dv_loop_seqk_parallel_kernelI23Flash_bwd_kernel_traitsILi96ELi64ELi128ELi8ELi2ELi4ELi4ELb1ELb0EN7cutlass10bfloat16_tE19Flash_kernel_traitsILi96ELi64ELi128ELi8ES3_EELb0ELb1ELb0ELb0ELb1ELb1ELb1EEEvNS_16Flash_bwd_paramsE,"aw",@nobits
	.sectionflags	@""
	.align	16


//--------------------- .nv.shared._ZN5flash44flash_bwd_dq_dk_dv_loop_seqk_parallel_kernelI23Flash_bwd_kernel_traitsILi96ELi64ELi128ELi8ELi2ELi4ELi4ELb1ELb0EN7cutlass10bfloat16_tE19Flash_kernel_traitsILi96ELi64ELi128ELi8ES3_EELb1ELb1ELb0ELb0ELb0ELb1ELb0EEEvNS_16Flash_bwd_paramsE --------------------------
	.section	.nv.shared._ZN5flash44flash_bwd_dq_dk_dv_loop_seqk_parallel_kernelI23Flash_bwd_kernel_traitsILi96ELi64ELi128ELi8ELi2ELi4ELi4ELb1ELb0EN7cutlass10bfloat16_tE19Flash_kernel_traitsILi96ELi64ELi128ELi8ES3_EELb1ELb1ELb0ELb0ELb0ELb1ELb0EEEvNS_16Flash_bwd_paramsE,"aw",@nobits
	.sectionflags	@""
	.align	16


//--------------------- .nv.shared._ZN5flash44flash_bwd_dq_dk_dv_loop_seqk_parallel_kernelI23Flash_bwd_kernel_traitsILi96ELi64ELi128ELi8ELi2ELi4ELi4ELb1ELb0EN7cutlass10bfloat16_tE19Flash_kernel_traitsILi96ELi64ELi128ELi8ES3_EELb0ELb1ELb0ELb0ELb0ELb1ELb1EEEvNS_16Flash_bwd_paramsE --------------------------
	.section	.nv.shared._ZN5flash44flash_bwd_dq_dk_dv_loop_seqk_parallel_kernelI23Flash_bwd_kernel_traitsILi96ELi64ELi128ELi8ELi2ELi4ELi4ELb1ELb0EN7cutlass10bfloat16_tE19Flash_kernel_traitsILi96ELi64ELi128ELi8ES3_EELb0ELb1ELb0ELb0ELb0ELb1ELb1EEEvNS_16Flash_bwd_paramsE,"aw",@nobits
	.sectionflags	@""
	.align	16


//--------------------- .nv.shared._ZN5flash44flash_bwd_dq_dk_dv_loop_seqk_parallel_kernelI23Flash_bwd_kernel_traitsILi96ELi64ELi128ELi8ELi2ELi4ELi4ELb1ELb0EN7cutlass10bfloat16_tE19Flash_kernel_traitsILi96ELi64ELi128ELi8ES3_EELb1ELb1ELb0ELb1ELb0ELb0ELb0EEEvNS_16Flash_bwd_paramsE --------------------------
	.section	.nv.shared._ZN5flash44flash_bwd_dq_dk_dv_loop_seqk_parallel_kernelI23Flash_bwd_kernel_traitsILi96ELi64ELi128ELi8ELi2ELi4ELi4ELb1ELb0EN7cutlass10bfloat16_tE19Flash_kernel_traitsILi96ELi64ELi128ELi8ES3_EELb1ELb1ELb0ELb1ELb0ELb0ELb0EEEvNS_16Flash_bwd_paramsE,"aw",@nobits
	.sectionflags	@""
	.align	16


//--------------------- .nv.shared._ZN5flash44flash_bwd_dq_dk_dv_loop_seqk_parallel_kernelI23Flash_bwd_kernel_traitsILi96ELi64ELi128ELi8ELi2ELi4ELi4ELb1ELb0EN7cutlass10bfloat16_tE19Flash_kernel_traitsILi96ELi64ELi128ELi8ES3_EELb0ELb1ELb0ELb1ELb0ELb0ELb1EEEvNS_16Flash_bwd_paramsE --------------------------
	.section	.nv.shared._ZN5flash44flash_bwd_dq_dk_dv_loop_seqk_parallel_kernelI23Flash_bwd_kernel_traitsILi96ELi64ELi128ELi8ELi2ELi4ELi4ELb1ELb0EN7cutlass10bfloat16_tE19Flash_kernel_traitsILi96ELi64ELi128ELi8ES3_EELb0ELb1ELb0ELb1ELb0ELb0ELb1EEEvNS_16Flash_bwd_paramsE,"aw",@nobits
	.sectionflags	@""
	.align	16


//--------------------- .nv.shared._ZN5flash25flash_bwd_dot_do_o_kernelILb0E23Flash_bwd_kernel_traitsILi96ELi64ELi128ELi8ELi2ELi4ELi4ELb1ELb0EN7cutlass10bfloat16_tE19Flash_kernel_traitsILi96ELi64ELi128ELi8ES3_EEEEvNS_16Flash_bwd_paramsE --------------------------
	.section	.nv.shared._ZN5flash25flash_bwd_dot_do_o_kernelILb0E23Flash_bwd_kernel_traitsILi96ELi64ELi128ELi8ELi2ELi4ELi4ELb1ELb0EN7cutlass10bfloat16_tE19Flash_kernel_traitsILi96ELi64ELi128ELi8ES3_EEEEvNS_16Flash_bwd_paramsE,"aw",@nobits
	.sectionflags	@""
	.align	16


//--------------------- .nv.shared._ZN5flash25flash_bwd_dot_do_o_kernelILb1E23Flash_bwd_kernel_traitsILi96ELi64ELi128ELi8ELi2ELi4ELi4ELb1ELb0EN7cutlass10bfloat16_tE19Flash_kernel_traitsILi96ELi64ELi128ELi8ES3_EEEEvNS_16Flash_bwd_paramsE --------------------------
	.section	.nv.shared._ZN5flash25flash_bwd_dot_do_o_kernelILb1E23Flash_bwd_kernel_traitsILi96ELi64ELi128ELi8ELi2ELi4ELi4ELb1ELb0EN7cutlass10bfloat16_tE19Flash_kernel_traitsILi96ELi64ELi128ELi8ES3_EEEEvNS_16Flash_bwd_paramsE,"aw",@nobits
	.sectionflags	@""
	.align	16


//--------------------- .nv.shared._ZN5flash27flash_bwd_convert_dq_kernelI23Flash_bwd_kernel_traitsILi96ELi64ELi128ELi8ELi2ELi4ELi4ELb0ELb0EN7cutlass10bfloat16_tE19Flash_kernel_traitsILi96ELi64ELi128ELi8ES3_EEEEvNS_16Flash_bwd_paramsEi --------------------------
	.section	.nv.shared._ZN5flash27flash_bwd_convert_dq_kernelI23Flash_bwd_kernel_traitsILi96ELi64ELi128ELi8ELi2ELi4ELi4ELb0ELb0EN7cutlass10bfloat16_tE19Flash_kernel_traitsILi96ELi64ELi128ELi8ES3_EEEEvNS_16Flash_bwd_paramsEi,"aw",@nobits
	.sectionflags	@""
	.align	16


//--------------------- .nv.shared._ZN5flash44flash_bwd_dq_dk_dv_loop_seqk_parallel_kernelI23Flash_bwd_kernel_traitsILi96ELi64ELi128ELi8ELi2ELi4ELi4ELb0ELb0EN7cutlass10bfloat16_tE19Flash_kernel_traitsILi96ELi64ELi128ELi8ES3_EELb1ELb1ELb0ELb0ELb0ELb0ELb0EEEvNS_16Flash_bwd_paramsE --------------------------
	.section	.nv.shared._ZN5flash44flash_bwd_dq_dk_dv_loop_seqk_parallel_kernelI23Flash_bwd_kernel_traitsILi96ELi64ELi128ELi8ELi2ELi4ELi4ELb0ELb0EN7cutlass10bfloat16_tE19Flash_kernel_traitsILi96ELi64ELi128ELi8ES3_EELb1ELb1ELb0ELb0ELb0ELb0ELb0EEEvNS_16Flash_bwd_paramsE,"aw",@nobits
	.sectionflags	@""
	.align	16


//--------------------- .nv.shared._ZN5flash44flash_bwd_dq_dk_dv_loop_seqk_parallel_kernelI23Flash_bwd_kernel_traitsILi96ELi64ELi128ELi8ELi2ELi4ELi4ELb0ELb0EN7cutlass10bfloat16_tE19Flash_kernel_traitsILi96ELi64ELi128ELi8ES3_EELb0ELb1ELb0ELb0ELb0ELb0ELb1EEEvNS_16Flash_bwd_paramsE --------------------------
	.section	.nv.shared._ZN5flash44flash_bwd_dq_dk_dv_loop_seqk_parallel_kernelI23Flash_bwd_kernel_traitsILi96ELi64ELi128ELi8ELi2ELi4ELi4ELb0ELb0EN7cutlass10bfloat16_tE19Flash_kernel_traitsILi96ELi64ELi128ELi8ES3_EELb0ELb1ELb0ELb0ELb0ELb0ELb1EEEvNS_16Flash_bwd_paramsE,"aw",@nobits
	.sectionflags	@""
	.align	16


//--------------------- .nv.shared._ZN5flash44flash_bwd_dq_dk_dv_loop_seqk_parallel_kernelI23Flash_bwd_kernel_traitsILi96ELi64ELi128ELi8ELi2ELi4ELi4ELb0ELb0EN7cutlass10bfloat16_tE19Flash_kernel_traitsILi96ELi64ELi128ELi8ES3_EELb1ELb1ELb0ELb0ELb1ELb1ELb0EEEvNS_16Flash_bwd_paramsE --------------------------
	.section	.nv.shared._ZN5flash44flash_bwd_dq_dk_dv_loop_seqk_parallel_kernelI23Flash_bwd_kernel_traitsILi96ELi64ELi128ELi8ELi2ELi4ELi4ELb0ELb0EN7cutlass10bfloat16_tE19Flash_kernel_traitsILi96ELi64ELi128ELi8ES3_EELb1ELb1ELb0ELb0ELb1ELb1ELb0EEEvNS_16Flash_bwd_paramsE,"aw",@nobits
	.sectionflags	@""
	.align	16


//--------------------- .nv.shared._ZN5flash44flash_bwd_dq_dk_dv_loop_seqk_parallel_kernelI23Flash_bwd_kernel_traitsILi96ELi64ELi128ELi8ELi2ELi4ELi4ELb0ELb0EN7cutlass10bfloat16_tE19Flash_kernel_traitsILi96ELi64ELi128ELi8ES3_EELb0ELb1ELb0ELb0ELb1ELb1ELb1EEEvNS_16Flash_bwd_paramsE --------------------------
	.section	.nv.shared._ZN5flash44flash_bwd_dq_dk_dv_loop_seqk_parallel_kernelI23Flash_bwd_kernel_traitsILi96ELi64ELi128ELi8ELi2ELi4ELi4ELb0ELb0EN7cutlass10bfloat16_tE19Flash_kernel_traitsILi96ELi64ELi128ELi8ES3_EELb0ELb1ELb0ELb0ELb1ELb1ELb1EEEvNS_16Flash_bwd_paramsE,"aw",@nobits
	.sectionflags	@""
	.align	16


//--------------------- .nv.shared._ZN5flash44flash_bwd_dq_dk_dv_loop_seqk_parallel_kernelI23Flash_bwd_kernel_traitsILi96ELi64ELi128ELi8ELi2ELi4ELi4ELb0ELb0EN7cutlass10bfloat16_tE19Flash_kernel_traitsILi96ELi64ELi128ELi8ES3_EELb1ELb1ELb0ELb0ELb0ELb1ELb0EEEvNS_16Flash_bwd_paramsE --------------------------
	.section	.nv.shared._ZN5flash44flash_bwd_dq_dk_dv_loop_seqk_parallel_kernelI23Flash_bwd_kernel_traitsILi96ELi64ELi128ELi8ELi2ELi4ELi4ELb0ELb0EN7cutlass10bfloat16_tE19Flash_kernel_traitsILi96ELi64ELi128ELi8ES3_EELb1ELb1ELb0ELb0ELb0ELb1ELb0EEEvNS_16Flash_bwd_paramsE,"aw",@nobits
	.sectionflags	@""
	.align	16


//--------------------- .nv.shared._ZN5flash44flash_bwd_dq_dk_dv_loop_seqk_parallel_kernelI23Flash_bwd_kernel_traitsILi96ELi64ELi128ELi8ELi2ELi4ELi4ELb0ELb0EN7cutlass10bfloat16_tE19Flash_kernel_traitsILi96ELi64ELi128ELi8ES3_EELb0ELb1ELb0ELb0ELb0ELb1ELb1EEEvNS_16Flash_bwd_paramsE --------------------------
	.section	.nv.shared._ZN5flash44flash_bwd_dq_dk_dv_loop_seqk_parallel_kernelI23Flash_bwd_kernel_traitsILi96ELi64ELi128ELi8ELi2ELi4ELi4ELb0ELb0EN7cutlass10bfloat16_tE19Flash_kernel_traitsILi96ELi64ELi128ELi8ES3_EELb0ELb1ELb0ELb0ELb0ELb1ELb1EEEvNS_16Flash_bwd_paramsE,"aw",@nobits
	.sectionflags	@""
	.align	16


//--------------------- .nv.shared._ZN5flash44flash_bwd_dq_dk_dv_loop_seqk_parallel_kernelI23Flash_bwd_kernel_traitsILi96ELi64ELi128ELi8ELi2ELi4ELi4ELb0ELb0EN7cutlass10bfloat16_tE19Flash_kernel_traitsILi96ELi64ELi128ELi8ES3_EELb1ELb1ELb0ELb1ELb0ELb0ELb0EEEvNS_16Flash_bwd_paramsE --------------------------
	.section	.nv.shared._ZN5flash44flash_bwd_dq_dk_dv_loop_seqk_parallel_kernelI23Flash_bwd_kernel_traitsILi96ELi64ELi128ELi8ELi2ELi4ELi4ELb0ELb0EN7cutlass10bfloat16_tE19Flash_kernel_traitsILi96ELi64ELi128ELi8ES3_EELb1ELb1ELb0ELb1ELb0ELb0ELb0EEEvNS_16Flash_bwd_paramsE,"aw",@nobits
	.sectionflags	@""
	.align	16


//--------------------- .nv.shared._ZN5flash44flash_bwd_dq_dk_dv_loop_seqk_parallel_kernelI23Flash_bwd_kernel_traitsILi96ELi64ELi128ELi8ELi2ELi4ELi4ELb0ELb0EN7cutlass10bfloat16_tE19Flash_kernel_traitsILi96ELi64ELi128ELi8ES3_EELb0ELb1ELb0ELb1ELb0ELb0ELb1EEEvNS_16Flash_bwd_paramsE --------------------------
	.section	.nv.shared._ZN5flash44flash_bwd_dq_dk_dv_loop_seqk_parallel_kernelI23Flash_bwd_kernel_traitsILi96ELi64ELi128ELi8ELi2ELi4ELi4ELb0ELb0EN7cutlass10bfloat16_tE19Flash_kernel_traitsILi96ELi64ELi128ELi8ES3_EELb0ELb1ELb0ELb1ELb0ELb0ELb1EEEvNS_16Flash_bwd_paramsE,"aw",@nobits
	.sectionflags	@""
	.align	16


//--------------------- .nv.shared._ZN5flash25flash_bwd_dot_do_o_kernelILb0E23Flash_bwd_kernel_traitsILi96ELi64ELi128ELi8ELi2ELi4ELi4ELb0ELb0EN7cutlass10bfloat16_tE19Flash_kernel_traitsILi96ELi64ELi128ELi8ES3_EEEEvNS_16Flash_bwd_paramsE --------------------------
	.section	.nv.shared._ZN5flash25flash_bwd_dot_do_o_kernelILb0E23Flash_bwd_kernel_traitsILi96ELi64ELi128ELi8ELi2ELi4ELi4ELb0ELb0EN7cutlass10bfloat16_tE19Flash_kernel_traitsILi96ELi64ELi128ELi8ES3_EEEEvNS_16Flash_bwd_paramsE,"aw",@nobits
	.sectionflags	@""
	.align	16


//--------------------- .nv.shared._ZN5flash25flash_bwd_dot_do_o_kernelILb1E23Flash_bwd_kernel_traitsILi96ELi64ELi128ELi8ELi2ELi4ELi4ELb0ELb0EN7cutlass10bfloat16_tE19Flash_kernel_traitsILi96ELi64ELi128ELi8ES3_EEEEvNS_16Flash_bwd_paramsE --------------------------
	.section	.nv.shared._ZN5flash25flash_bwd_dot_do_o_kernelILb1E23Flash_bwd_kernel_traitsILi96ELi64ELi128ELi8ELi2ELi4ELi4ELb0ELb0EN7cutlass10bfloat16_tE19Flash_kernel_traitsILi96ELi64ELi128ELi8ES3_EEEEvNS_16Flash_bwd_paramsE,"aw",@nobits
	.sectionflags	@""
	.align	16
